def matmul_kernel(
    a_ptr,
    b_ptr,
    c_ptr,
    M,
    N,
    K,
    stride_am,
    stride_ak,
    stride_bk,
    stride_bn,
    stride_cm,
    stride_cn,
    BLOCK_M: tl.constexpr,
    BLOCK_N: tl.constexpr,
    BLOCK_K: tl.constexpr,
    GROUP_M: tl.constexpr,
):
    pid = tl.program_id(axis=0)
    num_pid_m = tl.cdiv(M, BLOCK_M)
    num_pid_n = tl.cdiv(N, BLOCK_N)
    num_pid_in_group = GROUP_M * num_pid_n
    group_id = pid // num_pid_in_group
    first_pid_m = group_id * GROUP_M
    group_size_m = min(num_pid_m - first_pid_m, GROUP_M)
    pid_m = first_pid_m + ((pid % num_pid_in_group) % group_size_m)
    pid_n = (pid % num_pid_in_group) // group_size_m

    offs_am = (pid_m * BLOCK_M + tl.arange(0, BLOCK_M)) % M
    offs_bn = (pid_n * BLOCK_N + tl.arange(0, BLOCK_N)) % N
    offs_k = tl.arange(0, BLOCK_K)
    a_ptrs = a_ptr + offs_am[:, None] * stride_am + offs_k[None, :] * stride_ak
    b_ptrs = b_ptr + offs_k[:, None] * stride_bk + offs_bn[None, :] * stride_bn

    acc = tl.zeros((BLOCK_M, BLOCK_N), dtype=tl.float32)
    for kk in range(0, tl.cdiv(K, BLOCK_K)):
        a = tl.load(a_ptrs, mask=offs_k[None, :] < K - kk * BLOCK_K, other=0.0)
        b = tl.load(b_ptrs, mask=offs_k[:, None] < K - kk * BLOCK_K, other=0.0)
        acc = tl.dot(a, b, acc)
        a_ptrs += BLOCK_K * stride_ak
        b_ptrs += BLOCK_K * stride_bk

    c = acc.to(c_ptr.dtype.element_ty)
    offs_cm = pid_m * BLOCK_M + tl.arange(0, BLOCK_M)
    offs_cn = pid_n * BLOCK_N + tl.arange(0, BLOCK_N)
    c_ptrs = c_ptr + offs_cm[:, None] * stride_cm + offs_cn[None, :] * stride_cn
    mask = (offs_cm[:, None] < M) & (offs_cn[None, :] < N)
    tl.store(c_ptrs, c, mask=mask)

# config = {"BLOCK_K": 128, "BLOCK_M": 64, "BLOCK_N": 512, "GROUP_M": 8, "arch": "sm_100", "dtype": "fp32", "num_ctas": 1, "num_stages": 4, "num_warps": 4}
# arch = sm_100


// ===== COMPILED SASS (sm_100a) =====

	.target	sm_100a

	.elftype	@"ET_EXEC"


//--------------------- .note.nv.tkinfo           --------------------------
	.section	.note.nv.tkinfo,"",@"SHT_NOTE"
	.sectionflags	@"SHF_NOTE_NV_TKINFO"
	.tkinfo
        /*0018*/ 	.word	0x00000081
        /*0030*/ 	.string	""
        /*0030*/ 	.string	"ptxas-blackwell"
        /*0030*/ 	.string	"Cuda compilation tools, release 12.9, V12.9.86"
        /*0030*/ 	.string	"Build cuda_12.9.r12.9/compiler.36037853_0"
        /*0030*/ 	.string	"-v  -suppress-debug-info  -lineinfo  -arch sm_100a "



//--------------------- .note.nv.cuver            --------------------------
	.section	.note.nv.cuver,"",@"SHT_NOTE"
	.sectionflags	@"SHF_NOTE_NV_CUVER"
        /*0018*/ 	.short	0x0001
        /*001a*/ 	.short	0x0064
        /*001c*/ 	.short	0x0001
        /*001e*/ 	.short	0x0000
        /*0020*/ 	.short	0x0001
        /*0022*/ 	.short	0x0000


//--------------------- .nv.info                  --------------------------
	.section	.nv.info,"",@"SHT_CUDA_INFO"
	.align	4


	//----- nvinfo : EIATTR_REGCOUNT
	.align		4
        /*0000*/ 	.byte	0x04, 0x2f
        /*0002*/ 	.short	(.L_4 - .L_3)
	.align		4
.L_3:
        /*0004*/ 	.word	index@(matmul_kernel)
        /*0008*/ 	.word	0x000000ff


	//----- nvinfo : EIATTR_FRAME_SIZE
	.align		4
.L_4:
        /*000c*/ 	.byte	0x04, 0x11
        /*000e*/ 	.short	(.L_6 - .L_5)
	.align		4
.L_5:
        /*0010*/ 	.word	index@($__internal_2_$__cuda_sm10x_tcgen05_guardrail_trap_unallocated_columns_being_dealloced)
        /*0014*/ 	.word	0x00002178


	//----- nvinfo : EIATTR_FRAME_SIZE
	.align		4
.L_6:
        /*0018*/ 	.byte	0x04, 0x11
        /*001a*/ 	.short	(.L_8 - .L_7)
	.align		4
.L_7:
        /*001c*/ 	.word	index@($__internal_1_$__cuda_sm10x_tcgen05_guardrail_trap_phase_invalid_during_alloc)
        /*0020*/ 	.word	0x00002178


	//----- nvinfo : EIATTR_FRAME_SIZE
	.align		4
.L_8:
        /*0024*/ 	.byte	0x04, 0x11
        /*0026*/ 	.short	(.L_10 - .L_9)
	.align		4
.L_9:
        /*0028*/ 	.word	index@($__internal_0_$__cuda_sm10x_tcgen05_guardrail_trap_col_being_dealloced_not_returned_by_alloc)
        /*002c*/ 	.word	0x00002178


	//----- nvinfo : EIATTR_FRAME_SIZE
	.align		4
.L_10:
        /*0030*/ 	.byte	0x04, 0x11
        /*0032*/ 	.short	(.L_12 - .L_11)
	.align		4
.L_11:
        /*0034*/ 	.word	index@(matmul_kernel)
        /*0038*/ 	.word	0x00002178


	//----- nvinfo : EIATTR_MIN_STACK_SIZE
	.align		4
.L_12:
        /*003c*/ 	.byte	0x04, 0x12
        /*003e*/ 	.short	(.L_14 - .L_13)
	.align		4
.L_13:
        /*0040*/ 	.word	index@(matmul_kernel)
        /*0044*/ 	.word	0x00002178
.L_14:


//--------------------- .nv.info.matmul_kernel    --------------------------
	.section	.nv.info.matmul_kernel,"",@"SHT_CUDA_INFO"
	.sectionflags	@""
	.align	4


	//----- nvinfo : EIATTR_CUDA_API_VERSION
	.align		4
        /*0000*/ 	.byte	0x04, 0x37
        /*0002*/ 	.short	(.L_16 - .L_15)
.L_15:
        /*0004*/ 	.word	0x00000081


	//----- nvinfo : EIATTR_KPARAM_INFO
	.align		4
.L_16:
        /*0008*/ 	.byte	0x04, 0x17
        /*000a*/ 	.short	(.L_18 - .L_17)
.L_17:
        /*000c*/ 	.word	0x00000000
        /*0010*/ 	.short	0x000d
        /*0012*/ 	.short	0x0048
        /*0014*/ 	.byte	0x00, 0xf4, 0x21, 0x00


	//----- nvinfo : EIATTR_KPARAM_INFO
	.align		4
.L_18:
        /*0018*/ 	.byte	0x04, 0x17
        /*001a*/ 	.short	(.L_20 - .L_19)
.L_19:
        /*001c*/ 	.word	0x00000000
        /*0020*/ 	.short	0x000c
        /*0022*/ 	.short	0x0040
        /*0024*/ 	.byte	0x00, 0xf4, 0x21, 0x00


	//----- nvinfo : EIATTR_KPARAM_INFO
	.align		4
.L_20:
        /*0028*/ 	.byte	0x04, 0x17
        /*002a*/ 	.short	(.L_22 - .L_21)
.L_21:
        /*002c*/ 	.word	0x00000000
        /*0030*/ 	.short	0x000b
        /*0032*/ 	.short	0x0038
        /*0034*/ 	.byte	0x00, 0xf0, 0x11, 0x00


	//----- nvinfo : EIATTR_KPARAM_INFO
	.align		4
.L_22:
        /*0038*/ 	.byte	0x04, 0x17
        /*003a*/ 	.short	(.L_24 - .L_23)
.L_23:
        /*003c*/ 	.word	0x00000000
        /*0040*/ 	.short	0x000a
        /*0042*/ 	.short	0x0034
        /*0044*/ 	.byte	0x00, 0xf0, 0x11, 0x00


	//----- nvinfo : EIATTR_KPARAM_INFO
	.align		4
.L_24:
        /*0048*/ 	.byte	0x04, 0x17
        /*004a*/ 	.short	(.L_26 - .L_25)
.L_25:
        /*004c*/ 	.word	0x00000000
        /*0050*/ 	.short	0x0009
        /*0052*/ 	.short	0x0030
        /*0054*/ 	.byte	0x00, 0xf0, 0x11, 0x00


	//----- nvinfo : EIATTR_KPARAM_INFO
	.align		4
.L_26:
        /*0058*/ 	.byte	0x04, 0x17
        /*005a*/ 	.short	(.L_28 - .L_27)
.L_27:
        /*005c*/ 	.word	0x00000000
        /*0060*/ 	.short	0x0008
        /*0062*/ 	.short	0x002c
        /*0064*/ 	.byte	0x00, 0xf0, 0x11, 0x00


	//----- nvinfo : EIATTR_KPARAM_INFO
	.align		4
.L_28:
        /*0068*/ 	.byte	0x04, 0x17
        /*006a*/ 	.short	(.L_30 - .L_29)
.L_29:
        /*006c*/ 	.word	0x00000000
        /*0070*/ 	.short	0x0007
        /*0072*/ 	.short	0x0028
        /*0074*/ 	.byte	0x00, 0xf0, 0x11, 0x00


	//----- nvinfo : EIATTR_KPARAM_INFO
	.align		4
.L_30:
        /*0078*/ 	.byte	0x04, 0x17
        /*007a*/ 	.short	(.L_32 - .L_31)
.L_31:
        /*007c*/ 	.word	0x00000000
        /*0080*/ 	.short	0x0006
        /*0082*/ 	.short	0x0024
        /*0084*/ 	.byte	0x00, 0xf0, 0x11, 0x00


	//----- nvinfo : EIATTR_KPARAM_INFO
	.align		4
.L_32:
        /*0088*/ 	.byte	0x04, 0x17
        /*008a*/ 	.short	(.L_34 - .L_33)
.L_33:
        /*008c*/ 	.word	0x00000000
        /*0090*/ 	.short	0x0005
        /*0092*/ 	.short	0x0020
        /*0094*/ 	.byte	0x00, 0xf0, 0x11, 0x00


	//----- nvinfo : EIATTR_KPARAM_INFO
	.align		4
.L_34:
        /*0098*/ 	.byte	0x04, 0x17
        /*009a*/ 	.short	(.L_36 - .L_35)
.L_35:
        /*009c*/ 	.word	0x00000000
        /*00a0*/ 	.short	0x0004
        /*00a2*/ 	.short	0x001c
        /*00a4*/ 	.byte	0x00, 0xf0, 0x11, 0x00


	//----- nvinfo : EIATTR_KPARAM_INFO
	.align		4
.L_36:
        /*00a8*/ 	.byte	0x04, 0x17
        /*00aa*/ 	.short	(.L_38 - .L_37)
.L_37:
        /*00ac*/ 	.word	0x00000000
        /*00b0*/ 	.short	0x0003
        /*00b2*/ 	.short	0x0018
        /*00b4*/ 	.byte	0x00, 0xf0, 0x11, 0x00


	//----- nvinfo : EIATTR_KPARAM_INFO
	.align		4
.L_38:
        /*00b8*/ 	.byte	0x04, 0x17
        /*00ba*/ 	.short	(.L_40 - .L_39)
.L_39:
        /*00bc*/ 	.word	0x00000000
        /*00c0*/ 	.short	0x0002
        /*00c2*/ 	.short	0x0010
        /*00c4*/ 	.byte	0x00, 0xf4, 0x21, 0x00


	//----- nvinfo : EIATTR_KPARAM_INFO
	.align		4
.L_40:
        /*00c8*/ 	.byte	0x04, 0x17
        /*00ca*/ 	.short	(.L_42 - .L_41)
.L_41:
        /*00cc*/ 	.word	0x00000000
        /*00d0*/ 	.short	0x0001
        /*00d2*/ 	.short	0x0008
        /*00d4*/ 	.byte	0x00, 0xf4, 0x21, 0x00


	//----- nvinfo : EIATTR_KPARAM_INFO
	.align		4
.L_42:
        /*00d8*/ 	.byte	0x04, 0x17
        /*00da*/ 	.short	(.L_44 - .L_43)
.L_43:
        /*00dc*/ 	.word	0x00000000
        /*00e0*/ 	.short	0x0000
        /*00e2*/ 	.short	0x0000
        /*00e4*/ 	.byte	0x00, 0xf4, 0x21, 0x00


	//----- nvinfo : EIATTR_AT_ENTRY_FRAGMENTS
	.align		4
.L_44:
        /*00e8*/ 	.byte	0x04, 0x4f
        /*00ea*/ 	.short	(.L_46 - .L_45)


	//   ....[0]....
.L_45:
        /*00ec*/ 	.word	0x00000004


	//----- nvinfo : EIATTR_RESERVED_SMEM_USED
	.align		4
.L_46:
        /*00f0*/ 	.byte	0x01, 0x41
	.zero		2


	//----- nvinfo : EIATTR_SPARSE_MMA_MASK
	.align		4
        /*00f4*/ 	.byte	0x03, 0x50
        /*00f6*/ 	.short	0x0000


	//----- nvinfo : EIATTR_TCGEN05_1CTA_USED
	.align		4
        /*00f8*/ 	.byte	0x01, 0x51
	.zero		2


	//----- nvinfo : EIATTR_MAXREG_COUNT
	.align		4
        /*00fc*/ 	.byte	0x03, 0x1b
        /*00fe*/ 	.short	0x00ff


	//----- nvinfo : EIATTR_NUM_BARRIERS
	.align		4
        /*0100*/ 	.byte	0x02, 0x4c
        /*0102*/ 	.byte	0x01
	.zero		1


	//----- nvinfo : EIATTR_ANNOTATIONS
	.align		4
        /*0104*/ 	.byte	0x04, 0x55
        /*0106*/ 	.short	(.L_48 - .L_47)


	//   ....[0]....
.L_47:
        /*0108*/ 	.word	0x00000001
        /*010c*/ 	.byte	0x00, 0x04, 0x00, 0x00, 0x01, 0x00, 0x00, 0x00, 0x40, 0x0d, 0x00, 0x00, 0x01, 0x00, 0x00, 0x00
        /* <DEDUP_REMOVED lines=789> */
        /*326c*/ 	.byte	0x60, 0x69, 0x02, 0x00


	//----- nvinfo : EIATTR_INT_WARP_WIDE_INSTR_OFFSETS
	.align		4
.L_48:
        /*3270*/ 	.byte	0x04, 0x31
        /*3272*/ 	.short	(.L_50 - .L_49)


	//   ....[0]....
.L_49:
        /*3274*/ 	.word	0x0002bcc0


	//   ....[1]....
        /*3278*/ 	.word	0x0002bce0


	//   ....[2]....
        /*327c*/ 	.word	0x0002bdb0


	//   ....[3]....
        /*3280*/ 	.word	0x0007bb20


	//   ....[4]....
        /*3284*/ 	.word	0x0007bb70


	//----- nvinfo : EIATTR_COOP_GROUP_MASK_REGIDS
	.align		4
.L_50:
        /*3288*/ 	.byte	0x04, 0x29
        /*328a*/ 	.short	(.L_52 - .L_51)


	//   ....[0]....
.L_51:
        /*328c*/ 	.word	0xffffffff


	//   ....[1]....
        /*3290*/ 	.word	0xffffffff


	//   ....[2]....
        /*3294*/ 	.word	0xffffffff


	//   ....[3]....
        /*3298*/ 	.word	0xffffffff


	//----- nvinfo : EIATTR_COOP_GROUP_INSTR_OFFSETS
	.align		4
.L_52:
        /*329c*/ 	.byte	0x04, 0x28
        /*329e*/ 	.short	(.L_54 - .L_53)


	//   ....[0]....
.L_53:
        /*32a0*/ 	.word	0x00000070


	//   ....[1]....
        /*32a4*/ 	.word	0x00000330


	//   ....[2]....
        /*32a8*/ 	.word	0x0007b9b0


	//   ....[3]....
        /*32ac*/ 	.word	0x0007bc20


	//----- nvinfo : EIATTR_VRC_CTA_INIT_COUNT
	.align		4
.L_54:
        /*32b0*/ 	.byte	0x02, 0x4a
        /*32b2*/ 	.byte	0x80
	.zero		1


	//----- nvinfo : EIATTR_MBARRIER_INSTR_OFFSETS
	.align		4
        /*32b4*/ 	.byte	0x04, 0x39
        /*32b6*/ 	.short	(.L_56 - .L_55)


	//   ....[0]....
.L_55:
        /*32b8*/ 	.word	0x0002bea0
        /*32bc*/ 	.word	0x000000ff
        /*32c0*/ 	.word	0x00000000
        /*32c4*/ 	.short	0x0100
        /*32c6*/ 	.byte	0x08
	.zero		1


	//   ....[1]....
        /*32c8*/ 	.word	0x0002bec0
        /*32cc*/ 	.word	0x000000ff
        /*32d0*/ 	.word	0x00120008
        /*32d4*/ 	.short	0x0100
        /*32d6*/ 	.byte	0x07
	.zero		1


	//   ....[2]....
        /*32d8*/ 	.word	0x0005ea60
        /*32dc*/ 	.word	0x000000ff
        /*32e0*/ 	.word	0x00000000
        /*32e4*/ 	.short	0x010a
        /*32e6*/ 	.byte	0x10
	.zero		1


	//   ....[3]....
        /*32e8*/ 	.word	0x000728a0
        /*32ec*/ 	.word	0x000000ff
        /*32f0*/ 	.word	0x00000000
        /*32f4*/ 	.short	0x010a
        /*32f6*/ 	.byte	0x08
	.zero		1


	//   ....[4]....
        /*32f8*/ 	.word	0x00072940
        /*32fc*/ 	.word	0x000000ff
        /*3300*/ 	.word	0x00120000
        /*3304*/ 	.short	0x0108
        /*3306*/ 	.byte	0x07
	.zero		1


	//   ....[5]....
        /*3308*/ 	.word	0x000729e0
        /*330c*/ 	.word	0x000000ff
        /*3310*/ 	.word	0x00120008
        /*3314*/ 	.short	0x0108
        /*3316*/ 	.byte	0x07
	.zero		1


	//   ....[6]....
        /*3318*/ 	.word	0x0007bc40
        /*331c*/ 	.word	0x000000ff
        /*3320*/ 	.word	0x00000000
        /*3324*/ 	.short	0x010a
        /*3326*/ 	.byte	0x10
	.zero		1


	//   ....[7]....
        /*3328*/ 	.word	0x0007bc70
        /*332c*/ 	.word	0x000000ff
        /*3330*/ 	.word	0x00000000
        /*3334*/ 	.short	0x010a
        /*3336*/ 	.byte	0x08
	.zero		1


	//----- nvinfo : EIATTR_NUM_MBARRIERS
	.align		4
.L_56:
        /*3338*/ 	.byte	0x03, 0x38
        /*333a*/ 	.short	0x0002


	//----- nvinfo : EIATTR_EXIT_INSTR_OFFSETS
	.align		4
        /*333c*/ 	.byte	0x04, 0x1c
        /*333e*/ 	.short	(.L_58 - .L_57)


	//   ....[0]....
.L_57:
        /*3340*/ 	.word	0x0007bc30


	//----- nvinfo : EIATTR_REQNTID
	.align		4
.L_58:
        /*3344*/ 	.byte	0x04, 0x10
        /*3346*/ 	.short	(.L_60 - .L_59)
.L_59:
        /*3348*/ 	.word	0x00000080
        /*334c*/ 	.word	0x00000001
        /*3350*/ 	.word	0x00000001


	//----- nvinfo : EIATTR_CRS_STACK_SIZE
	.align		4
.L_60:
        /*3354*/ 	.byte	0x04, 0x1e
        /*3356*/ 	.short	(.L_62 - .L_61)
.L_61:
        /*3358*/ 	.word	0x00000000


	//----- nvinfo : EIATTR_CBANK_PARAM_SIZE
	.align		4
.L_62:
        /*335c*/ 	.byte	0x03, 0x19
        /*335e*/ 	.short	0x0050


	//----- nvinfo : EIATTR_PARAM_CBANK
	.align		4
        /*3360*/ 	.byte	0x04, 0x0a
        /*3362*/ 	.short	(.L_64 - .L_63)
	.align		4
.L_63:
        /*3364*/ 	.word	index@(.nv.constant0.matmul_kernel)
        /*3368*/ 	.short	0x0380
        /*336a*/ 	.short	0x0050


	//----- nvinfo : EIATTR_SW_WAR
	.align		4
.L_64:
        /*336c*/ 	.byte	0x04, 0x36
        /*336e*/ 	.short	(.L_66 - .L_65)
.L_65:
        /*3370*/ 	.word	0x00000008
.L_66:


//--------------------- .nv.compat                --------------------------
	.section	.nv.compat,"",@"SHT_CUDA_COMPAT_INFO"
	.align	4
        /*0000*/ 	.byte	0x02, 0x02, 0x02, 0x00, 0x02, 0x05, 0x05, 0x00, 0x02, 0x03, 0x00, 0x00, 0x02, 0x06, 0x01, 0x00


//--------------------- .nv.callgraph             --------------------------
	.section	.nv.callgraph,"",@"SHT_CUDA_CALLGRAPH"
	.align	4
	.sectionentsize	8
	.align		4
        /*0000*/ 	.word	0x00000000
	.align		4
        /*0004*/ 	.word	0xffffffff
	.align		4
        /*0008*/ 	.word	0x00000000
	.align		4
        /*000c*/ 	.word	0xfffffffe
	.align		4
        /*0010*/ 	.word	0x00000000
	.align		4
        /*0014*/ 	.word	0xfffffffd
	.align		4
        /*0018*/ 	.word	0x00000000
	.align		4
        /*001c*/ 	.word	0xfffffffc


//--------------------- .text.matmul_kernel       --------------------------
	.section	.text.matmul_kernel,"ax",@progbits
	.align	128
        .global         matmul_kernel
        .type           matmul_kernel,@function
        .size           matmul_kernel,(.L_x_20 - matmul_kernel)
        .other          matmul_kernel,@"STO_CUDA_ENTRY STV_DEFAULT"
matmul_kernel:
.text.matmul_kernel:
[----:B------:R-:W1:Y:S01]  /*0000*/  LDC R1, c[0x0][0x37c] ;  /* 0x0000df00ff017b82 */ /* 0x000e620000000800 */
[----:B------:R-:W2:Y:S01]  /*0010*/  S2R R0, SR_TID.X ;  /* 0x0000000000007919 */ /* 0x000ea20000002100 */
[----:B-1----:R-:W-:Y:S01]  /*0020*/  VIADD R1, R1, 0xffffde88 ;  /* 0xffffde8801017836 */ /* 0x002fe20000000000 */
[----:B--2---:R-:W-:-:S13]  /*0030*/  ISETP.GE.U32.AND P0, PT, R0, 0x20, PT ;  /* 0x000000200000780c */ /* 0x004fda0003f06070 */
[----:B------:R-:W-:Y:S02]  /*0040*/  VOTEU.ANY UP0, P0 ;  /* 0x0000000000ff7886 */ /* 0x000fe40000000100 */
[----:B------:R-:W-:Y:S05]  /*0050*/  BRA.U UP0, `(.L_x_0) ;  /* 0x0000000100b87547 */ /* 0x000fea000b800000 */
[----:B------:R-:W1:Y:S01]  /*0060*/  S2UR UR6, SR_CgaCtaId ;  /* 0x00000000000679c3 */ /* 0x000e620000008800 */
[----:B------:R-:W-:Y:S01]  /*0070*/  NOP ;  /* 0x0000000000007918 */ /* 0x000fe20000000000 */
[----:B------:R-:W-:Y:S02]  /*0080*/  UMOV UR4, 0x40 ;  /* 0x0000004000047882 */ /* 0x000fe40000000000 */
[----:B-1----:R-:W-:-:S09]  /*0090*/  ULEA UR4, UR6, UR4, 0x18 ;  /* 0x0000000406047291 */ /* 0x002fd2000f8ec0ff */
[----:B------:R-:W1:Y:S01]  /*00a0*/  LDS.U8 R0, [UR4] ;  /* 0x00000004ff007984 */ /* 0x000e620008000000 */
[----:B------:R-:W-:Y:S02]  /*00b0*/  UMOV UR4, 0x400 ;  /* 0x0000040000047882 */ /* 0x000fe40000000000 */
[----:B------:R-:W-:Y:S01]  /*00c0*/  ULEA UR4, UR6, UR4, 0x18 ;  /* 0x0000000406047291 */ /* 0x000fe2000f8ec0ff */
[----:B-1----:R-:W-:-:S13]  /*00d0*/  ISETP.NE.AND P0, PT, R0, RZ, PT ;  /* 0x000000ff0000720c */ /* 0x002fda0003f05270 */
[----:B------:R-:W-:Y:S05]  /*00e0*/  @P0 BRA `(.L_x_1) ;  /* 0x00000000007c0947 */ /* 0x000fea0003800000 */
[----:B------:R-:W-:-:S13]  /*00f0*/  ELECT P0, URZ, PT ;  /* 0x0000000000ff782f */ /* 0x000fda0003800000 */
[----:B------:R-:W-:Y:S05]  /*0100*/  @!P0 BRA `(.L_x_2) ;  /* 0x0000000000848947 */ /* 0x000fea0003800000 */
[----:B------:R-:W-:Y:S01]  /*0110*/  UMOV UR5, 0x8 ;  /* 0x0000000800057882 */ /* 0x000fe20000000000 */
[----:B------:R-:W-:Y:S02]  /*0120*/  IMAD.MOV.U32 R4, RZ, RZ, 0x1 ;  /* 0x00000001ff047424 */ /* 0x000fe400078e00ff */
[----:B------:R-:W-:Y:S02]  /*0130*/  IMAD.MOV.U32 R5, RZ, RZ, 0xff ;  /* 0x000000ffff057424 */ /* 0x000fe400078e00ff */
[----:B------:R-:W-:Y:S04]  /*0140*/  DEPBAR.LE SB1, 0x36 ;  /* 0x00009d800000791a */ /* 0x000fe80000000000 */
[----:B------:R-:W1:Y:S02]  /*0150*/  UTCATOMSWS.FIND_AND_SET.ALIGN UP1, UR5, UR5 ;  /* 0x00000005000575e3 */ /* 0x000e640008020800 */
[----:B-1----:R-:W-:-:S04]  /*0160*/  PLOP3.LUT P0, PT, PT, PT, UP1, 0x80, 0x8 ;  /* 0x000000000008781c */ /* 0x002fc80003f0f018 */
[----:B------:R-:W-:-:S04]  /*0170*/  SEL R0, RZ, 0xffffffff, !P0 ;  /* 0xffffffffff007807 */ /* 0x000fc80004000000 */
[----:B------:R-:W-:Y:S01]  /*0180*/  ISETP.NE.AND P0, PT, R0, RZ, PT ;  /* 0x000000ff0000720c */ /* 0x000fe20003f05270 */
[----:B------:R-:W-:-:S12]  /*0190*/  IMAD.U32 R0, RZ, RZ, UR5 ;  /* 0x00000005ff007e24 */ /* 0x000fd8000f8e00ff */
[----:B------:R-:W-:Y:S05]  /*01a0*/  @P0 BRA `(.L_x_3) ;  /* 0x0000000000240947 */ /* 0x000fea0003800000 */
.L_x_4:
[----:B------:R-:W-:Y:S05]  /*01b0*/  NANOSLEEP 0x64 ;  /* 0x000000640000795d */ /* 0x000fea0003800000 */
[----:B------:R-:W-:-:S05]  /*01c0*/  UMOV UR5, 0x8 ;  /* 0x0000000800057882 */ /* 0x000fca0000000000 */
[----:B------:R-:W-:Y:S04]  /*01d0*/  DEPBAR.LE SB1, 0x36 ;  /* 0x00009d800000791a */ /* 0x000fe80000000000 */
[----:B------:R-:W1:Y:S02]  /*01e0*/  UTCATOMSWS.FIND_AND_SET.ALIGN UP1, UR5, UR5 ;  /* 0x00000005000575e3 */ /* 0x000e640008020800 */
[----:B-1----:R-:W-:-:S04]  /*01f0*/  PLOP3.LUT P0, PT, PT, PT, UP1, 0x80, 0x8 ;  /* 0x000000000008781c */ /* 0x002fc80003f0f018 */
[----:B------:R-:W-:-:S04]  /*0200*/  SEL R0, RZ, 0xffffffff, !P0 ;  /* 0xffffffffff007807 */ /* 0x000fc80004000000 */
[----:B------:R-:W-:Y:S01]  /*0210*/  ISETP.NE.AND P0, PT, R0, RZ, PT ;  /* 0x000000ff0000720c */ /* 0x000fe20003f05270 */
[----:B------:R-:W-:-:S12]  /*0220*/  IMAD.U32 R0, RZ, RZ, UR5 ;  /* 0x00000005ff007e24 */ /* 0x000fd8000f8e00ff */
[----:B------:R-:W-:Y:S05]  /*0230*/  @!P0 BRA `(.L_x_4) ;  /* 0xfffffffc00dc8947 */ /* 0x000fea000383ffff */
.L_x_3:
[C---:B------:R-:W-:Y:S01]  /*0240*/  VIADD R3, R0.reuse, 0x10 ;  /* 0x0000001000037836 */ /* 0x040fe20000000000 */
[----:B------:R-:W-:Y:S01]  /*0250*/  UMOV UR5, 0x50 ;  /* 0x0000005000057882 */ /* 0x000fe20000000000 */
[----:B------:R-:W-:Y:S01]  /*0260*/  SHF.L.U32 R2, R5, R0, RZ ;  /* 0x0000000005027219 */ /* 0x000fe200000006ff */
[----:B------:R-:W-:Y:S01]  /*0270*/  ULEA UR5, UR6, UR5, 0x18 ;  /* 0x0000000506057291 */ /* 0x000fe2000f8ec0ff */
[----:B------:R-:W-:Y:S01]  /*0280*/  IMAD.SHL.U32 R0, R0, 0x20, RZ ;  /* 0x0000002000007824 */ /* 0x000fe200078e00ff */
[----:B------:R-:W-:-:S04]  /*0290*/  SHF.L.U32 R3, R4, R3, RZ ;  /* 0x0000000304037219 */ /* 0x000fc800000006ff */
[----:B------:R-:W-:-:S05]  /*02a0*/  LOP3.LUT R2, R3, R2, RZ, 0xfc, !PT ;  /* 0x0000000203027212 */ /* 0x000fca00078efcff */
[----:B------:R1:W-:Y:S04]  /*02b0*/  ATOMS.OR RZ, [UR5], R2 ;  /* 0x00000002ffff798c */ /* 0x0003e8000b000005 */
[----:B------:R1:W-:Y:S01]  /*02c0*/  STS [UR4], R0 ;  /* 0x00000000ff007988 */ /* 0x0003e20008000804 */
[----:B------:R-:W-:Y:S05]  /*02d0*/  BRA `(.L_x_2) ;  /* 0x0000000000107947 */ /* 0x000fea0003800000 */
.L_x_1:
[----:B------:R-:W-:Y:S01]  /*02e0*/  IMAD.MOV.U32 R0, RZ, RZ, -0x1 ;  /* 0xffffffffff007424 */ /* 0x000fe200078e00ff */
[----:B------:R-:W-:-:S04]  /*02f0*/  MOV R2, 0x320 ;  /* 0x0000032000027802 */ /* 0x000fc80000000f00 */
[----:B------:R1:W-:Y:S03]  /*0300*/  STS [UR4], R0 ;  /* 0x00000000ff007988 */ /* 0x0003e60008000804 */
[----:B-1----:R-:W-:Y:S05]  /*0310*/  CALL.REL.NOINC `($__internal_1_$__cuda_sm10x_tcgen05_guardrail_trap_phase_invalid_during_alloc) ;  /* 0x000007b8006c7944 */ /* 0x002fea0003c00000 */
.L_x_2:
[----:B------:R-:W-:Y:S05]  /*0320*/  WARPSYNC.ALL ;  /* 0x0000000000007948 */ /* 0x000fea0003800000 */
[----:B------:R-:W-:Y:S01]  /*0330*/  NOP ;  /* 0x0000000000007918 */ /* 0x000fe20000000000 */
.L_x_0:
[----:B------:R-:W2:Y:S01]  /*0340*/  LDC.64 R8, c[0x0][0x398] ;  /* 0x0000e600ff087b82 */ /* 0x000ea20000000a00 */
[----:B------:R-:W3:Y:S01]  /*0350*/  S2R R5, SR_CTAID.X ;  /* 0x0000000000057919 */ /* 0x000ee20000002500 */
[----:B------:R-:W-:Y:S01]  /*0360*/  UMOV UR7, 0x400 ;  /* 0x0000040000077882 */ /* 0x000fe20000000000 */
[----:B------:R-:W4:Y:S01]  /*0370*/  LDCU.64 UR14, c[0x0][0x3a8] ;  /* 0x00007500ff0e77ac */ /* 0x000f220008000a00 */
[----:B------:R-:W1:Y:S01]  /*0380*/  S2R R19, SR_TID.X ;  /* 0x0000000000137919 */ /* 0x000e620000002100 */
[----:B------:R-:W1:Y:S03]  /*0390*/  LDCU.128 UR16, c[0x0][0x380] ;  /* 0x00007000ff1077ac */ /* 0x000e660008000c00 */
[----:B------:R-:W1:Y:S01]  /*03a0*/  S2UR UR4, SR_CgaCtaId ;  /* 0x00000000000479c3 */ /* 0x000e620000008800 */
[----:B------:R-:W1:Y:S01]  /*03b0*/  LDCU UR68, c[0x0][0x39c] ;  /* 0x00007380ff4477ac */ /* 0x000e620008000800 */
[----:B------:R-:W1:Y:S01]  /*03c0*/  LDCU UR67, c[0x0][0x3b0] ;  /* 0x00007600ff4377ac */ /* 0x000e620008000800 */
[----:B------:R-:W1:Y:S01]  /*03d0*/  LDCU UR66, c[0x0][0x3b0] ;  /* 0x00007600ff4277ac */ /* 0x000e620008000800 */
[----:B------:R-:W1:Y:S02]  /*03e0*/  LDCU UR65, c[0x0][0x3b0] ;  /* 0x00007600ff4177ac */ /* 0x000e640008000800 */
[----:B-12---:R-:W-:Y:S01]  /*03f0*/  VIADD R0, R9, 0x1ff ;  /* 0x000001ff09007836 */ /* 0x006fe20000000000 */
[----:B------:R-:W-:Y:S01]  /*0400*/  STL [R1+0x1874], R8 ;  /* 0x0018740801007387 */ /* 0x000fe20000100800 */
[----:B------:R-:W1:Y:S03]  /*0410*/  LDCU UR64, c[0x0][0x3b0] ;  /* 0x00007600ff4077ac */ /* 0x000e660008000800 */
[----:B------:R-:W-:Y:S01]  /*0420*/  SHF.R.S32.HI R3, RZ, 0x1f, R0 ;  /* 0x0000001fff037819 */ /* 0x000fe20000011400 */
[----:B------:R-:W2:Y:S03]  /*0430*/  LDCU UR63, c[0x0][0x3b0] ;  /* 0x00007600ff3f77ac */ /* 0x000ea60008000800 */
[----:B------:R-:W-:-:S02]  /*0440*/  LEA.HI R3, R3, R0, RZ, 0x9 ;  /* 0x0000000003037211 */ /* 0x000fc400078f48ff */
[----:B---3--:R-:W-:Y:S01]  /*0450*/  IABS R10, R5 ;  /* 0x00000005000a7213 */ /* 0x008fe20000000000 */
[----:B------:R-:W-:Y:S01]  /*0460*/  ULEA UR7, UR4, UR7, 0x18 ;  /* 0x0000000704077291 */ /* 0x000fe2000f8ec0ff */
[----:B------:R-:W-:Y:S01]  /*0470*/  SHF.R.S32.HI R3, RZ, 0x9, R3 ;  /* 0x00000009ff037819 */ /* 0x000fe20000011403 */
[----:B------:R-:W-:Y:S04]  /*0480*/  BAR.SYNC.DEFER_BLOCKING 0x0 ;  /* 0x0000000000007b1d */ /* 0x000fe80000010000 */
[----:B------:R-:W-:Y:S02]  /*0490*/  IMAD.SHL.U32 R4, R3, 0x8, RZ ;  /* 0x0000000803047824 */ /* 0x000fe400078e00ff */
[----:B------:R-:W3:Y:S03]  /*04a0*/  LDCU UR62, c[0x0][0x3b0] ;  /* 0x00007600ff3e77ac */ /* 0x000ee60008000800 */
[-C--:B------:R-:W-:Y:S01]  /*04b0*/  IABS R7, R4.reuse ;  /* 0x0000000400077213 */ /* 0x080fe20000000000 */
[----:B------:R-:W1:Y:S01]  /*04c0*/  LDCU UR61, c[0x0][0x3b0] ;  /* 0x00007600ff3d77ac */ /* 0x000e620008000800 */
[----:B------:R-:W-:-:S02]  /*04d0*/  IABS R12, R4 ;  /* 0x00000004000c7213 */ /* 0x000fc40000000000 */
[----:B------:R-:W1:Y:S01]  /*04e0*/  I2F.RP R0, R7 ;  /* 0x0000000700007306 */ /* 0x000e620000209400 */
[----:B------:R-:W2:Y:S01]  /*04f0*/  LDCU UR60, c[0x0][0x3b0] ;  /* 0x00007600ff3c77ac */ /* 0x000ea20008000800 */
[----:B------:R-:W2:Y:S01]  /*0500*/  LDCU UR59, c[0x0][0x3b0] ;  /* 0x00007600ff3b77ac */ /* 0x000ea20008000800 */
[----:B------:R-:W2:Y:S01]  /*0510*/  LDCU UR58, c[0x0][0x3b0] ;  /* 0x00007600ff3a77ac */ /* 0x000ea20008000800 */
[----:B------:R-:W2:Y:S01]  /*0520*/  LDS R18, [UR7] ;  /* 0x00000007ff127984 */ /* 0x000ea20008000800 */
[----:B------:R-:W2:Y:S03]  /*0530*/  LDCU UR57, c[0x0][0x3b0] ;  /* 0x00007600ff3977ac */ /* 0x000ea60008000800 */
[----:B-1----:R-:W1:Y:S01]  /*0540*/  MUFU.RCP R0, R0 ;  /* 0x0000000000007308 */ /* 0x002e620000001000 */
[----:B------:R-:W2:Y:S01]  /*0550*/  LDCU UR56, c[0x0][0x3b0] ;  /* 0x00007600ff3877ac */ /* 0x000ea20008000800 */
[----:B------:R-:W2:Y:S01]  /*0560*/  LDCU UR55, c[0x0][0x3b0] ;  /* 0x00007600ff3777ac */ /* 0x000ea20008000800 */
[----:B------:R-:W2:Y:S01]  /*0570*/  LDCU UR54, c[0x0][0x3b0] ;  /* 0x00007600ff3677ac */ /* 0x000ea20008000800 */
[----:B------:R-:W2:Y:S01]  /*0580*/  LDCU UR53, c[0x0][0x3b0] ;  /* 0x00007600ff3577ac */ /* 0x000ea20008000800 */
[----:B-1----:R-:W-:Y:S01]  /*0590*/  VIADD R2, R0, 0xffffffe ;  /* 0x0ffffffe00027836 */ /* 0x002fe20000000000 */
[----:B------:R-:W1:Y:S01]  /*05a0*/  LDCU UR52, c[0x0][0x3b0] ;  /* 0x00007600ff3477ac */ /* 0x000e620008000800 */
[----:B------:R-:W-:-:S02]  /*05b0*/  IMAD.MOV R0, RZ, RZ, -R12 ;  /* 0x000000ffff007224 */ /* 0x000fc400078e0a0c */
[----:B------:R2:W1:Y:S01]  /*05c0*/  F2I.FTZ.U32.TRUNC.NTZ R3, R2 ;  /* 0x0000000200037305 */ /* 0x000462000021f000 */
[----:B------:R-:W3:Y:S01]  /*05d0*/  LDCU UR51, c[0x0][0x3b0] ;  /* 0x00007600ff3377ac */ /* 0x000ee20008000800 */
[----:B------:R-:W3:Y:S01]  /*05e0*/  LDCU UR50, c[0x0][0x3b0] ;  /* 0x00007600ff3277ac */ /* 0x000ee20008000800 */
[----:B--2---:R-:W-:Y:S01]  /*05f0*/  IMAD.MOV.U32 R2, RZ, RZ, RZ ;  /* 0x000000ffff027224 */ /* 0x004fe200078e00ff */
[----:B------:R-:W2:Y:S01]  /*0600*/  LDCU UR49, c[0x0][0x3b0] ;  /* 0x00007600ff3177ac */ /* 0x000ea20008000800 */
[----:B------:R-:W2:Y:S01]  /*0610*/  LDCU UR48, c[0x0][0x3b0] ;  /* 0x00007600ff3077ac */ /* 0x000ea20008000800 */
[----:B-1----:R-:W-:Y:S01]  /*0620*/  IMAD.MOV R6, RZ, RZ, -R3 ;  /* 0x000000ffff067224 */ /* 0x002fe200078e0a03 */
[----:B------:R-:W-:Y:S01]  /*0630*/  R2UR UR10, R18 ;  /* 0x00000000120a72ca */ /* 0x000fe200000e0000 */
[----:B------:R-:W1:Y:S02]  /*0640*/  LDCU UR47, c[0x0][0x3b0] ;  /* 0x00007600ff2f77ac */ /* 0x000e640008000800 */
[----:B------:R-:W-:-:S02]  /*0650*/  IMAD R11, R6, R7, RZ ;  /* 0x00000007060b7224 */ /* 0x000fc400078e02ff */
[----:B------:R-:W-:Y:S01]  /*0660*/  IMAD.MOV.U32 R6, RZ, RZ, R10 ;  /* 0x000000ffff067224 */ /* 0x000fe200078e000a */
[----:B------:R-:W1:Y:S01]  /*0670*/  LDCU UR46, c[0x0][0x3b0] ;  /* 0x00007600ff2e77ac */ /* 0x000e620008000800 */
[----:B------:R-:W-:Y:S01]  /*0680*/  IMAD.HI.U32 R3, R3, R11, R2 ;  /* 0x0000000b03037227 */ /* 0x000fe200078e0002 */
[----:B------:R-:W1:Y:S05]  /*0690*/  LDCU UR45, c[0x0][0x3b0] ;  /* 0x00007600ff2d77ac */ /* 0x000e6a0008000800 */
[----:B------:R-:W-:Y:S01]  /*06a0*/  IMAD.HI.U32 R3, R3, R6, RZ ;  /* 0x0000000603037227 */ /* 0x000fe200078e00ff */
[----:B------:R-:W1:Y:S03]  /*06b0*/  LDCU UR44, c[0x0][0x3b0] ;  /* 0x00007600ff2c77ac */ /* 0x000e660008000800 */
[----:B------:R-:W-:Y:S01]  /*06c0*/  IMAD R0, R3, R0, R6 ;  /* 0x0000000003007224 */ /* 0x000fe200078e0206 */
[----:B------:R-:W1:Y:S04]  /*06d0*/  LDCU UR43, c[0x0][0x3b0] ;  /* 0x00007600ff2b77ac */ /* 0x000e680008000800 */
[----:B------:R-:W-:Y:S01]  /*06e0*/  ISETP.GT.U32.AND P1, PT, R7, R0, PT ;  /* 0x000000000700720c */ /* 0x000fe20003f24070 */
[----:B------:R-:W1:Y:S01]  /*06f0*/  LDCU UR42, c[0x0][0x3b0] ;  /* 0x00007600ff2a77ac */ /* 0x000e620008000800 */
[----:B------:R-:W1:Y:S01]  /*0700*/  LDCU UR41, c[0x0][0x3b0] ;  /* 0x00007600ff2977ac */ /* 0x000e620008000800 */
[----:B------:R-:W1:Y:S10]  /*0710*/  LDCU UR40, c[0x0][0x3b0] ;  /* 0x00007600ff2877ac */ /* 0x000e740008000800 */
[----:B------:R-:W-:Y:S01]  /*0720*/  @!P1 IMAD.IADD R0, R0, 0x1, -R7 ;  /* 0x0000000100009824 */ /* 0x000fe200078e0a07 */
[----:B------:R-:W1:Y:S01]  /*0730*/  LDCU UR39, c[0x0][0x3b0] ;  /* 0x00007600ff2777ac */ /* 0x000e620008000800 */
[----:B------:R-:W-:Y:S01]  /*0740*/  @!P1 VIADD R3, R3, 0x1 ;  /* 0x0000000103039836 */ /* 0x000fe20000000000 */
[----:B------:R-:W-:-:S02]  /*0750*/  ISETP.NE.AND P1, PT, R4, RZ, PT ;  /* 0x000000ff0400720c */ /* 0x000fc40003f25270 */
[----:B------:R-:W-:Y:S01]  /*0760*/  ISETP.GE.U32.AND P0, PT, R0, R7, PT ;  /* 0x000000070000720c */ /* 0x000fe20003f06070 */
[----:B------:R-:W1:Y:S01]  /*0770*/  LDCU UR38, c[0x0][0x3b0] ;  /* 0x00007600ff2677ac */ /* 0x000e620008000800 */
[-C--:B------:R-:W-:Y:S01]  /*0780*/  LOP3.LUT R0, R5, R4.reuse, RZ, 0x3c, !PT ;  /* 0x0000000405007212 */ /* 0x080fe200078e3cff */
[----:B------:R-:W1:Y:S03]  /*0790*/  LDCU UR37, c[0x0][0x3b0] ;  /* 0x00007600ff2577ac */ /* 0x000e660008000800 */
[----:B------:R-:W-:Y:S01]  /*07a0*/  ISETP.GE.AND P2, PT, R0, RZ, PT ;  /* 0x000000ff0000720c */ /* 0x000fe20003f46270 */
[----:B------:R-:W-:Y:S01]  /*07b0*/  VIADD R0, R8, 0x3f ;  /* 0x0000003f08007836 */ /* 0x000fe20000000000 */
[----:B------:R-:W1:Y:S05]  /*07c0*/  LDCU UR36, c[0x0][0x3b0] ;  /* 0x00007600ff2477ac */ /* 0x000e6a0008000800 */
[----:B------:R-:W-:Y:S01]  /*07d0*/  @P0 VIADD R3, R3, 0x1 ;  /* 0x0000000103030836 */ /* 0x000fe20000000000 */
[----:B------:R-:W1:Y:S03]  /*07e0*/  LDCU UR35, c[0x0][0x3b0] ;  /* 0x00007600ff2377ac */ /* 0x000e660008000800 */
[----:B------:R-:W-:Y:S01]  /*07f0*/  IMAD.MOV.U32 R2, RZ, RZ, R3 ;  /* 0x000000ffff027224 */ /* 0x000fe200078e0003 */
[----:B------:R-:W-:Y:S01]  /*0800*/  SHF.R.S32.HI R3, RZ, 0x1f, R0 ;  /* 0x0000001fff037819 */ /* 0x000fe20000011400 */
[----:B------:R-:W1:Y:S02]  /*0810*/  LDCU UR34, c[0x0][0x3b0] ;  /* 0x00007600ff2277ac */ /* 0x000e640008000800 */
[----:B------:R-:W-:Y:S01]  /*0820*/  @!P2 IMAD.MOV R2, RZ, RZ, -R2 ;  /* 0x000000ffff02a224 */ /* 0x000fe200078e0a02 */
[----:B------:R-:W-:Y:S01]  /*0830*/  @!P1 LOP3.LUT R2, RZ, R4, RZ, 0x33, !PT ;  /* 0x00000004ff029212 */ /* 0x000fe200078e33ff */
[----:B------:R-:W1:Y:S01]  /*0840*/  LDCU UR33, c[0x0][0x3b0] ;  /* 0x00007600ff2177ac */ /* 0x000e620008000800 */
[----:B------:R-:W-:-:S03]  /*0850*/  LEA.HI R3, R3, R0, RZ, 0x6 ;  /* 0x0000000003037211 */ /* 0x000fc600078f30ff */
[----:B------:R-:W-:Y:S01]  /*0860*/  IMAD.SHL.U32 R12, R2, 0x8, RZ ;  /* 0x00000008020c7824 */ /* 0x000fe200078e00ff */
[----:B------:R-:W1:Y:S01]  /*0870*/  LDCU UR32, c[0x0][0x3b0] ;  /* 0x00007600ff2077ac */ /* 0x000e620008000800 */
[----:B------:R-:W-:-:S03]  /*0880*/  IMAD.MOV R2, RZ, RZ, -R2 ;  /* 0x000000ffff027224 */ /* 0x000fc600078e0a02 */
[----:B------:R-:W-:Y:S01]  /*0890*/  LEA.HI.SX32 R3, R3, -R12, 0x1a ;  /* 0x8000000c03037211 */ /* 0x000fe200078fd2ff */
[----:B------:R-:W-:Y:S01]  /*08a0*/  IMAD R6, R4, R2, R5 ;  /* 0x0000000204067224 */ /* 0x000fe200078e0205 */
[----:B------:R-:W1:Y:S02]  /*08b0*/  LDCU UR31, c[0x0][0x3b0] ;  /* 0x00007600ff1f77ac */ /* 0x000e640008000800 */
[----:B------:R-:W-:Y:S02]  /*08c0*/  VIMNMX R13, PT, PT, R3, 0x8, PT ;  /* 0x00000008030d7848 */ /* 0x000fe40003fe0100 */
[----:B------:R-:W-:Y:S01]  /*08d0*/  IABS R11, R6 ;  /* 0x00000006000b7213 */ /* 0x000fe20000000000 */
[----:B------:R-:W1:Y:S01]  /*08e0*/  LDCU UR30, c[0x0][0x3b0] ;  /* 0x00007600ff1e77ac */ /* 0x000e620008000800 */
[-C--:B------:R-:W-:Y:S02]  /*08f0*/  IABS R7, R13.reuse ;  /* 0x0000000d00077213 */ /* 0x080fe40000000000 */
[----:B------:R-:W-:Y:S01]  /*0900*/  IABS R4, R13 ;  /* 0x0000000d00047213 */ /* 0x000fe20000000000 */
[----:B------:R-:W1:Y:S01]  /*0910*/  LDCU UR29, c[0x0][0x3b0] ;  /* 0x00007600ff1d77ac */ /* 0x000e620008000800 */
[----:B------:R-:W2:Y:S01]  /*0920*/  I2F.RP R0, R7 ;  /* 0x0000000700007306 */ /* 0x000ea20000209400 */
[----:B------:R-:W1:Y:S01]  /*0930*/  LDCU UR28, c[0x0][0x3b0] ;  /* 0x00007600ff1c77ac */ /* 0x000e620008000800 */
[----:B------:R-:W1:Y:S01]  /*0940*/  LDCU UR27, c[0x0][0x3b0] ;  /* 0x00007600ff1b77ac */ /* 0x000e620008000800 */
[----:B------:R-:W1:Y:S05]  /*0950*/  LDCU UR26, c[0x0][0x3b0] ;  /* 0x00007600ff1a77ac */ /* 0x000e6a0008000800 */
[----:B--2---:R-:W2:Y:S01]  /*0960*/  MUFU.RCP R0, R0 ;  /* 0x0000000000007308 */ /* 0x004ea20000001000 */
[----:B------:R-:W1:Y:S01]  /*0970*/  LDCU UR25, c[0x0][0x3b0] ;  /* 0x00007600ff1977ac */ /* 0x000e620008000800 */
[----:B------:R-:W1:Y:S01]  /*0980*/  LDCU UR24, c[0x0][0x3b0] ;  /* 0x00007600ff1877ac */ /* 0x000e620008000800 */
[----:B------:R-:W1:Y:S01]  /*0990*/  LDCU UR23, c[0x0][0x3b0] ;  /* 0x00007600ff1777ac */ /* 0x000e620008000800 */
[----:B------:R-:W1:Y:S01]  /*09a0*/  LDCU UR22, c[0x0][0x3b0] ;  /* 0x00007600ff1677ac */ /* 0x000e620008000800 */
[----:B--2---:R-:W-:Y:S01]  /*09b0*/  VIADD R3, R0, 0xffffffe ;  /* 0x0ffffffe00037836 */ /* 0x004fe20000000000 */
[----:B------:R-:W2:Y:S01]  /*09c0*/  LDCU UR21, c[0x0][0x3b0] ;  /* 0x00007600ff1577ac */ /* 0x000ea20008000800 */
[----:B------:R-:W-:Y:S01]  /*09d0*/  IMAD.MOV R0, RZ, RZ, -R4 ;  /* 0x000000ffff007224 */ /* 0x000fe200078e0a04 */
[----:B------:R-:W1:Y:S03]  /*09e0*/  LDCU UR13, c[0x0][0x3b0] ;  /* 0x00007600ff0d77ac */ /* 0x000e660008000800 */
[----:B------:R-:W1:Y:S01]  /*09f0*/  F2I.FTZ.U32.TRUNC.NTZ R3, R3 ;  /* 0x0000000300037305 */ /* 0x000e62000021f000 */
[----:B------:R-:W2:Y:S01]  /*0a00*/  LDCU UR12, c[0x0][0x3b0] ;  /* 0x00007600ff0c77ac */ /* 0x000ea20008000800 */
[----:B------:R-:W2:Y:S01]  /*0a10*/  LDCU UR11, c[0x0][0x3b0] ;  /* 0x00007600ff0b77ac */ /* 0x000ea20008000800 */
[----:B------:R-:W2:Y:S01]  /*0a20*/  LDCU UR9, c[0x0][0x3b0] ;  /* 0x00007600ff0977ac */ /* 0x000ea20008000800 */
[----:B-1----:R-:W-:Y:S01]  /*0a30*/  IMAD.MOV R10, RZ, RZ, -R3 ;  /* 0x000000ffff0a7224 */ /* 0x002fe200078e0a03 */
[----:B------:R-:W1:Y:S03]  /*0a40*/  LDCU UR8, c[0x0][0x3b0] ;  /* 0x00007600ff0877ac */ /* 0x000e660008000800 */
[----:B------:R-:W-:Y:S01]  /*0a50*/  IMAD.MOV.U32 R2, RZ, RZ, R10 ;  /* 0x000000ffff027224 */ /* 0x000fe200078e000a */
[----:B------:R-:W-:Y:S01]  /*0a60*/  IABS R10, R8 ;  /* 0x00000008000a7213 */ /* 0x000fe20000000000 */
[----:B------:R-:W1:Y:S02]  /*0a70*/  LDCU UR77, c[0x0][0x3b0] ;  /* 0x00007600ff4d77ac */ /* 0x000e640008000800 */
[----:B------:R-:W-:-:S02]  /*0a80*/  IMAD R5, R2, R7, RZ ;  /* 0x0000000702057224 */ /* 0x000fc400078e02ff */
[----:B------:R-:W-:Y:S01]  /*0a90*/  IMAD.MOV.U32 R2, RZ, RZ, RZ ;  /* 0x000000ffff027224 */ /* 0x000fe200078e00ff */
[----:B------:R-:W1:Y:S03]  /*0aa0*/  LDCU UR76, c[0x0][0x3b0] ;  /* 0x00007600ff4c77ac */ /* 0x000e660008000800 */
[----:B------:R-:W-:Y:S01]  /*0ab0*/  IMAD.HI.U32 R2, R3, R5, R2 ;  /* 0x0000000503027227 */ /* 0x000fe200078e0002 */
[----:B------:R-:W-:Y:S01]  /*0ac0*/  IABS R5, R9 ;  /* 0x0000000900057213 */ /* 0x000fe20000000000 */
[----:B------:R-:W1:Y:S01]  /*0ad0*/  I2F.RP R3, R10 ;  /* 0x0000000a00037306 */ /* 0x000e620000209400 */
[----:B------:R-:W2:Y:S03]  /*0ae0*/  LDCU UR75, c[0x0][0x3b0] ;  /* 0x00007600ff4b77ac */ /* 0x000ea60008000800 */
[----:B------:R-:W-:Y:S01]  /*0af0*/  IMAD.HI.U32 R2, R2, R11, RZ ;  /* 0x0000000b02027227 */ /* 0x000fe200078e00ff */
[----:B------:R-:W2:Y:S03]  /*0b00*/  LDCU UR6, c[0x0][0x3b0] ;  /* 0x00007600ff0677ac */ /* 0x000ea60008000800 */
[----:B------:R-:W-:Y:S01]  /*0b10*/  IMAD R0, R2, R0, R11 ;  /* 0x0000000002007224 */ /* 0x000fe200078e020b */
[----:B------:R-:W2:Y:S01]  /*0b20*/  I2F.RP R4, R5 ;  /* 0x0000000500047306 */ /* 0x000ea20000209400 */
[----:B------:R-:W-:Y:S01]  /*0b30*/  LOP3.LUT R11, R19, 0x3f, RZ, 0xc0, !PT ;  /* 0x0000003f130b7812 */ /* 0x000fe200078ec0ff */
[----:B------:R-:W3:Y:S02]  /*0b40*/  LDCU UR74, c[0x0][0x3b0] ;  /* 0x00007600ff4a77ac */ /* 0x000ee40008000800 */
[----:B------:R-:W-:Y:S01]  /*0b50*/  ISETP.GT.U32.AND P1, PT, R7, R0, PT ;  /* 0x000000000700720c */ /* 0x000fe20003f24070 */
[----:B------:R-:W3:Y:S03]  /*0b60*/  LDCU UR73, c[0x0][0x3b0] ;  /* 0x00007600ff4977ac */ /* 0x000ee60008000800 */
[----:B-1----:R-:W1:Y:S01]  /*0b70*/  MUFU.RCP R3, R3 ;  /* 0x0000000300037308 */ /* 0x002e620000001000 */
[----:B------:R-:W1:Y:S01]  /*0b80*/  LDCU UR72, c[0x0][0x3b0] ;  /* 0x00007600ff4877ac */ /* 0x000e620008000800 */
[----:B------:R-:W1:Y:S06]  /*0b90*/  LDCU UR71, c[0x0][0x3b0] ;  /* 0x00007600ff4777ac */ /* 0x000e6c0008000800 */
[----:B--2---:R-:W2:Y:S01]  /*0ba0*/  MUFU.RCP R4, R4 ;  /* 0x0000000400047308 */ /* 0x004ea20000001000 */
[----:B------:R-:W-:Y:S01]  /*0bb0*/  @!P1 IMAD.IADD R0, R0, 0x1, -R7 ;  /* 0x0000000100009824 */ /* 0x000fe200078e0a07 */
[----:B------:R-:W1:Y:S01]  /*0bc0*/  LDCU UR70, c[0x0][0x3b0] ;  /* 0x00007600ff4677ac */ /* 0x000e620008000800 */
[----:B------:R-:W-:Y:S01]  /*0bd0*/  @!P1 VIADD R2, R2, 0x1 ;  /* 0x0000000102029836 */ /* 0x000fe20000000000 */
[----:B------:R-:W-:Y:S01]  /*0be0*/  BAR.SYNC.DEFER_BLOCKING 0x0 ;  /* 0x0000000000007b1d */ /* 0x000fe20000010000 */
[----:B------:R-:W-:-:S02]  /*0bf0*/  ISETP.NE.AND P1, PT, R13, RZ, PT ;  /* 0x000000ff0d00720c */ /* 0x000fc40003f25270 */
[----:B------:R-:W-:Y:S02]  /*0c00*/  ISETP.GE.U32.AND P0, PT, R0, R7, PT ;  /* 0x000000070000720c */ /* 0x000fe40003f06070 */
[----:B------:R-:W-:Y:S01]  /*0c10*/  LOP3.LUT R0, R6, R13, RZ, 0x3c, !PT ;  /* 0x0000000d06007212 */ /* 0x000fe200078e3cff */
[----:B------:R-:W2:Y:S03]  /*0c20*/  LDCU UR69, c[0x0][0x3b0] ;  /* 0x00007600ff4577ac */ /* 0x000ea60008000800 */
[----:B------:R-:W-:Y:S01]  /*0c30*/  ISETP.GE.AND P2, PT, R0, RZ, PT ;  /* 0x000000ff0000720c */ /* 0x000fe20003f46270 */
[----:B------:R-:W2:Y:S06]  /*0c40*/  LDCU UR5, c[0x0][0x3a4] ;  /* 0x00007480ff0577ac */ /* 0x000eac0008000800 */
[----:B------:R-:W-:-:S04]  /*0c50*/  @P0 VIADD R2, R2, 0x1 ;  /* 0x0000000102020836 */ /* 0x000fc80000000000 */
[----:B------:R-:W-:Y:S02]  /*0c60*/  IMAD.MOV.U32 R14, RZ, RZ, R2 ;  /* 0x000000ffff0e7224 */ /* 0x000fe400078e0002 */
[----:B-1----:R-:W-:Y:S02]  /*0c70*/  VIADD R2, R3, 0xffffffe ;  /* 0x0ffffffe03027836 */ /* 0x002fe40000000000 */
[----:B------:R-:W-:Y:S01]  /*0c80*/  @!P2 IMAD.MOV R14, RZ, RZ, -R14 ;  /* 0x000000ffff0ea224 */ /* 0x000fe200078e0a0e */
[----:B------:R-:W-:Y:S01]  /*0c90*/  @!P1 LOP3.LUT R14, RZ, R13, RZ, 0x33, !PT ;  /* 0x0000000dff0e9212 */ /* 0x000fe200078e33ff */
[----:B------:R-:W1:Y:S04]  /*0ca0*/  F2I.FTZ.U32.TRUNC.NTZ R3, R2 ;  /* 0x0000000200037305 */ /* 0x000e68000021f000 */
[----:B------:R-:W-:-:S04]  /*0cb0*/  IMAD.MOV R0, RZ, RZ, -R14 ;  /* 0x000000ffff007224 */ /* 0x000fc800078e0a0e */
[----:B------:R-:W-:Y:S02]  /*0cc0*/  IMAD R0, R13, R0, R6 ;  /* 0x000000000d007224 */ /* 0x000fe400078e0206 */
[----:B--2---:R-:W-:Y:S02]  /*0cd0*/  VIADD R6, R4, 0xffffffe ;  /* 0x0ffffffe04067836 */ /* 0x004fe40000000000 */
[----:B------:R-:W-:Y:S02]  /*0ce0*/  IMAD.IADD R0, R12, 0x1, R0 ;  /* 0x000000010c007824 */ /* 0x000fe400078e0200 */
[----:B------:R2:W3:Y:S01]  /*0cf0*/  F2I.FTZ.U32.TRUNC.NTZ R7, R6 ;  /* 0x0000000600077305 */ /* 0x0004e2000021f000 */
[----:B-1----:R-:W-:Y:S02]  /*0d00*/  IMAD.MOV R9, RZ, RZ, -R3 ;  /* 0x000000ffff097224 */ /* 0x002fe400078e0a03 */
[----:B------:R-:W-:Y:S02]  /*0d10*/  IMAD R15, R0, 0x40, R11 ;  /* 0x00000040000f7824 */ /* 0x000fe400078e020b */
[----:B------:R-:W-:-:S02]  /*0d20*/  IMAD.SHL.U32 R0, R14, 0x200, RZ ;  /* 0x000002000e007824 */ /* 0x000fc400078e00ff */
[----:B------:R-:W-:Y:S01]  /*0d30*/  IMAD R9, R9, R10, RZ ;  /* 0x0000000a09097224 */ /* 0x000fe200078e02ff */
[----:B------:R1:W-:Y:S01]  /*0d40*/  STL [R1+0x15d8], R15 ;  /* 0x0015d80f01007387 */ /* 0x0003e20000100800 */
[----:B------:R-:W-:Y:S01]  /*0d50*/  IMAD.MOV.U32 R2, RZ, RZ, RZ ;  /* 0x000000ffff027224 */ /* 0x000fe200078e00ff */
[----:B------:R-:W-:Y:S01]  /*0d60*/  IABS R13, R15 ;  /* 0x0000000f000d7213 */ /* 0x000fe20000000000 */
[----:B--2---:R-:W-:Y:S02]  /*0d70*/  IMAD.MOV.U32 R6, RZ, RZ, RZ ;  /* 0x000000ffff067224 */ /* 0x004fe400078e00ff */
[----:B------:R-:W-:-:S04]  /*0d80*/  IMAD.HI.U32 R2, R3, R9, R2 ;  /* 0x0000000903027227 */ /* 0x000fc800078e0002 */
[--C-:B---3--:R-:W-:Y:S02]  /*0d90*/  IMAD.MOV R4, RZ, RZ, -R7.reuse ;  /* 0x000000ffff047224 */ /* 0x108fe400078e0a07 */
[----:B-1----:R-:W-:Y:S02]  /*0da0*/  VIADD R15, R0, 0x1 ;  /* 0x00000001000f7836 */ /* 0x002fe40000000000 */
[----:B------:R-:W-:Y:S02]  /*0db0*/  IMAD R9, R4, R5, RZ ;  /* 0x0000000504097224 */ /* 0x000fe400078e02ff */
[----:B------:R-:W-:Y:S01]  /*0dc0*/  IMAD.SHL.U32 R4, R19, 0x10, RZ ;  /* 0x0000001013047824 */ /* 0x000fe200078e00ff */
[----:B------:R-:W-:Y:S01]  /*0dd0*/  IABS R3, R15 ;  /* 0x0000000f00037213 */ /* 0x000fe20000000000 */
[----:B------:R-:W-:Y:S01]  /*0de0*/  IMAD.HI.U32 R9, R7, R9, R6 ;  /* 0x0000000907097227 */ /* 0x000fe200078e0006 */
[----:B------:R-:W-:Y:S02]  /*0df0*/  ISETP.GE.AND P4, PT, R15, RZ, PT ;  /* 0x000000ff0f00720c */ /* 0x000fe40003f86270 */
[----:B------:R-:W-:Y:S01]  /*0e00*/  LOP3.LUT R7, R4, 0x70, RZ, 0xc0, !PT ;  /* 0x0000007004077812 */ /* 0x000fe200078ec0ff */
[----:B------:R-:W-:-:S02]  /*0e10*/  IMAD.MOV.U32 R6, RZ, RZ, R3 ;  /* 0x000000ffff067224 */ /* 0x000fc400078e0003 */
[----:B------:R-:W-:-:S04]  /*0e20*/  IMAD.HI.U32 R2, R2, R13, RZ ;  /* 0x0000000d02027227 */ /* 0x000fc800078e00ff */
[----:B------:R-:W-:-:S04]  /*0e30*/  IMAD.HI.U32 R3, R9, R6, RZ ;  /* 0x0000000609037227 */ /* 0x000fc800078e00ff */
[----:B------:R-:W-:Y:S02]  /*0e40*/  IMAD.MOV R4, RZ, RZ, -R3 ;  /* 0x000000ffff047224 */ /* 0x000fe400078e0a03 */
[----:B------:R-:W-:Y:S02]  /*0e50*/  IMAD.MOV R2, RZ, RZ, -R2 ;  /* 0x000000ffff027224 */ /* 0x000fe400078e0a02 */
[----:B------:R-:W-:Y:S02]  /*0e60*/  IMAD R4, R5, R4, R6 ;  /* 0x0000000405047224 */ /* 0x000fe400078e0206 */
[----:B------:R-:W-:Y:S01]  /*0e70*/  IMAD R13, R10, R2, R13 ;  /* 0x000000020a0d7224 */ /* 0x000fe200078e020d */
[----:B------:R-:W-:Y:S01]  /*0e80*/  LOP3.LUT R2, R19, 0x40, RZ, 0xc0, !PT ;  /* 0x0000004013027812 */ /* 0x000fe200078ec0ff */
[C---:B------:R-:W-:Y:S01]  /*0e90*/  VIADD R16, R0.reuse, 0x2 ;  /* 0x0000000200107836 */ /* 0x040fe20000000000 */
[----:B------:R-:W-:Y:S01]  /*0ea0*/  ISETP.GT.U32.AND P1, PT, R5, R4, PT ;  /* 0x000000040500720c */ /* 0x000fe20003f24070 */
[----:B------:R-:W-:Y:S01]  /*0eb0*/  VIADD R17, R0, 0x3 ;  /* 0x0000000300117836 */ /* 0x000fe20000000000 */
[----:B------:R-:W-:Y:S01]  /*0ec0*/  ISETP.GT.U32.AND P0, PT, R10, R13, PT ;  /* 0x0000000d0a00720c */ /* 0x000fe20003f04070 */
[C---:B------:R-:W-:Y:S01]  /*0ed0*/  VIADD R18, R0.reuse, 0x4 ;  /* 0x0000000400127836 */ /* 0x040fe20000000000 */
[----:B------:R-:W-:Y:S01]  /*0ee0*/  IABS R12, R16 ;  /* 0x00000010000c7213 */ /* 0x000fe20000000000 */
[C---:B------:R-:W-:Y:S01]  /*0ef0*/  VIADD R15, R0.reuse, 0x8 ;  /* 0x00000008000f7836 */ /* 0x040fe20000000000 */
[----:B------:R-:W-:Y:S01]  /*0f00*/  IABS R14, R17 ;  /* 0x00000011000e7213 */ /* 0x000fe20000000000 */
[----:B------:R-:W-:Y:S01]  /*0f10*/  VIADD R20, R0, 0xc ;  /* 0x0000000c00147836 */ /* 0x000fe20000000000 */
[----:B------:R-:W-:Y:S01]  /*0f20*/  LEA.HI R6, R2, R7, RZ, 0x1c ;  /* 0x0000000702067211 */ /* 0x000fe200078fe0ff */
[----:B------:R-:W-:Y:S01]  /*0f30*/  IMAD.HI.U32 R3, R9, R12, RZ ;  /* 0x0000000c09037227 */ /* 0x000fe200078e00ff */
[----:B------:R-:W-:-:S02]  /*0f40*/  SHF.R.U32.HI R19, RZ, 0x5, R19 ;  /* 0x00000005ff137819 */ /* 0x000fc40000011613 */
[----:B------:R-:W-:Y:S01]  /*0f50*/  ISETP.GE.AND P6, PT, R17, RZ, PT ;  /* 0x000000ff1100720c */ /* 0x000fe20003fc6270 */
[----:B------:R-:W-:Y:S01]  /*0f60*/  IMAD.HI.U32 R2, R9, R14, RZ ;  /* 0x0000000e09027227 */ /* 0x000fe200078e00ff */
[----:B------:R-:W-:-:S03]  /*0f70*/  R2UR UR20, R19 ;  /* 0x00000000131472ca */ /* 0x000fc600000e0000 */
[----:B------:R-:W-:Y:S01]  /*0f80*/  @!P1 IMAD.IADD R4, R4, 0x1, -R5 ;  /* 0x0000000104049824 */ /* 0x000fe200078e0a05 */
[----:B------:R-:W-:Y:S01]  /*0f90*/  ISETP.GE.AND P1, PT, R16, RZ, PT ;  /* 0x000000ff1000720c */ /* 0x000fe20003f26270 */
[----:B------:R-:W-:Y:S01]  /*0fa0*/  IMAD.MOV R3, RZ, RZ, -R3 ;  /* 0x000000ffff037224 */ /* 0x000fe200078e0a03 */
[----:B------:R-:W-:Y:S01]  /*0fb0*/  IABS R16, R15 ;  /* 0x0000000f00107213 */ /* 0x000fe20000000000 */
[----:B------:R-:W-:Y:S01]  /*0fc0*/  IMAD R11, R11, 0x80, R6 ;  /* 0x000000800b0b7824 */ /* 0x000fe200078e0206 */
[----:B------:R-:W-:Y:S01]  /*0fd0*/  ISETP.GT.U32.AND P3, PT, R5, R4, PT ;  /* 0x000000040500720c */ /* 0x000fe20003f64070 */
[----:B------:R-:W-:Y:S02]  /*0fe0*/  @!P0 IMAD.IADD R13, R13, 0x1, -R10 ;  /* 0x000000010d0d8824 */ /* 0x000fe400078e0a0a */
[----:B------:R-:W-:Y:S01]  /*0ff0*/  IMAD.MOV R6, RZ, RZ, -R2 ;  /* 0x000000ffff067224 */ /* 0x000fe200078e0a02 */
[----:B------:R-:W-:Y:S01]  /*1000*/  STL [R1+0x1740], R11 ;  /* 0x0017400b01007387 */ /* 0x000fe20000100800 */
[C---:B------:R-:W-:Y:S01]  /*1010*/  IMAD R2, R5.reuse, R3, R12 ;  /* 0x0000000305027224 */ /* 0x040fe200078e020c */
[----:B------:R-:W-:Y:S01]  /*1020*/  ISETP.GT.U32.AND P0, PT, R10, R13, PT ;  /* 0x0000000d0a00720c */ /* 0x000fe20003f04070 */
[C---:B------:R-:W-:Y:S01]  /*1030*/  IMAD R6, R5.reuse, R6, R14 ;  /* 0x0000000605067224 */ /* 0x040fe200078e020e */
[----:B------:R-:W-:Y:S01]  /*1040*/  IABS R12, R18 ;  /* 0x00000012000c7213 */ /* 0x000fe20000000000 */
[C---:B------:R-:W-:Y:S01]  /*1050*/  VIADD R19, R0.reuse, 0x5 ;  /* 0x0000000500137836 */ /* 0x040fe20000000000 */
[C---:B------:R-:W-:Y:S01]  /*1060*/  ISETP.GT.U32.AND P5, PT, R5.reuse, R2, PT ;  /* 0x000000020500720c */ /* 0x040fe20003fa4070 */
[----:B------:R-:W-:Y:S01]  /*1070*/  VIADD R17, R0, 0xa ;  /* 0x0000000a00117836 */ /* 0x000fe20000000000 */
[----:B------:R-:W-:Y:S01]  /*1080*/  ISETP.GT.U32.AND P2, PT, R5, R6, PT ;  /* 0x000000060500720c */ /* 0x000fe20003f44070 */
[----:B------:R-:W-:Y:S01]  /*1090*/  IMAD.HI.U32 R3, R9, R12, RZ ;  /* 0x0000000c09037227 */ /* 0x000fe200078e00ff */
[----:B------:R-:W-:-:S03]  /*10a0*/  IABS R14, R19 ;  /* 0x00000013000e7213 */ /* 0x000fc60000000000 */
[----:B------:R-:W-:Y:S02]  /*10b0*/  IMAD.MOV R3, RZ, RZ, -R3 ;  /* 0x000000ffff037224 */ /* 0x000fe400078e0a03 */
[--C-:B------:R-:W-:Y:S01]  /*10c0*/  @!P3 IMAD.IADD R4, R4, 0x1, -R5.reuse ;  /* 0x000000010404b824 */ /* 0x100fe200078e0a05 */
[----:B------:R-:W-:Y:S01]  /*10d0*/  ISETP.GE.AND P3, PT, R19, RZ, PT ;  /* 0x000000ff1300720c */ /* 0x000fe20003f66270 */
[----:B------:R-:W-:Y:S01]  /*10e0*/  @!P0 IMAD.IADD R13, R13, 0x1, -R10 ;  /* 0x000000010d0d8824 */ /* 0x000fe200078e0a0a */
[----:B------:R-:W-:Y:S01]  /*10f0*/  ISETP.GE.AND P0, PT, R18, RZ, PT ;  /* 0x000000ff1200720c */ /* 0x000fe20003f06270 */
[----:B------:R-:W-:Y:S01]  /*1100*/  IMAD R10, R5, R3, R12 ;  /* 0x00000003050a7224 */ /* 0x000fe200078e020c */
[----:B------:R-:W-:Y:S01]  /*1110*/  IABS R18, R20 ;  /* 0x0000001400127213 */ /* 0x000fe20000000000 */
[----:B------:R-:W-:Y:S01]  /*1120*/  IMAD.MOV.U32 R8, RZ, RZ, R4 ;  /* 0x000000ffff087224 */ /* 0x000fe200078e0004 */
[----:B------:R-:W-:Y:S01]  /*1130*/  STL [R1+0x1870], R13 ;  /* 0x0018700d01007387 */ /* 0x000fe20000100800 */
[----:B------:R-:W-:-:S02]  /*1140*/  @!P5 IMAD.IADD R2, R2, 0x1, -R5 ;  /* 0x000000010202d824 */ /* 0x000fc400078e0a05 */
[----:B------:R-:W-:Y:S02]  /*1150*/  @!P2 IMAD.IADD R6, R6, 0x1, -R5 ;  /* 0x000000010606a824 */ /* 0x000fe400078e0a05 */
[----:B------:R-:W-:Y:S01]  /*1160*/  @!P4 IMAD.MOV R8, RZ, RZ, -R8 ;  /* 0x000000ffff08c224 */ /* 0x000fe200078e0a08 */
[----:B------:R-:W-:Y:S01]  /*1170*/  ISETP.GT.U32.AND P4, PT, R5, R10, PT ;  /* 0x0000000a0500720c */ /* 0x000fe20003f84070 */
[----:B------:R-:W-:Y:S01]  /*1180*/  IMAD.HI.U32 R7, R9, R14, RZ ;  /* 0x0000000e09077227 */ /* 0x000fe200078e00ff */
[C---:B------:R-:W-:Y:S02]  /*1190*/  ISETP.GT.U32.AND P2, PT, R5.reuse, R2, PT ;  /* 0x000000020500720c */ /* 0x040fe40003f44070 */
[----:B------:R-:W-:Y:S01]  /*11a0*/  ISETP.GT.U32.AND P5, PT, R5, R6, PT ;  /* 0x000000060500720c */ /* 0x000fe20003fa4070 */
[----:B------:R-:W-:Y:S01]  /*11b0*/  IMAD.MOV R7, RZ, RZ, -R7 ;  /* 0x000000ffff077224 */ /* 0x000fe200078e0a07 */
[----:B------:R1:W-:Y:S01]  /*11c0*/  STL [R1+0xd4], R8 ;  /* 0x0000d40801007387 */ /* 0x0003e20000100800 */
[----:B------:R-:W-:-:S02]  /*11d0*/  VIADD R3, R0, 0x6 ;  /* 0x0000000600037836 */ /* 0x000fc40000000000 */
[C---:B------:R-:W-:Y:S02]  /*11e0*/  IMAD R4, R5.reuse, R7, R14 ;  /* 0x0000000705047224 */ /* 0x040fe400078e020e */
[----:B------:R-:W-:Y:S01]  /*11f0*/  VIADD R7, R0, 0x7 ;  /* 0x0000000700077836 */ /* 0x000fe20000000000 */
[----:B------:R-:W-:Y:S01]  /*1200*/  IABS R12, R3 ;  /* 0x00000003000c7213 */ /* 0x000fe20000000000 */
[--C-:B------:R-:W-:Y:S02]  /*1210*/  @!P4 IMAD.IADD R10, R10, 0x1, -R5.reuse ;  /* 0x000000010a0ac824 */ /* 0x100fe400078e0a05 */
[--C-:B------:R-:W-:Y:S01]  /*1220*/  @!P2 IMAD.IADD R2, R2, 0x1, -R5.reuse ;  /* 0x000000010202a824 */ /* 0x100fe200078e0a05 */
[----:B------:R-:W-:Y:S01]  /*1230*/  IABS R14, R7 ;  /* 0x00000007000e7213 */ /* 0x000fe20000000000 */
[----:B------:R-:W-:Y:S01]  /*1240*/  @!P5 IMAD.IADD R6, R6, 0x1, -R5 ;  /* 0x000000010606d824 */ /* 0x000fe200078e0a05 */
[C---:B------:R-:W-:Y:S01]  /*1250*/  ISETP.GT.U32.AND P5, PT, R5.reuse, R4, PT ;  /* 0x000000040500720c */ /* 0x040fe20003fa4070 */
[----:B-1----:R-:W-:Y:S01]  /*1260*/  IMAD.MOV.U32 R8, RZ, RZ, R2 ;  /* 0x000000ffff087224 */ /* 0x002fe200078e0002 */
[----:B------:R-:W-:Y:S01]  /*1270*/  ISETP.GT.U32.AND P4, PT, R5, R10, PT ;  /* 0x0000000a0500720c */ /* 0x000fe20003f84070 */
[----:B------:R-:W-:Y:S01]  /*1280*/  IMAD.HI.U32 R2, R9, R12, RZ ;  /* 0x0000000c09027227 */ /* 0x000fe200078e00ff */
[----:B------:R-:W-:-:S03]  /*1290*/  ISETP.GE.AND P2, PT, R3, RZ, PT ;  /* 0x000000ff0300720c */ /* 0x000fc60003f46270 */
[----:B------:R-:W-:Y:S02]  /*12a0*/  IMAD.MOV R2, RZ, RZ, -R2 ;  /* 0x000000ffff027224 */ /* 0x000fe400078e0a02 */
[----:B------:R-:W-:Y:S01]  /*12b0*/  @!P1 IMAD.MOV R8, RZ, RZ, -R8 ;  /* 0x000000ffff089224 */ /* 0x000fe200078e0a08 */
[----:B------:R-:W-:Y:S01]  /*12c0*/  ISETP.GE.AND P1, PT, R7, RZ, PT ;  /* 0x000000ff0700720c */ /* 0x000fe20003f26270 */
[C---:B------:R-:W-:Y:S02]  /*12d0*/  IMAD R2, R5.reuse, R2, R12 ;  /* 0x0000000205027224 */ /* 0x040fe400078e020c */
[--C-:B------:R-:W-:Y:S01]  /*12e0*/  @!P5 IMAD.IADD R4, R4, 0x1, -R5.reuse ;  /* 0x000000010404d824 */ /* 0x100fe200078e0a05 */
[----:B------:R1:W-:Y:S01]  /*12f0*/  STL [R1+0xd0], R8 ;  /* 0x0000d00801007387 */ /* 0x0003e20000100800 */
[----:B------:R-:W-:Y:S01]  /*1300*/  @!P4 IMAD.IADD R10, R10, 0x1, -R5 ;  /* 0x000000010a0ac824 */ /* 0x000fe200078e0a05 */
[----:B------:R-:W-:Y:S01]  /*1310*/  ISETP.GT.U32.AND P4, PT, R5, R2, PT ;  /* 0x000000020500720c */ /* 0x000fe20003f84070 */
[----:B------:R-:W-:Y:S01]  /*1320*/  IMAD.HI.U32 R7, R9, R16, RZ ;  /* 0x0000001009077227 */ /* 0x000fe200078e00ff */
[----:B------:R-:W-:-:S03]  /*1330*/  ISETP.GT.U32.AND P5, PT, R5, R4, PT ;  /* 0x000000040500720c */ /* 0x000fc60003fa4070 */
[----:B------:R-:W-:-:S04]  /*1340*/  IMAD.HI.U32 R3, R9, R14, RZ ;  /* 0x0000000e09037227 */ /* 0x000fc800078e00ff */
[----:B------:R-:W-:Y:S02]  /*1350*/  IMAD.MOV R7, RZ, RZ, -R7 ;  /* 0x000000ffff077224 */ /* 0x000fe400078e0a07 */
[----:B------:R-:W-:Y:S01]  /*1360*/  @!P6 IMAD.MOV R6, RZ, RZ, -R6 ;  /* 0x000000ffff06e224 */ /* 0x000fe200078e0a06 */
[----:B------:R-:W-:Y:S01]  /*1370*/  ISETP.GE.AND P6, PT, R15, RZ, PT ;  /* 0x000000ff0f00720c */ /* 0x000fe20003fc6270 */
[----:B------:R-:W-:Y:S02]  /*1380*/  IMAD.MOV R3, RZ, RZ, -R3 ;  /* 0x000000ffff037224 */ /* 0x000fe400078e0a03 */
[----:B------:R-:W-:Y:S01]  /*1390*/  VIADD R15, R0, 0x9 ;  /* 0x00000009000f7836 */ /* 0x000fe20000000000 */
[----:B------:R2:W-:Y:S01]  /*13a0*/  STL [R1+0xcc], R6 ;  /* 0x0000cc0601007387 */ /* 0x0005e20000100800 */
[----:B------:R-:W-:Y:S02]  /*13b0*/  IMAD R12, R5, R7, R16 ;  /* 0x00000007050c7224 */ /* 0x000fe400078e0210 */
[----:B-1----:R-:W-:-:S02]  /*13c0*/  IMAD.MOV.U32 R8, RZ, RZ, R10 ;  /* 0x000000ffff087224 */ /* 0x002fc400078e000a */
[--C-:B------:R-:W-:Y:S02]  /*13d0*/  @!P4 IMAD.IADD R2, R2, 0x1, -R5.reuse ;  /* 0x000000010202c824 */ /* 0x100fe400078e0a05 */
[----:B------:R-:W-:Y:S01]  /*13e0*/  @!P0 IMAD.MOV R8, RZ, RZ, -R8 ;  /* 0x000000ffff088224 */ /* 0x000fe200078e0a08 */
[C---:B------:R-:W-:Y:S01]  /*13f0*/  ISETP.GT.U32.AND P0, PT, R5.reuse, R12, PT ;  /* 0x0000000c0500720c */ /* 0x040fe20003f04070 */
[----:B------:R-:W-:Y:S01]  /*1400*/  @!P5 IMAD.IADD R4, R4, 0x1, -R5 ;  /* 0x000000010404d824 */ /* 0x000fe200078e0a05 */
[C---:B------:R-:W-:Y:S01]  /*1410*/  ISETP.GT.U32.AND P4, PT, R5.reuse, R2, PT ;  /* 0x000000020500720c */ /* 0x040fe20003f84070 */
[C---:B--2---:R-:W-:Y:S01]  /*1420*/  IMAD R6, R5.reuse, R3, R14 ;  /* 0x0000000305067224 */ /* 0x044fe200078e020e */
[----:B------:R-:W-:Y:S01]  /*1430*/  IABS R3, R17 ;  /* 0x0000001100037213 */ /* 0x000fe20000000000 */
[----:B------:R-:W-:Y:S01]  /*1440*/  @!P3 IMAD.MOV R4, RZ, RZ, -R4 ;  /* 0x000000ffff04b224 */ /* 0x000fe200078e0a04 */
[----:B------:R-:W-:Y:S01]  /*1450*/  IABS R14, R15 ;  /* 0x0000000f000e7213 */ /* 0x000fe20000000000 */
[----:B------:R-:W-:Y:S01]  /*1460*/  STL [R1+0xc8], R8 ;  /* 0x0000c80801007387 */ /* 0x000fe20000100800 */
[----:B------:R-:W-:Y:S01]  /*1470*/  ISETP.GT.U32.AND P5, PT, R5, R6, PT ;  /* 0x000000060500720c */ /* 0x000fe20003fa4070 */
[----:B------:R-:W-:Y:S01]  /*1480*/  IMAD.MOV.U32 R10, RZ, RZ, R3 ;  /* 0x000000ffff0a7224 */ /* 0x000fe200078e0003 */
[----:B------:R-:W-:Y:S01]  /*1490*/  ISETP.GE.AND P3, PT, R15, RZ, PT ;  /* 0x000000ff0f00720c */ /* 0x000fe20003f66270 */
[----:B------:R-:W-:Y:S01]  /*14a0*/  IMAD.HI.U32 R3, R9, R14, RZ ;  /* 0x0000000e09037227 */ /* 0x000fe200078e00ff */
[----:B------:R1:W-:Y:S03]  /*14b0*/  STL [R1+0xc4], R4 ;  /* 0x0000c40401007387 */ /* 0x0003e60000100800 */
[----:B------:R-:W-:-:S02]  /*14c0*/  IMAD.MOV R3, RZ, RZ, -R3 ;  /* 0x000000ffff037224 */ /* 0x000fc400078e0a03 */
[----:B------:R-:W-:Y:S02]  /*14d0*/  VIADD R19, R0, 0xb ;  /* 0x0000000b00137836 */ /* 0x000fe40000000000 */
[--C-:B------:R-:W-:Y:S02]  /*14e0*/  @!P0 IMAD.IADD R12, R12, 0x1, -R5.reuse ;  /* 0x000000010c0c8824 */ /* 0x100fe400078e0a05 */
[--C-:B------:R-:W-:Y:S01]  /*14f0*/  @!P4 IMAD.IADD R2, R2, 0x1, -R5.reuse ;  /* 0x000000010202c824 */ /* 0x100fe200078e0a05 */
[----:B------:R-:W-:Y:S01]  /*1500*/  IABS R16, R19 ;  /* 0x0000001300107213 */ /* 0x000fe20000000000 */
[C---:B-1----:R-:W-:Y:S01]  /*1510*/  IMAD R4, R5.reuse, R3, R14 ;  /* 0x0000000305047224 */ /* 0x042fe200078e020e */
[----:B------:R-:W-:Y:S01]  /*1520*/  ISETP.GT.U32.AND P0, PT, R5, R12, PT ;  /* 0x0000000c0500720c */ /* 0x000fe20003f04070 */
[----:B------:R-:W-:Y:S02]  /*1530*/  @!P5 IMAD.IADD R6, R6, 0x1, -R5 ;  /* 0x000000010606d824 */ /* 0x000fe400078e0a05 */
[----:B------:R-:W-:Y:S01]  /*1540*/  IMAD.HI.U32 R3, R9, R10, RZ ;  /* 0x0000000a09037227 */ /* 0x000fe200078e00ff */
[----:B------:R-:W-:-:S02]  /*1550*/  ISETP.GT.U32.AND P4, PT, R5, R4, PT ;  /* 0x000000040500720c */ /* 0x000fc40003f84070 */
[----:B------:R-:W-:Y:S01]  /*1560*/  ISETP.GT.U32.AND P5, PT, R5, R6, PT ;  /* 0x000000060500720c */ /* 0x000fe20003fa4070 */
[----:B------:R-:W-:-:S04]  /*1570*/  IMAD.HI.U32 R7, R9, R16, RZ ;  /* 0x0000001009077227 */ /* 0x000fc800078e00ff */
[----:B------:R-:W-:Y:S02]  /*1580*/  IMAD.MOV R3, RZ, RZ, -R3 ;  /* 0x000000ffff037224 */ /* 0x000fe400078e0a03 */
[----:B------:R-:W-:Y:S02]  /*1590*/  IMAD.MOV.U32 R8, RZ, RZ, R2 ;  /* 0x000000ffff087224 */ /* 0x000fe400078e0002 */
[----:B------:R-:W-:-:S04]  /*15a0*/  IMAD.HI.U32 R14, R9, R18, RZ ;  /* 0x00000012090e7227 */ /* 0x000fc800078e00ff */
[----:B------:R-:W-:Y:S02]  /*15b0*/  IMAD.MOV R7, RZ, RZ, -R7 ;  /* 0x000000ffff077224 */ /* 0x000fe400078e0a07 */
[C---:B------:R-:W-:Y:S02]  /*15c0*/  IMAD R10, R5.reuse, R3, R10 ;  /* 0x00000003050a7224 */ /* 0x040fe400078e020a */
[----:B------:R-:W-:Y:S02]  /*15d0*/  @!P2 IMAD.MOV R8, RZ, RZ, -R8 ;  /* 0x000000ffff08a224 */ /* 0x000fe400078e0a08 */
[----:B------:R-:W-:Y:S01]  /*15e0*/  IMAD.MOV R3, RZ, RZ, -R14 ;  /* 0x000000ffff037224 */ /* 0x000fe200078e0a0e */
[C---:B------:R-:W-:Y:S01]  /*15f0*/  ISETP.GT.U32.AND P2, PT, R5.reuse, R10, PT ;  /* 0x0000000a0500720c */ /* 0x040fe20003f44070 */
[----:B------:R-:W-:Y:S01]  /*1600*/  IMAD R14, R5, R7, R16 ;  /* 0x00000007050e7224 */ /* 0x000fe200078e0210 */
[----:B------:R1:W-:Y:S01]  /*1610*/  STL [R1+0xc0], R8 ;  /* 0x0000c00801007387 */ /* 0x0003e20000100800 */
[----:B------:R-:W-:-:S02]  /*1620*/  @!P4 IMAD.IADD R4, R4, 0x1, -R5 ;  /* 0x000000010404c824 */ /* 0x000fc400078e0a05 */
[--C-:B------:R-:W-:Y:S01]  /*1630*/  @!P0 IMAD.IADD R12, R12, 0x1, -R5.reuse ;  /* 0x000000010c0c8824 */ /* 0x100fe200078e0a05 */
[C---:B------:R-:W-:Y:S01]  /*1640*/  ISETP.GT.U32.AND P0, PT, R5.reuse, R14, PT ;  /* 0x0000000e0500720c */ /* 0x040fe20003f04070 */
[----:B------:R-:W-:Y:S01]  /*1650*/  VIADD R7, R0, 0xd ;  /* 0x0000000d00077836 */ /* 0x000fe20000000000 */
[C---:B------:R-:W-:Y:S01]  /*1660*/  ISETP.GT.U32.AND P4, PT, R5.reuse, R4, PT ;  /* 0x000000040500720c */ /* 0x040fe20003f84070 */
[----:B------:R-:W-:Y:S02]  /*1670*/  IMAD R2, R5, R3, R18 ;  /* 0x0000000305027224 */ /* 0x000fe400078e0212 */
[----:B------:R-:W-:Y:S01]  /*1680*/  @!P5 IMAD.IADD R6, R6, 0x1, -R5 ;  /* 0x000000010606d824 */ /* 0x000fe200078e0a05 */
[----:B------:R-:W-:Y:S01]  /*1690*/  IABS R3, R7 ;  /* 0x0000000700037213 */ /* 0x000fe20000000000 */
[----:B-1----:R-:W-:Y:S01]  /*16a0*/  IMAD.MOV.U32 R8, RZ, RZ, R12 ;  /* 0x000000ffff087224 */ /* 0x002fe200078e000c */
[----:B------:R-:W-:Y:S01]  /*16b0*/  ISETP.GE.AND P5, PT, R17, RZ, PT ;  /* 0x000000ff1100720c */ /* 0x000fe20003fa6270 */
[----:B------:R-:W-:-:S02]  /*16c0*/  IMAD.MOV.U32 R11, RZ, RZ, R6 ;  /* 0x000000ffff0b7224 */ /* 0x000fc400078e0006 */
[----:B------:R-:W-:Y:S01]  /*16d0*/  @!P6 IMAD.MOV R8, RZ, RZ, -R8 ;  /* 0x000000ffff08e224 */ /* 0x000fe200078e0a08 */
[----:B------:R-:W-:Y:S01]  /*16e0*/  ISETP.GT.U32.AND P6, PT, R5, R2, PT ;  /* 0x000000020500720c */ /* 0x000fe20003fc4070 */
[----:B------:R-:W-:Y:S02]  /*16f0*/  IMAD.MOV.U32 R6, RZ, RZ, R3 ;  /* 0x000000ffff067224 */ /* 0x000fe400078e0003 */
[----:B------:R-:W-:Y:S02]  /*1700*/  VIADD R15, R0, 0xe ;  /* 0x0000000e000f7836 */ /* 0x000fe40000000000 */
[----:B------:R-:W-:Y:S01]  /*1710*/  @!P1 IMAD.MOV R11, RZ, RZ, -R11 ;  /* 0x000000ffff0b9224 */ /* 0x000fe200078e0a0b */
[----:B------:R-:W-:Y:S01]  /*1720*/  ISETP.GE.AND P1, PT, R19, RZ, PT ;  /* 0x000000ff1300720c */ /* 0x000fe20003f26270 */
[----:B------:R-:W-:Y:S01]  /*1730*/  IMAD.HI.U32 R3, R9, R6, RZ ;  /* 0x0000000609037227 */ /* 0x000fe200078e00ff */
[----:B------:R-:W-:Y:S02]  /*1740*/  IABS R12, R15 ;  /* 0x0000000f000c7213 */ /* 0x000fe40000000000 */
[----:B------:R-:W-:Y:S01]  /*1750*/  STL [R1+0xbc], R11 ;  /* 0x0000bc0b01007387 */ /* 0x000fe20000100800 */
[--C-:B------:R-:W-:Y:S01]  /*1760*/  @!P4 IMAD.IADD R4, R4, 0x1, -R5.reuse ;  /* 0x000000010404c824 */ /* 0x100fe200078e0a05 */
[----:B------:R-:W-:Y:S01]  /*1770*/  ISETP.GE.AND P4, PT, R20, RZ, PT ;  /* 0x000000ff1400720c */ /* 0x000fe20003f86270 */
[----:B------:R-:W-:Y:S01]  /*1780*/  @!P0 IMAD.IADD R14, R14, 0x1, -R5 ;  /* 0x000000010e0e8824 */ /* 0x000fe200078e0a05 */
[----:B------:R1:W-:Y:S01]  /*1790*/  STL [R1+0xb8], R8 ;  /* 0x0000b80801007387 */ /* 0x0003e20000100800 */
[----:B------:R-:W-:-:S02]  /*17a0*/  IMAD.MOV R3, RZ, RZ, -R3 ;  /* 0x000000ffff037224 */ /* 0x000fc400078e0a03 */
[--C-:B------:R-:W-:Y:S01]  /*17b0*/  @!P6 IMAD.IADD R2, R2, 0x1, -R5.reuse ;  /* 0x000000010202e824 */ /* 0x100fe200078e0a05 */
[----:B------:R-:W-:Y:S01]  /*17c0*/  ISETP.GT.U32.AND P6, PT, R5, R14, PT ;  /* 0x0000000e0500720c */ /* 0x000fe20003fc4070 */
[----:B------:R-:W-:Y:S01]  /*17d0*/  @!P2 IMAD.IADD R10, R10, 0x1, -R5 ;  /* 0x000000010a0aa824 */ /* 0x000fe200078e0a05 */
[----:B------:R-:W-:Y:S01]  /*17e0*/  ISETP.GE.AND P2, PT, R7, RZ, PT ;  /* 0x000000ff0700720c */ /* 0x000fe20003f46270 */
[C---:B------:R-:W-:Y:S02]  /*17f0*/  VIADD R17, R0.reuse, 0xf ;  /* 0x0000000f00117836 */ /* 0x040fe40000000000 */
[----:B------:R-:W-:Y:S01]  /*1800*/  VIADD R19, R0, 0x10 ;  /* 0x0000001000137836 */ /* 0x000fe20000000000 */
[C---:B------:R-:W-:Y:S01]  /*1810*/  ISETP.GT.U32.AND P0, PT, R5.reuse, R10, PT ;  /* 0x0000000a0500720c */ /* 0x040fe20003f04070 */
[----:B-1----:R-:W-:Y:S01]  /*1820*/  IMAD.MOV.U32 R8, RZ, RZ, R4 ;  /* 0x000000ffff087224 */ /* 0x002fe200078e0004 */
[----:B------:R-:W-:Y:S01]  /*1830*/  IABS R16, R17 ;  /* 0x0000001100107213 */ /* 0x000fe20000000000 */
[----:B------:R-:W-:Y:S01]  /*1840*/  IMAD R4, R5, R3, R6 ;  /* 0x0000000305047224 */ /* 0x000fe200078e0206 */
[----:B------:R-:W-:Y:S01]  /*1850*/  IABS R18, R19 ;  /* 0x0000001300127213 */ /* 0x000fe20000000000 */
[----:B------:R-:W-:-:S04]  /*1860*/  IMAD.HI.U32 R3, R9, R12, RZ ;  /* 0x0000000c09037227 */ /* 0x000fc800078e00ff */
[----:B------:R-:W-:Y:S02]  /*1870*/  IMAD.MOV R3, RZ, RZ, -R3 ;  /* 0x000000ffff037224 */ /* 0x000fe400078e0a03 */
[--C-:B------:R-:W-:Y:S02]  /*1880*/  @!P6 IMAD.IADD R14, R14, 0x1, -R5.reuse ;  /* 0x000000010e0ee824 */ /* 0x100fe400078e0a05 */
[C---:B------:R-:W-:Y:S02]  /*1890*/  IMAD R6, R5.reuse, R3, R12 ;  /* 0x0000000305067224 */ /* 0x040fe400078e020c */
[----:B------:R-:W-:Y:S01]  /*18a0*/  @!P3 IMAD.MOV R8, RZ, RZ, -R8 ;  /* 0x000000ffff08b224 */ /* 0x000fe200078e0a08 */
[C---:B------:R-:W-:Y:S01]  /*18b0*/  ISETP.GT.U32.AND P3, PT, R5.reuse, R2, PT ;  /* 0x000000020500720c */ /* 0x040fe20003f64070 */
[----:B------:R-:W-:Y:S01]  /*18c0*/  VIADD R21, R0, 0x11 ;  /* 0x0000001100157836 */ /* 0x000fe20000000000 */
[C---:B------:R-:W-:Y:S01]  /*18d0*/  ISETP.GT.U32.AND P6, PT, R5.reuse, R6, PT ;  /* 0x000000060500720c */ /* 0x040fe20003fc4070 */
[----:B------:R-:W-:Y:S01]  /*18e0*/  @!P0 IMAD.IADD R10, R10, 0x1, -R5 ;  /* 0x000000010a0a8824 */ /* 0x000fe200078e0a05 */
[----:B------:R-:W-:Y:S01]  /*18f0*/  ISETP.GT.U32.AND P0, PT, R5, R4, PT ;  /* 0x000000040500720c */ /* 0x000fe20003f04070 */
[----:B------:R-:W-:Y:S01]  /*1900*/  IMAD.HI.U32 R3, R9, R16, RZ ;  /* 0x0000001009037227 */ /* 0x000fe200078e00ff */
[----:B------:R1:W-:Y:S01]  /*1910*/  STL [R1+0xb4], R8 ;  /* 0x0000b40801007387 */ /* 0x0003e20000100800 */
[----:B------:R-:W-:-:S02]  /*1920*/  IABS R20, R21 ;  /* 0x0000001500147213 */ /* 0x000fc40000000000 */
[----:B------:R-:W-:-:S04]  /*1930*/  IMAD.HI.U32 R7, R9, R18, RZ ;  /* 0x0000001209077227 */ /* 0x000fc800078e00ff */
[----:B------:R-:W-:Y:S02]  /*1940*/  IMAD.MOV R3, RZ, RZ, -R3 ;  /* 0x000000ffff037224 */ /* 0x000fe400078e0a03 */
[----:B------:R-:W-:Y:S02]  /*1950*/  @!P6 IMAD.IADD R6, R6, 0x1, -R5 ;  /* 0x000000010606e824 */ /* 0x000fe400078e0a05 */
[----:B-1----:R-:W-:Y:S02]  /*1960*/  IMAD.MOV.U32 R8, RZ, RZ, R10 ;  /* 0x000000ffff087224 */ /* 0x002fe400078e000a */
[----:B------:R-:W-:Y:S01]  /*1970*/  IMAD.HI.U32 R12, R9, R20, RZ ;  /* 0x00000014090c7227 */ /* 0x000fe200078e00ff */
[----:B------:R-:W-:-:S03]  /*1980*/  ISETP.GT.U32.AND P6, PT, R5, R6, PT ;  /* 0x000000060500720c */ /* 0x000fc60003fc4070 */
[----:B------:R-:W-:Y:S02]  /*1990*/  @!P5 IMAD.MOV R8, RZ, RZ, -R8 ;  /* 0x000000ffff08d224 */ /* 0x000fe400078e0a08 */
[----:B------:R-:W-:Y:S01]  /*19a0*/  @!P3 IMAD.IADD R2, R2, 0x1, -R5 ;  /* 0x000000010202b824 */ /* 0x000fe200078e0a05 */
[----:B------:R-:W-:Y:S01]  /*19b0*/  ISETP.GE.AND P3, PT, R15, RZ, PT ;  /* 0x000000ff0f00720c */ /* 0x000fe20003f66270 */
[----:B------:R-:W-:Y:S01]  /*19c0*/  IMAD.MOV R7, RZ, RZ, -R7 ;  /* 0x000000ffff077224 */ /* 0x000fe200078e0a07 */
[----:B------:R1:W-:Y:S01]  /*19d0*/  STL [R1+0xb0], R8 ;  /* 0x0000b00801007387 */ /* 0x0003e20000100800 */
[----:B------:R-:W-:Y:S02]  /*19e0*/  IMAD R10, R5, R3, R16 ;  /* 0x00000003050a7224 */ /* 0x000fe400078e0210 */
[----:B------:R-:W-:Y:S02]  /*19f0*/  IMAD.MOV.U32 R11, RZ, RZ, R14 ;  /* 0x000000ffff0b7224 */ /* 0x000fe400078e000e */
[----:B------:R-:W-:-:S02]  /*1a00*/  IMAD.MOV R3, RZ, RZ, -R12 ;  /* 0x000000ffff037224 */ /* 0x000fc400078e0a0c */
[----:B------:R-:W-:Y:S01]  /*1a10*/  @!P0 IMAD.IADD R4, R4, 0x1, -R5 ;  /* 0x0000000104048824 */ /* 0x000fe200078e0a05 */
[----:B------:R-:W-:Y:S01]  /*1a20*/  ISETP.GE.AND P0, PT, R17, RZ, PT ;  /* 0x000000ff1100720c */ /* 0x000fe20003f06270 */
[C---:B------:R-:W-:Y:S02]  /*1a30*/  IMAD R12, R5.reuse, R7, R18 ;  /* 0x00000007050c7224 */ /* 0x040fe400078e0212 */
[----:B-1----:R-:W-:Y:S01]  /*1a40*/  IMAD.MOV.U32 R8, RZ, RZ, R2 ;  /* 0x000000ffff087224 */ /* 0x002fe200078e0002 */
[C---:B------:R-:W-:Y:S01]  /*1a50*/  ISETP.GT.U32.AND P5, PT, R5.reuse, R4, PT ;  /* 0x000000040500720c */ /* 0x040fe20003fa4070 */
[----:B------:R-:W-:Y:S01]  /*1a60*/  @!P1 IMAD.MOV R11, RZ, RZ, -R11 ;  /* 0x000000ffff0b9224 */ /* 0x000fe200078e0a0b */
[C---:B------:R-:W-:Y:S01]  /*1a70*/  ISETP.GT.U32.AND P1, PT, R5.reuse, R10, PT ;  /* 0x0000000a0500720c */ /* 0x040fe20003f24070 */
[C---:B------:R-:W-:Y:S02]  /*1a80*/  IMAD R2, R5.reuse, R3, R20 ;  /* 0x0000000305027224 */ /* 0x040fe400078e0214 */
[----:B------:R-:W-:Y:S01]  /*1a90*/  @!P4 IMAD.MOV R8, RZ, RZ, -R8 ;  /* 0x000000ffff08c224 */ /* 0x000fe200078e0a08 */
[C---:B------:R-:W-:Y:S01]  /*1aa0*/  ISETP.GT.U32.AND P4, PT, R5.reuse, R12, PT ;  /* 0x0000000c0500720c */ /* 0x040fe20003f84070 */
[----:B------:R-:W-:Y:S01]  /*1ab0*/  @!P6 IMAD.IADD R6, R6, 0x1, -R5 ;  /* 0x000000010606e824 */ /* 0x000fe200078e0a05 */
[----:B------:R-:W-:Y:S01]  /*1ac0*/  ISETP.GT.U32.AND P6, PT, R5, R2, PT ;  /* 0x000000020500720c */ /* 0x000fe20003fc4070 */
[C---:B------:R-:W-:Y:S01]  /*1ad0*/  VIADD R7, R0.reuse, 0x12 ;  /* 0x0000001200077836 */ /* 0x040fe20000000000 */
[----:B------:R-:W-:Y:S01]  /*1ae0*/  STL [R1+0xac], R11 ;  /* 0x0000ac0b01007387 */ /* 0x000fe20000100800 */
[----:B------:R-:W-:-:S02]  /*1af0*/  VIADD R15, R0, 0x13 ;  /* 0x00000013000f7836 */ /* 0x000fc40000000000 */
[--C-:B------:R-:W-:Y:S01]  /*1b00*/  @!P5 IMAD.IADD R4, R4, 0x1, -R5.reuse ;  /* 0x000000010404d824 */ /* 0x100fe200078e0a05 */
[----:B------:R-:W-:Y:S01]  /*1b10*/  IABS R14, R7 ;  /* 0x00000007000e7213 */ /* 0x000fe20000000000 */
[--C-:B------:R-:W-:Y:S01]  /*1b20*/  @!P1 IMAD.IADD R10, R10, 0x1, -R5.reuse ;  /* 0x000000010a0a9824 */ /* 0x100fe200078e0a05 */
[----:B------:R-:W-:Y:S01]  /*1b30*/  IABS R16, R15 ;  /* 0x0000000f00107213 */ /* 0x000fe20000000000 */
[----:B------:R1:W-:Y:S01]  /*1b40*/  STL [R1+0xa8], R8 ;  /* 0x0000a80801007387 */ /* 0x0003e20000100800 */
[----:B------:R-:W-:Y:S01]  /*1b50*/  VIADD R17, R0, 0x14 ;  /* 0x0000001400117836 */ /* 0x000fe20000000000 */
[----:B------:R-:W-:Y:S01]  /*1b60*/  ISETP.GE.AND P5, PT, R19, RZ, PT ;  /* 0x000000ff1300720c */ /* 0x000fe20003fa6270 */
[----:B------:R-:W-:Y:S01]  /*1b70*/  @!P4 IMAD.IADD R12, R12, 0x1, -R5 ;  /* 0x000000010c0cc824 */ /* 0x000fe200078e0a05 */
[----:B------:R-:W-:Y:S01]  /*1b80*/  ISETP.GT.U32.AND P4, PT, R5, R10, PT ;  /* 0x0000000a0500720c */ /* 0x000fe20003f84070 */
[----:B------:R-:W-:Y:S01]  /*1b90*/  IMAD.HI.U32 R3, R9, R14, RZ ;  /* 0x0000000e09037227 */ /* 0x000fe200078e00ff */
[----:B------:R-:W-:-:S02]  /*1ba0*/  IABS R18, R17 ;  /* 0x0000001100127213 */ /* 0x000fc40000000000 */
[----:B------:R-:W-:Y:S01]  /*1bb0*/  ISETP.GE.AND P1, PT, R21, RZ, PT ;  /* 0x000000ff1500720c */ /* 0x000fe20003f26270 */
[----:B------:R-:W-:Y:S01]  /*1bc0*/  @!P6 IMAD.IADD R2, R2, 0x1, -R5 ;  /* 0x000000010202e824 */ /* 0x000fe200078e0a05 */
[----:B------:R-:W-:Y:S01]  /*1bd0*/  ISETP.GT.U32.AND P6, PT, R5, R12, PT ;  /* 0x0000000c0500720c */ /* 0x000fe20003fc4070 */
[----:B-1----:R-:W-:Y:S02]  /*1be0*/  IMAD.MOV.U32 R8, RZ, RZ, R4 ;  /* 0x000000ffff087224 */ /* 0x002fe400078e0004 */
[----:B------:R-:W-:Y:S02]  /*1bf0*/  IMAD.MOV R4, RZ, RZ, -R3 ;  /* 0x000000ffff047224 */ /* 0x000fe400078e0a03 */
[----:B------:R-:W-:-:S04]  /*1c00*/  IMAD.HI.U32 R3, R9, R16, RZ ;  /* 0x0000001009037227 */ /* 0x000fc800078e00ff */
[C---:B------:R-:W-:Y:S02]  /*1c10*/  IMAD R4, R5.reuse, R4, R14 ;  /* 0x0000000405047224 */ /* 0x040fe400078e020e */
[----:B------:R-:W-:Y:S02]  /*1c20*/  IMAD.MOV R3, RZ, RZ, -R3 ;  /* 0x000000ffff037224 */ /* 0x000fe400078e0a03 */
[--C-:B------:R-:W-:Y:S01]  /*1c30*/  @!P4 IMAD.IADD R10, R10, 0x1, -R5.reuse ;  /* 0x000000010a0ac824 */ /* 0x100fe200078e0a05 */
[C---:B------:R-:W-:Y:S01]  /*1c40*/  ISETP.GT.U32.AND P4, PT, R5.reuse, R4, PT ;  /* 0x000000040500720c */ /* 0x040fe20003f84070 */
[C---:B------:R-:W-:Y:S02]  /*1c50*/  IMAD R14, R5.reuse, R3, R16 ;  /* 0x00000003050e7224 */ /* 0x040fe400078e0210 */
[--C-:B------:R-:W-:Y:S02]  /*1c60*/  @!P6 IMAD.IADD R12, R12, 0x1, -R5.reuse ;  /* 0x000000010c0ce824 */ /* 0x100fe400078e0a05 */
[----:B------:R-:W-:Y:S01]  /*1c70*/  @!P2 IMAD.MOV R8, RZ, RZ, -R8 ;  /* 0x000000ffff08a224 */ /* 0x000fe200078e0a08 */
[C---:B------:R-:W-:Y:S01]  /*1c80*/  ISETP.GT.U32.AND P6, PT, R5.reuse, R14, PT ;  /* 0x0000000e0500720c */ /* 0x040fe20003fc4070 */
[----:B------:R-:W-:Y:S01]  /*1c90*/  VIADD R19, R0, 0x15 ;  /* 0x0000001500137836 */ /* 0x000fe20000000000 */
[----:B------:R-:W-:Y:S01]  /*1ca0*/  ISETP.GT.U32.AND P2, PT, R5, R2, PT ;  /* 0x000000020500720c */ /* 0x000fe20003f44070 */
[----:B------:R-:W-:Y:S01]  /*1cb0*/  IMAD.HI.U32 R3, R9, R18, RZ ;  /* 0x0000001209037227 */ /* 0x000fe200078e00ff */
[----:B------:R1:W-:Y:S02]  /*1cc0*/  STL [R1+0xa4], R8 ;  /* 0x0000a40801007387 */ /* 0x0003e40000100800 */
[----:B------:R-:W-:Y:S01]  /*1cd0*/  IABS R20, R19 ;  /* 0x0000001300147213 */ /* 0x000fe20000000000 */
[----:B------:R-:W-:Y:S01]  /*1ce0*/  @!P4 IMAD.IADD R4, R4, 0x1, -R5 ;  /* 0x000000010404c824 */ /* 0x000fe200078e0a05 */
[----:B------:R-:W-:Y:S01]  /*1cf0*/  ISETP.GE.AND P4, PT, R15, RZ, PT ;  /* 0x000000ff0f00720c */ /* 0x000fe20003f86270 */
[----:B------:R-:W-:-:S02]  /*1d00*/  VIADD R21, R0, 0x16 ;  /* 0x0000001600157836 */ /* 0x000fc40000000000 */
[----:B------:R-:W-:Y:S02]  /*1d10*/  IMAD.MOV R16, RZ, RZ, -R3 ;  /* 0x000000ffff107224 */ /* 0x000fe400078e0a03 */
[--C-:B------:R-:W-:Y:S01]  /*1d20*/  @!P6 IMAD.IADD R14, R14, 0x1, -R5.reuse ;  /* 0x000000010e0ee824 */ /* 0x100fe200078e0a05 */
[----:B------:R-:W-:Y:S01]  /*1d30*/  ISETP.GT.U32.AND P6, PT, R5, R4, PT ;  /* 0x000000040500720c */ /* 0x000fe20003fc4070 */
[----:B------:R-:W-:Y:S01]  /*1d40*/  @!P2 IMAD.IADD R2, R2, 0x1, -R5 ;  /* 0x000000010202a824 */ /* 0x000fe200078e0a05 */
[----:B------:R-:W-:Y:S01]  /*1d50*/  ISETP.GE.AND P2, PT, R7, RZ, PT ;  /* 0x000000ff0700720c */ /* 0x000fe20003f46270 */
[----:B------:R-:W-:Y:S01]  /*1d60*/  IMAD.HI.U32 R3, R9, R20, RZ ;  /* 0x0000001409037227 */ /* 0x000fe200078e00ff */
[----:B------:R-:W-:-:S03]  /*1d70*/  IABS R7, R21 ;  /* 0x0000001500077213 */ /* 0x000fc60000000000 */
[----:B------:R-:W-:Y:S02]  /*1d80*/  IMAD.MOV.U32 R11, RZ, RZ, R6 ;  /* 0x000000ffff0b7224 */ /* 0x000fe400078e0006 */
[----:B------:R-:W-:Y:S02]  /*1d90*/  IMAD R16, R5, R16, R18 ;  /* 0x0000001005107224 */ /* 0x000fe400078e0212 */
[----:B------:R-:W-:Y:S02]  /*1da0*/  IMAD.MOV R6, RZ, RZ, -R3 ;  /* 0x000000ffff067224 */ /* 0x000fe400078e0a03 */
[----:B-1----:R-:W-:Y:S02]  /*1db0*/  IMAD.MOV.U32 R8, RZ, RZ, R10 ;  /* 0x000000ffff087224 */ /* 0x002fe400078e000a */
[----:B------:R-:W-:Y:S02]  /*1dc0*/  IMAD.MOV.U32 R18, RZ, RZ, R7 ;  /* 0x000000ffff127224 */ /* 0x000fe400078e0007 */
[----:B------:R-:W-:-:S02]  /*1dd0*/  IMAD.MOV.U32 R7, RZ, RZ, R2 ;  /* 0x000000ffff077224 */ /* 0x000fc400078e0002 */
[----:B------:R-:W-:Y:S01]  /*1de0*/  @!P3 IMAD.MOV R11, RZ, RZ, -R11 ;  /* 0x000000ffff0bb224 */ /* 0x000fe200078e0a0b */
[C---:B------:R-:W-:Y:S01]  /*1df0*/  ISETP.GT.U32.AND P3, PT, R5.reuse, R16, PT ;  /* 0x000000100500720c */ /* 0x040fe20003f64070 */
[----:B------:R-:W-:Y:S02]  /*1e00*/  IMAD.MOV.U32 R3, RZ, RZ, R12 ;  /* 0x000000ffff037224 */ /* 0x000fe400078e000c */
[----:B------:R-:W-:Y:S01]  /*1e10*/  @!P0 IMAD.MOV R8, RZ, RZ, -R8 ;  /* 0x000000ffff088224 */ /* 0x000fe200078e0a08 */
[C---:B------:R-:W-:Y:S01]  /*1e20*/  ISETP.GT.U32.AND P0, PT, R5.reuse, R14, PT ;  /* 0x0000000e0500720c */ /* 0x040fe20003f04070 */
[----:B------:R-:W-:Y:S01]  /*1e30*/  IMAD R2, R5, R6, R20 ;  /* 0x0000000605027224 */ /* 0x000fe200078e0214 */
[----:B------:R-:W-:Y:S01]  /*1e40*/  STL [R1+0xa0], R11 ;  /* 0x0000a00b01007387 */ /* 0x000fe20000100800 */
[----:B------:R-:W-:Y:S01]  /*1e50*/  @!P5 IMAD.MOV R3, RZ, RZ, -R3 ;  /* 0x000000ffff03d224 */ /* 0x000fe200078e0a03 */
[----:B------:R-:W-:Y:S01]  /*1e60*/  ISETP.GE.AND P5, PT, R17, RZ, PT ;  /* 0x000000ff1100720c */ /* 0x000fe20003fa6270 */
[----:B------:R-:W-:Y:S01]  /*1e70*/  @!P6 IMAD.IADD R4, R4, 0x1, -R5 ;  /* 0x000000010404e824 */ /* 0x000fe200078e0a05 */
[----:B------:R-:W-:Y:S01]  /*1e80*/  ISETP.GT.U32.AND P6, PT, R5, R2, PT ;  /* 0x000000020500720c */ /* 0x000fe20003fc4070 */
[----:B------:R-:W-:Y:S01]  /*1e90*/  STL [R1+0x9c], R8 ;  /* 0x00009c0801007387 */ /* 0x000fe20000100800 */
[----:B------:R-:W-:Y:S01]  /*1ea0*/  @!P1 IMAD.MOV R7, RZ, RZ, -R7 ;  /* 0x000000ffff079224 */ /* 0x000fe200078e0a07 */
[----:B------:R-:W-:Y:S01]  /*1eb0*/  ISETP.GE.AND P1, PT, R19, RZ, PT ;  /* 0x000000ff1300720c */ /* 0x000fe20003f26270 */
[----:B------:R-:W-:Y:S01]  /*1ec0*/  VIADD R6, R0, 0x17 ;  /* 0x0000001700067836 */ /* 0x000fe20000000000 */
[----:B------:R1:W-:Y:S01]  /*1ed0*/  STL [R1+0x98], R3 ;  /* 0x0000980301007387 */ /* 0x0003e20000100800 */
[----:B------:R-:W-:-:S02]  /*1ee0*/  @!P3 IMAD.IADD R16, R16, 0x1, -R5 ;  /* 0x000000011010b824 */ /* 0x000fc400078e0a05 */
[--C-:B------:R-:W-:Y:S01]  /*1ef0*/  @!P0 IMAD.IADD R14, R14, 0x1, -R5.reuse ;  /* 0x000000010e0e8824 */ /* 0x100fe200078e0a05 */
[----:B------:R2:W-:Y:S01]  /*1f00*/  STL [R1+0x94], R7 ;  /* 0x0000940701007387 */ /* 0x0005e20000100800 */
[----:B------:R-:W-:Y:S01]  /*1f10*/  IABS R10, R6 ;  /* 0x00000006000a7213 */ /* 0x000fe20000000000 */
[----:B------:R-:W-:Y:S01]  /*1f20*/  VIADD R15, R0, 0x18 ;  /* 0x00000018000f7836 */ /* 0x000fe20000000000 */
[----:B------:R-:W-:Y:S01]  /*1f30*/  ISETP.GE.AND P3, PT, R6, RZ, PT ;  /* 0x000000ff0600720c */ /* 0x000fe20003f66270 */
[----:B------:R-:W-:Y:S01]  /*1f40*/  @!P6 IMAD.IADD R2, R2, 0x1, -R5 ;  /* 0x000000010202e824 */ /* 0x000fe200078e0a05 */
[----:B------:R-:W-:Y:S01]  /*1f50*/  ISETP.GT.U32.AND P6, PT, R5, R16, PT ;  /* 0x000000100500720c */ /* 0x000fe20003fc4070 */
[----:B-1----:R-:W-:Y:S01]  /*1f60*/  IMAD.HI.U32 R3, R9, R18, RZ ;  /* 0x0000001209037227 */ /* 0x002fe200078e00ff */
[----:B------:R-:W-:Y:S02]  /*1f70*/  IABS R12, R15 ;  /* 0x0000000f000c7213 */ /* 0x000fe40000000000 */
[----:B------:R-:W-:Y:S01]  /*1f80*/  ISETP.GE.AND P0, PT, R21, RZ, PT ;  /* 0x000000ff1500720c */ /* 0x000fe20003f06270 */
[----:B------:R-:W-:-:S02]  /*1f90*/  IMAD.MOV R3, RZ, RZ, -R3 ;  /* 0x000000ffff037224 */ /* 0x000fc400078e0a03 */
[----:B--2---:R-:W-:Y:S02]  /*1fa0*/  IMAD.MOV.U32 R7, RZ, RZ, R4 ;  /* 0x000000ffff077224 */ /* 0x004fe400078e0004 */
[----:B------:R-:W-:Y:S02]  /*1fb0*/  IMAD R6, R5, R3, R18 ;  /* 0x0000000305067224 */ /* 0x000fe400078e0212 */
[----:B------:R-:W-:Y:S02]  /*1fc0*/  IMAD.MOV.U32 R4, RZ, RZ, R14 ;  /* 0x000000ffff047224 */ /* 0x000fe400078e000e */
[----:B------:R-:W-:-:S04]  /*1fd0*/  IMAD.HI.U32 R3, R9, R10, RZ ;  /* 0x0000000a09037227 */ /* 0x000fc800078e00ff */
[----:B------:R-:W-:Y:S01]  /*1fe0*/  @!P4 IMAD.MOV R4, RZ, RZ, -R4 ;  /* 0x000000ffff04c224 */ /* 0x000fe200078e0a04 */
[C---:B------:R-:W-:Y:S01]  /*1ff0*/  ISETP.GT.U32.AND P4, PT, R5.reuse, R6, PT ;  /* 0x000000060500720c */ /* 0x040fe20003f84070 */
[----:B------:R-:W-:Y:S01]  /*2000*/  @!P2 IMAD.MOV R7, RZ, RZ, -R7 ;  /* 0x000000ffff07a224 */ /* 0x000fe200078e0a07 */
[----:B------:R-:W-:Y:S01]  /*2010*/  ISETP.GT.U32.AND P2, PT, R5, R2, PT ;  /* 0x000000020500720c */ /* 0x000fe20003f44070 */
[----:B------:R-:W-:Y:S02]  /*2020*/  IMAD.MOV R3, RZ, RZ, -R3 ;  /* 0x000000ffff037224 */ /* 0x000fe400078e0a03 */
[----:B------:R-:W-:Y:S01]  /*2030*/  VIADD R17, R0, 0x19 ;  /* 0x0000001900117836 */ /* 0x000fe20000000000 */
[----:B------:R1:W-:Y:S01]  /*2040*/  STL [R1+0x90], R7 ;  /* 0x0000900701007387 */ /* 0x0003e20000100800 */
[----:B------:R-:W-:Y:S02]  /*2050*/  @!P6 IMAD.IADD R16, R16, 0x1, -R5 ;  /* 0x000000011010e824 */ /* 0x000fe400078e0a05 */
[----:B------:R-:W-:Y:S01]  /*2060*/  VIADD R19, R0, 0x1a ;  /* 0x0000001a00137836 */ /* 0x000fe20000000000 */
[----:B------:R2:W-:Y:S01]  /*2070*/  STL [R1+0x8c], R4 ;  /* 0x00008c0401007387 */ /* 0x0005e20000100800 */
[----:B------:R-:W-:-:S02]  /*2080*/  IMAD.MOV.U32 R8, RZ, RZ, R16 ;  /* 0x000000ffff087224 */ /* 0x000fc400078e0010 */
[--C-:B------:R-:W-:Y:S01]  /*2090*/  @!P4 IMAD.IADD R6, R6, 0x1, -R5.reuse ;  /* 0x000000010606c824 */ /* 0x100fe200078e0a05 */
[----:B------:R-:W-:Y:S01]  /*20a0*/  IABS R18, R19 ;  /* 0x0000001300127213 */ /* 0x000fe20000000000 */
[----:B------:R-:W-:Y:S01]  /*20b0*/  @!P5 IMAD.MOV R8, RZ, RZ, -R8 ;  /* 0x000000ffff08d224 */ /* 0x000fe200078e0a08 */
[----:B-1----:R-:W-:Y:S01]  /*20c0*/  IABS R7, R17 ;  /* 0x0000001100077213 */ /* 0x002fe20000000000 */
[----:B------:R-:W-:Y:S01]  /*20d0*/  @!P2 IMAD.IADD R2, R2, 0x1, -R5 ;  /* 0x000000010202a824 */ /* 0x000fe200078e0a05 */
[C---:B------:R-:W-:Y:S01]  /*20e0*/  ISETP.GT.U32.AND P5, PT, R5.reuse, R6, PT ;  /* 0x000000060500720c */ /* 0x040fe20003fa4070 */
[----:B------:R-:W-:Y:S01]  /*20f0*/  VIADD R21, R0, 0x1e ;  /* 0x0000001e00157836 */ /* 0x000fe20000000000 */
[----:B------:R-:W-:Y:S01]  /*2100*/  STL [R1+0x88], R8 ;  /* 0x0000880801007387 */ /* 0x000fe20000100800 */
[----:B--2---:R-:W-:Y:S01]  /*2110*/  IMAD R4, R5, R3, R10 ;  /* 0x0000000305047224 */ /* 0x004fe200078e020a */
[----:B------:R-:W-:Y:S01]  /*2120*/  ISETP.GE.AND P2, PT, R15, RZ, PT ;  /* 0x000000ff0f00720c */ /* 0x000fe20003f46270 */
[----:B------:R-:W-:Y:S01]  /*2130*/  IMAD.MOV.U32 R14, RZ, RZ, R7 ;  /* 0x000000ffff0e7224 */ /* 0x000fe200078e0007 */
[----:B------:R-:W-:Y:S01]  /*2140*/  IABS R22, R21 ;  /* 0x0000001500167213 */ /* 0x000fe20000000000 */
[----:B------:R-:W-:Y:S01]  /*2150*/  IMAD.HI.U32 R3, R9, R12, RZ ;  /* 0x0000000c09037227 */ /* 0x000fe200078e00ff */
[----:B------:R-:W-:-:S02]  /*2160*/  ISETP.GT.U32.AND P6, PT, R5, R4, PT ;  /* 0x000000040500720c */ /* 0x000fc40003fc4070 */
[----:B------:R-:W-:Y:S01]  /*2170*/  ISETP.GE.AND P4, PT, R17, RZ, PT ;  /* 0x000000ff1100720c */ /* 0x000fe20003f86270 */
[----:B------:R-:W-:-:S04]  /*2180*/  IMAD.HI.U32 R7, R9, R14, RZ ;  /* 0x0000000e09077227 */ /* 0x000fc800078e00ff */
[----:B------:R-:W-:Y:S02]  /*2190*/  IMAD.MOV R10, RZ, RZ, -R3 ;  /* 0x000000ffff0a7224 */ /* 0x000fe400078e0a03 */
[----:B------:R-:W-:Y:S02]  /*21a0*/  IMAD.MOV R7, RZ, RZ, -R7 ;  /* 0x000000ffff077224 */ /* 0x000fe400078e0a07 */
[C---:B------:R-:W-:Y:S02]  /*21b0*/  IMAD R10, R5.reuse, R10, R12 ;  /* 0x0000000a050a7224 */ /* 0x040fe400078e020c */
[----:B------:R-:W-:Y:S02]  /*21c0*/  @!P6 IMAD.IADD R4, R4, 0x1, -R5 ;  /* 0x000000010404e824 */ /* 0x000fe400078e0a05 */
[C---:B------:R-:W-:Y:S02]  /*21d0*/  IMAD R12, R5.reuse, R7, R14 ;  /* 0x00000007050c7224 */ /* 0x040fe400078e020e */
[----:B------:R-:W-:Y:S01]  /*21e0*/  @!P1 IMAD.MOV R2, RZ, RZ, -R2 ;  /* 0x000000ffff029224 */ /* 0x000fe200078e0a02 */
[----:B------:R-:W-:Y:S01]  /*21f0*/  ISETP.GT.U32.AND P1, PT, R5, R10, PT ;  /* 0x0000000a0500720c */ /* 0x000fe20003f24070 */
[----:B------:R-:W-:Y:S01]  /*2200*/  IMAD.HI.U32 R3, R9, R18, RZ ;  /* 0x0000001209037227 */ /* 0x000fe200078e00ff */
[----:B------:R-:W-:-:S02]  /*2210*/  ISETP.GT.U32.AND P6, PT, R5, R4, PT ;  /* 0x000000040500720c */ /* 0x000fc40003fc4070 */
[----:B------:R1:W-:Y:S01]  /*2220*/  STL [R1+0x84], R2 ;  /* 0x0000840201007387 */ /* 0x0003e20000100800 */
[----:B------:R-:W-:Y:S01]  /*2230*/  @!P5 IMAD.IADD R6, R6, 0x1, -R5 ;  /* 0x000000010606d824 */ /* 0x000fe200078e0a05 */
[C---:B------:R-:W-:Y:S01]  /*2240*/  ISETP.GT.U32.AND P5, PT, R5.reuse, R12, PT ;  /* 0x0000000c0500720c */ /* 0x040fe20003fa4070 */
[----:B------:R-:W-:Y:S02]  /*2250*/  IMAD.MOV R3, RZ, RZ, -R3 ;  /* 0x000000ffff037224 */ /* 0x000fe400078e0a03 */
[----:B------:R-:W-:Y:S02]  /*2260*/  VIADD R7, R0, 0x1b ;  /* 0x0000001b00077836 */ /* 0x000fe40000000000 */
[C---:B------:R-:W-:Y:S02]  /*2270*/  IMAD R14, R5.reuse, R3, R18 ;  /* 0x00000003050e7224 */ /* 0x040fe400078e0212 */
[--C-:B------:R-:W-:Y:S01]  /*2280*/  @!P1 IMAD.IADD R10, R10, 0x1, -R5.reuse ;  /* 0x000000010a0a9824 */ /* 0x100fe200078e0a05 */
[----:B------:R-:W-:Y:S01]  /*2290*/  IABS R16, R7 ;  /* 0x0000000700107213 */ /* 0x000fe20000000000 */
[--C-:B------:R-:W-:Y:S01]  /*22a0*/  @!P6 IMAD.IADD R4, R4, 0x1, -R5.reuse ;  /* 0x000000010404e824 */ /* 0x100fe200078e0a05 */
[----:B------:R-:W-:Y:S01]  /*22b0*/  ISETP.GT.U32.AND P6, PT, R5, R14, PT ;  /* 0x0000000e0500720c */ /* 0x000fe20003fc4070 */
[----:B------:R-:W-:Y:S01]  /*22c0*/  VIADD R15, R0, 0x1c ;  /* 0x0000001c000f7836 */ /* 0x000fe20000000000 */
[----:B------:R-:W-:Y:S01]  /*22d0*/  ISETP.GE.AND P1, PT, R19, RZ, PT ;  /* 0x000000ff1300720c */ /* 0x000fe20003f26270 */
[----:B------:R-:W-:Y:S01]  /*22e0*/  @!P5 IMAD.IADD R12, R12, 0x1, -R5 ;  /* 0x000000010c0cd824 */ /* 0x000fe200078e0a05 */
[----:B------:R-:W-:Y:S01]  /*22f0*/  ISETP.GT.U32.AND P5, PT, R5, R10, PT ;  /* 0x0000000a0500720c */ /* 0x000fe20003fa4070 */
[----:B-1----:R-:W-:Y:S01]  /*2300*/  IMAD.HI.U32 R2, R9, R16, RZ ;  /* 0x0000001009027227 */ /* 0x002fe200078e00ff */
[----:B------:R-:W-:-:S03]  /*2310*/  IABS R18, R15 ;  /* 0x0000000f00127213 */ /* 0x000fc60000000000 */
[----:B------:R-:W-:Y:S02]  /*2320*/  IMAD.MOV R2, RZ, RZ, -R2 ;  /* 0x000000ffff027224 */ /* 0x000fe400078e0a02 */
[----:B------:R-:W-:-:S04]  /*2330*/  IMAD.HI.U32 R3, R9, R18, RZ ;  /* 0x0000001209037227 */ /* 0x000fc800078e00ff */
[C---:B------:R-:W-:Y:S02]  /*2340*/  IMAD R2, R5.reuse, R2, R16 ;  /* 0x0000000205027224 */ /* 0x040fe400078e0210 */
[--C-:B------:R-:W-:Y:S01]  /*2350*/  @!P6 IMAD.IADD R14, R14, 0x1, -R5.reuse ;  /* 0x000000010e0ee824 */ /* 0x100fe200078e0a05 */
[C---:B------:R-:W-:Y:S01]  /*2360*/  ISETP.GT.U32.AND P6, PT, R5.reuse, R12, PT ;  /* 0x0000000c0500720c */ /* 0x040fe20003fc4070 */
[----:B------:R-:W-:Y:S01]  /*2370*/  @!P5 IMAD.IADD R10, R10, 0x1, -R5 ;  /* 0x000000010a0ad824 */ /* 0x000fe200078e0a05 */
[----:B------:R-:W-:Y:S01]  /*2380*/  ISETP.GT.U32.AND P5, PT, R5, R2, PT ;  /* 0x000000020500720c */ /* 0x000fe20003fa4070 */
[----:B------:R-:W-:Y:S02]  /*2390*/  IMAD.MOV R3, RZ, RZ, -R3 ;  /* 0x000000ffff037224 */ /* 0x000fe400078e0a03 */
[----:B------:R-:W-:Y:S02]  /*23a0*/  VIADD R17, R0, 0x1d ;  /* 0x0000001d00117836 */ /* 0x000fe40000000000 */
[----:B------:R-:W-:-:S02]  /*23b0*/  IMAD.MOV.U32 R8, RZ, RZ, R4 ;  /* 0x000000ffff087224 */ /* 0x000fc400078e0004 */
[----:B------:R-:W-:Y:S01]  /*23c0*/  IMAD.MOV.U32 R11, RZ, RZ, R6 ;  /* 0x000000ffff0b7224 */ /* 0x000fe200078e0006 */
[----:B------:R-:W-:Y:S01]  /*23d0*/  IABS R20, R17 ;  /* 0x0000001100147213 */ /* 0x000fe20000000000 */
[----:B------:R-:W-:Y:S02]  /*23e0*/  IMAD R4, R5, R3, R18 ;  /* 0x0000000305047224 */ /* 0x000fe400078e0212 */
[----:B------:R-:W-:-:S04]  /*23f0*/  IMAD.HI.U32 R6, R9, R22, RZ ;  /* 0x0000001609067227 */ /* 0x000fc800078e00ff */
[----:B------:R-:W-:Y:S01]  /*2400*/  @!P0 IMAD.MOV R11, RZ, RZ, -R11 ;  /* 0x000000ffff0b8224 */ /* 0x000fe200078e0a0b */
[C---:B------:R-:W-:Y:S01]  /*2410*/  ISETP.GT.U32.AND P0, PT, R5.reuse, R14, PT ;  /* 0x0000000e0500720c */ /* 0x040fe20003f04070 */
[--C-:B------:R-:W-:Y:S01]  /*2420*/  @!P6 IMAD.IADD R12, R12, 0x1, -R5.reuse ;  /* 0x000000010c0ce824 */ /* 0x100fe200078e0a05 */
[----:B------:R-:W-:Y:S01]  /*2430*/  ISETP.GT.U32.AND P6, PT, R5, R4, PT ;  /* 0x000000040500720c */ /* 0x000fe20003fc4070 */
[----:B------:R-:W-:Y:S01]  /*2440*/  IMAD.MOV R16, RZ, RZ, -R6 ;  /* 0x000000ffff107224 */ /* 0x000fe200078e0a06 */
[----:B------:R-:W-:Y:S01]  /*2450*/  STL [R1+0x80], R11 ;  /* 0x0000800b01007387 */ /* 0x000fe20000100800 */
[----:B------:R-:W-:Y:S02]  /*2460*/  @!P5 IMAD.IADD R2, R2, 0x1, -R5 ;  /* 0x000000010202d824 */ /* 0x000fe400078e0a05 */
[----:B------:R-:W-:Y:S02]  /*2470*/  IMAD.MOV.U32 R61, RZ, RZ, R10 ;  /* 0x000000ffff3d7224 */ /* 0x000fe400078e000a */
[----:B------:R-:W-:-:S04]  /*2480*/  IMAD.HI.U32 R3, R9, R20, RZ ;  /* 0x0000001409037227 */ /* 0x000fc800078e00ff */
[C---:B------:R-:W-:Y:S02]  /*2490*/  IMAD R16, R5.reuse, R16, R22 ;  /* 0x0000001005107224 */ /* 0x040fe400078e0216 */
[----:B------:R-:W-:Y:S01]  /*24a0*/  @!P2 IMAD.MOV R61, RZ, RZ, -R61 ;  /* 0x000000ffff3da224 */ /* 0x000fe200078e0a3d */
[C---:B------:R-:W-:Y:S01]  /*24b0*/  ISETP.GT.U32.AND P2, PT, R5.reuse, R2, PT ;  /* 0x000000020500720c */ /* 0x040fe20003f44070 */
[----:B------:R-:W-:Y:S02]  /*24c0*/  IMAD.MOV.U32 R71, RZ, RZ, R12 ;  /* 0x000000ffff477224 */ /* 0x000fe400078e000c */
[----:B------:R-:W-:Y:S02]  /*24d0*/  IMAD.MOV R3, RZ, RZ, -R3 ;  /* 0x000000ffff037224 */ /* 0x000fe400078e0a03 */
[----:B------:R-:W-:Y:S02]  /*24e0*/  VIADD R19, R0, 0x1f ;  /* 0x0000001f00137836 */ /* 0x000fe40000000000 */
[----:B------:R-:W-:Y:S01]  /*24f0*/  @!P4 IMAD.MOV R71, RZ, RZ, -R71 ;  /* 0x000000ffff47c224 */ /* 0x000fe200078e0a47 */
[C---:B------:R-:W-:Y:S01]  /*2500*/  ISETP.GT.U32.AND P4, PT, R5.reuse, R16, PT ;  /* 0x000000100500720c */ /* 0x040fe20003f84070 */
[----:B------:R-:W-:Y:S01]  /*2510*/  IMAD R6, R5, R3, R20 ;  /* 0x0000000305067224 */ /* 0x000fe200078e0214 */
[----:B------:R-:W-:Y:S01]  /*2520*/  IABS R18, R19 ;  /* 0x0000001300127213 */ /* 0x000fe20000000000 */
[----:B------:R-:W-:Y:S01]  /*2530*/  @!P3 IMAD.MOV R8, RZ, RZ, -R8 ;  /* 0x000000ffff08b224 */ /* 0x000fe200078e0a08 */
[----:B------:R-:W-:Y:S01]  /*2540*/  ISETP.GE.AND P3, PT, R7, RZ, PT ;  /* 0x000000ff0700720c */ /* 0x000fe20003f66270 */
[--C-:B------:R-:W-:Y:S01]  /*2550*/  @!P0 IMAD.IADD R14, R14, 0x1, -R5.reuse ;  /* 0x000000010e0e8824 */ /* 0x100fe200078e0a05 */
[----:B------:R-:W-:Y:S01]  /*2560*/  ISETP.GE.AND P0, PT, R15, RZ, PT ;  /* 0x000000ff0f00720c */ /* 0x000fe20003f06270 */
[----:B------:R-:W-:Y:S01]  /*2570*/  @!P6 IMAD.IADD R4, R4, 0x1, -R5 ;  /* 0x000000010404e824 */ /* 0x000fe200078e0a05 */
[----:B------:R-:W-:Y:S01]  /*2580*/  ISETP.GT.U32.AND P5, PT, R5, R6, PT ;  /* 0x000000060500720c */ /* 0x000fe20003fa4070 */
[----:B------:R-:W-:Y:S01]  /*2590*/  VIADD R15, R0, 0x20 ;  /* 0x00000020000f7836 */ /* 0x000fe20000000000 */
[----:B------:R1:W-:Y:S01]  /*25a0*/  STL [R1+0x78], R8 ;  /* 0x0000780801007387 */ /* 0x0003e20000100800 */
[----:B------:R-:W-:Y:S01]  /*25b0*/  IMAD.HI.U32 R3, R9, R18, RZ ;  /* 0x0000001209037227 */ /* 0x000fe200078e00ff */
[----:B------:R-:W-:-:S02]  /*25c0*/  ISETP.GT.U32.AND P6, PT, R5, R4, PT ;  /* 0x000000040500720c */ /* 0x000fc40003fc4070 */
[----:B------:R-:W-:Y:S01]  /*25d0*/  IABS R7, R15 ;  /* 0x0000000f00077213 */ /* 0x000fe20000000000 */
[----:B------:R-:W-:Y:S01]  /*25e0*/  @!P2 IMAD.IADD R2, R2, 0x1, -R5 ;  /* 0x000000010202a824 */ /* 0x000fe200078e0a05 */
[----:B------:R-:W-:Y:S01]  /*25f0*/  ISETP.GE.AND P2, PT, R21, RZ, PT ;  /* 0x000000ff1500720c */ /* 0x000fe20003f46270 */
[----:B------:R-:W-:Y:S02]  /*2600*/  IMAD.MOV R3, RZ, RZ, -R3 ;  /* 0x000000ffff037224 */ /* 0x000fe400078e0a03 */
[----:B------:R-:W-:Y:S02]  /*2610*/  IMAD.MOV.U32 R57, RZ, RZ, R2 ;  /* 0x000000ffff397224 */ /* 0x000fe400078e0002 */
[----:B------:R-:W-:Y:S01]  /*2620*/  @!P4 IMAD.IADD R16, R16, 0x1, -R5 ;  /* 0x000000011010c824 */ /* 0x000fe200078e0a05 */
[----:B------:R-:W-:Y:S01]  /*2630*/  ISETP.GE.AND P4, PT, R19, RZ, PT ;  /* 0x000000ff1300720c */ /* 0x000fe20003f86270 */
[----:B------:R-:W-:Y:S02]  /*2640*/  IMAD.MOV.U32 R12, RZ, RZ, R7 ;  /* 0x000000ffff0c7224 */ /* 0x000fe400078e0007 */
[----:B------:R-:W-:-:S02]  /*2650*/  IMAD R10, R5, R3, R18 ;  /* 0x00000003050a7224 */ /* 0x000fc400078e0212 */
[----:B------:R-:W-:Y:S01]  /*2660*/  @!P3 IMAD.MOV R57, RZ, RZ, -R57 ;  /* 0x000000ffff39b224 */ /* 0x000fe200078e0a39 */
[----:B------:R-:W-:Y:S01]  /*2670*/  ISETP.GT.U32.AND P3, PT, R5, R16, PT ;  /* 0x000000100500720c */ /* 0x000fe20003f64070 */
[----:B------:R-:W-:-:S04]  /*2680*/  IMAD.HI.U32 R3, R9, R12, RZ ;  /* 0x0000000c09037227 */ /* 0x000fc800078e00ff */
[--C-:B------:R-:W-:Y:S02]  /*2690*/  @!P5 IMAD.IADD R6, R6, 0x1, -R5.reuse ;  /* 0x000000010606d824 */ /* 0x100fe400078e0a05 */
[----:B------:R-:W-:Y:S01]  /*26a0*/  @!P6 IMAD.IADD R4, R4, 0x1, -R5 ;  /* 0x000000010404e824 */ /* 0x000fe200078e0a05 */
[C---:B------:R-:W-:Y:S01]  /*26b0*/  ISETP.GT.U32.AND P6, PT, R5.reuse, R10, PT ;  /* 0x0000000a0500720c */ /* 0x040fe20003fc4070 */
[----:B------:R-:W-:Y:S01]  /*26c0*/  IMAD.MOV R3, RZ, RZ, -R3 ;  /* 0x000000ffff037224 */ /* 0x000fe200078e0a03 */
[C---:B------:R-:W-:Y:S01]  /*26d0*/  ISETP.GT.U32.AND P5, PT, R5.reuse, R6, PT ;  /* 0x000000060500720c */ /* 0x040fe20003fa4070 */
[----:B------:R-:W-:Y:S02]  /*26e0*/  IMAD.MOV.U32 R58, RZ, RZ, R14 ;  /* 0x000000ffff3a7224 */ /* 0x000fe400078e000e */
[----:B------:R-:W-:Y:S02]  /*26f0*/  IMAD R2, R5, R3, R12 ;  /* 0x0000000305027224 */ /* 0x000fe400078e020c */
[----:B------:R-:W-:-:S02]  /*2700*/  @!P3 IMAD.IADD R16, R16, 0x1, -R5 ;  /* 0x000000011010b824 */ /* 0x000fc400078e0a05 */
[----:B------:R-:W-:Y:S01]  /*2710*/  @!P1 IMAD.MOV R58, RZ, RZ, -R58 ;  /* 0x000000ffff3a9224 */ /* 0x000fe200078e0a3a */
[----:B------:R-:W-:Y:S01]  /*2720*/  ISETP.GT.U32.AND P3, PT, R5, R2, PT ;  /* 0x000000020500720c */ /* 0x000fe20003f64070 */
[----:B------:R-:W-:Y:S01]  /*2730*/  VIADD R3, R0, 0x21 ;  /* 0x0000002100037836 */ /* 0x000fe20000000000 */
[----:B------:R-:W-:Y:S01]  /*2740*/  ISETP.GE.AND P1, PT, R17, RZ, PT ;  /* 0x000000ff1100720c */ /* 0x000fe20003f26270 */
[--C-:B------:R-:W-:Y:S02]  /*2750*/  @!P6 IMAD.IADD R10, R10, 0x1, -R5.reuse ;  /* 0x000000010a0ae824 */ /* 0x100fe400078e0a05 */
[----:B------:R-:W-:Y:S01]  /*2760*/  @!P5 IMAD.IADD R6, R6, 0x1, -R5 ;  /* 0x000000010606d824 */ /* 0x000fe200078e0a05 */
[----:B------:R-:W-:Y:S01]  /*2770*/  ISETP.GE.AND P5, PT, R15, RZ, PT ;  /* 0x000000ff0f00720c */ /* 0x000fe20003fa6270 */
[----:B------:R-:W-:Y:S01]  /*2780*/  VIADD R7, R0, 0x22 ;  /* 0x0000002200077836 */ /* 0x000fe20000000000 */
[----:B------:R-:W-:Y:S01]  /*2790*/  ISETP.GT.U32.AND P6, PT, R5, R10, PT ;  /* 0x0000000a0500720c */ /* 0x000fe20003fc4070 */
[----:B------:R-:W-:-:S02]  /*27a0*/  IMAD.MOV.U32 R62, RZ, RZ, R6 ;  /* 0x000000ffff3e7224 */ /* 0x000fc400078e0006 */
[----:B------:R-:W-:Y:S01]  /*27b0*/  IMAD.MOV.U32 R63, RZ, RZ, R4 ;  /* 0x000000ffff3f7224 */ /* 0x000fe200078e0004 */
[----:B------:R-:W-:Y:S01]  /*27c0*/  IABS R4, R3 ;  /* 0x0000000300047213 */ /* 0x000fe20000000000 */
[----:B------:R-:W-:Y:S02]  /*27d0*/  VIADD R12, R0, 0x23 ;  /* 0x00000023000c7836 */ /* 0x000fe40000000000 */
[----:B------:R-:W-:Y:S02]  /*27e0*/  @!P3 IMAD.IADD R2, R2, 0x1, -R5 ;  /* 0x000000010202b824 */ /* 0x000fe400078e0a05 */
[----:B------:R-:W-:Y:S01]  /*27f0*/  @!P1 IMAD.MOV R62, RZ, RZ, -R62 ;  /* 0x000000ffff3e9224 */ /* 0x000fe200078e0a3e */
[----:B------:R-:W-:Y:S01]  /*2800*/  ISETP.GE.AND P1, PT, R7, RZ, PT ;  /* 0x000000ff0700720c */ /* 0x000fe20003f26270 */
[----:B------:R-:W-:Y:S01]  /*2810*/  IMAD.MOV.U32 R55, RZ, RZ, R16 ;  /* 0x000000ffff377224 */ /* 0x000fe200078e0010 */
[----:B------:R-:W-:Y:S01]  /*2820*/  IABS R7, R7 ;  /* 0x0000000700077213 */ /* 0x000fe20000000000 */
[----:B------:R-:W-:Y:S01]  /*2830*/  @!P0 IMAD.MOV R63, RZ, RZ, -R63 ;  /* 0x000000ffff3f8224 */ /* 0x000fe200078e0a3f */
[----:B------:R-:W-:Y:S01]  /*2840*/  ISETP.GE.AND P0, PT, R3, RZ, PT ;  /* 0x000000ff0300720c */ /* 0x000fe20003f06270 */
[----:B------:R-:W-:Y:S01]  /*2850*/  VIADD R14, R0, 0x24 ;  /* 0x00000024000e7836 */ /* 0x000fe20000000000 */
[----:B------:R-:W-:Y:S01]  /*2860*/  IABS R6, R12 ;  /* 0x0000000c00067213 */ /* 0x000fe20000000000 */
[----:B------:R-:W-:Y:S01]  /*2870*/  IMAD.HI.U32 R3, R9, R4, RZ ;  /* 0x0000000409037227 */ /* 0x000fe200078e00ff */
[----:B------:R-:W-:-:S02]  /*2880*/  ISETP.GT.U32.AND P3, PT, R5, R2, PT ;  /* 0x000000020500720c */ /* 0x000fc40003f64070 */
[----:B------:R-:W-:Y:S01]  /*2890*/  IABS R16, R14 ;  /* 0x0000000e00107213 */ /* 0x000fe20000000000 */
[----:B------:R-:W-:Y:S01]  /*28a0*/  @!P2 IMAD.MOV R55, RZ, RZ, -R55 ;  /* 0x000000ffff37a224 */ /* 0x000fe200078e0a37 */
[----:B------:R-:W-:Y:S01]  /*28b0*/  ISETP.GE.AND P2, PT, R12, RZ, PT ;  /* 0x000000ff0c00720c */ /* 0x000fe20003f46270 */
[----:B------:R-:W-:Y:S01]  /*28c0*/  @!P6 IMAD.IADD R10, R10, 0x1, -R5 ;  /* 0x000000010a0ae824 */ /* 0x000fe200078e0a05 */
[----:B------:R-:W-:Y:S01]  /*28d0*/  ISETP.GE.AND P6, PT, R14, RZ, PT ;  /* 0x000000ff0e00720c */ /* 0x000fe20003fc6270 */
[----:B------:R-:W-:Y:S02]  /*28e0*/  IMAD.MOV.U32 R12, RZ, RZ, R7 ;  /* 0x000000ffff0c7224 */ /* 0x000fe400078e0007 */
[----:B------:R-:W-:Y:S02]  /*28f0*/  IMAD.MOV R7, RZ, RZ, -R3 ;  /* 0x000000ffff077224 */ /* 0x000fe400078e0a03 */
[----:B------:R-:W-:Y:S02]  /*2900*/  IMAD.MOV.U32 R14, RZ, RZ, R6 ;  /* 0x000000ffff0e7224 */ /* 0x000fe400078e0006 */
[----:B------:R-:W-:-:S02]  /*2910*/  IMAD R4, R5, R7, R4 ;  /* 0x0000000705047224 */ /* 0x000fc400078e0204 */
[----:B-1----:R-:W-:Y:S02]  /*2920*/  IMAD.MOV.U32 R8, RZ, RZ, R10 ;  /* 0x000000ffff087224 */ /* 0x002fe400078e000a */
[----:B------:R-:W-:-:S04]  /*2930*/  IMAD.HI.U32 R6, R9, R14, RZ ;  /* 0x0000000e09067227 */ /* 0x000fc800078e00ff */
[----:B------:R-:W-:Y:S01]  /*2940*/  @!P4 IMAD.MOV R8, RZ, RZ, -R8 ;  /* 0x000000ffff08c224 */ /* 0x000fe200078e0a08 */
[C---:B------:R-:W-:Y:S01]  /*2950*/  ISETP.GT.U32.AND P4, PT, R5.reuse, R4, PT ;  /* 0x000000040500720c */ /* 0x040fe20003f84070 */
[----:B------:R-:W-:Y:S02]  /*2960*/  IMAD.MOV R10, RZ, RZ, -R6 ;  /* 0x000000ffff0a7224 */ /* 0x000fe400078e0a06 */
[----:B------:R-:W-:Y:S02]  /*2970*/  @!P3 IMAD.IADD R2, R2, 0x1, -R5 ;  /* 0x000000010202b824 */ /* 0x000fe400078e0a05 */
[----:B------:R-:W-:Y:S02]  /*2980*/  IMAD R10, R5, R10, R14 ;  /* 0x0000000a050a7224 */ /* 0x000fe400078e020e */
[----:B------:R-:W-:Y:S02]  /*2990*/  IMAD.MOV.U32 R75, RZ, RZ, R2 ;  /* 0x000000ffff4b7224 */ /* 0x000fe400078e0002 */
[----:B------:R-:W-:-:S04]  /*29a0*/  IMAD.HI.U32 R3, R9, R12, RZ ;  /* 0x0000000c09037227 */ /* 0x000fc800078e00ff */
[----:B------:R-:W-:Y:S01]  /*29b0*/  @!P5 IMAD.MOV R75, RZ, RZ, -R75 ;  /* 0x000000ffff4bd224 */ /* 0x000fe200078e0a4b */
[C---:B------:R-:W-:Y:S01]  /*29c0*/  ISETP.GT.U32.AND P5, PT, R5.reuse, R10, PT ;  /* 0x0000000a0500720c */ /* 0x040fe20003fa4070 */
[----:B------:R-:W-:Y:S02]  /*29d0*/  IMAD.MOV R7, RZ, RZ, -R3 ;  /* 0x000000ffff077224 */ /* 0x000fe400078e0a03 */
[----:B------:R-:W-:Y:S02]  /*29e0*/  @!P4 IMAD.IADD R4, R4, 0x1, -R5 ;  /* 0x000000010404c824 */ /* 0x000fe400078e0a05 */
[C---:B------:R-:W-:Y:S02]  /*29f0*/  IMAD R6, R5.reuse, R7, R12 ;  /* 0x0000000705067224 */ /* 0x040fe400078e020c */
[----:B------:R-:W-:Y:S01]  /*2a00*/  VIADD R17, R0, 0x26 ;  /* 0x0000002600117836 */ /* 0x000fe20000000000 */
[----:B------:R-:W-:Y:S01]  /*2a10*/  ISETP.GT.U32.AND P4, PT, R5, R4, PT ;  /* 0x000000040500720c */ /* 0x000fe20003f84070 */
[----:B------:R-:W-:Y:S01]  /*2a20*/  IMAD.HI.U32 R3, R9, R16, RZ ;  /* 0x0000001009037227 */ /* 0x000fe200078e00ff */
[----:B------:R-:W-:-:S02]  /*2a30*/  ISETP.GT.U32.AND P3, PT, R5, R6, PT ;  /* 0x000000060500720c */ /* 0x000fc40003f64070 */
[----:B------:R-:W-:Y:S01]  /*2a40*/  IABS R14, R17 ;  /* 0x00000011000e7213 */ /* 0x000fe20000000000 */
[----:B------:R-:W-:Y:S02]  /*2a50*/  @!P5 IMAD.IADD R10, R10, 0x1, -R5 ;  /* 0x000000010a0ad824 */ /* 0x000fe400078e0a05 */
[----:B------:R-:W-:Y:S02]  /*2a60*/  IMAD.MOV R3, RZ, RZ, -R3 ;  /* 0x000000ffff037224 */ /* 0x000fe400078e0a03 */
[----:B------:R-:W-:Y:S01]  /*2a70*/  VIADD R15, R0, 0x25 ;  /* 0x00000025000f7836 */ /* 0x000fe20000000000 */
[C---:B------:R-:W-:Y:S01]  /*2a80*/  ISETP.GT.U32.AND P5, PT, R5.reuse, R10, PT ;  /* 0x0000000a0500720c */ /* 0x040fe20003fa4070 */
[----:B------:R-:W-:Y:S02]  /*2a90*/  IMAD R2, R5, R3, R16 ;  /* 0x0000000305027224 */ /* 0x000fe400078e0210 */
[----:B------:R-:W-:Y:S01]  /*2aa0*/  IMAD.HI.U32 R7, R9, R14, RZ ;  /* 0x0000000e09077227 */ /* 0x000fe200078e00ff */
[----:B------:R-:W-:-:S03]  /*2ab0*/  IABS R12, R15 ;  /* 0x0000000f000c7213 */ /* 0x000fc60000000000 */
[--C-:B------:R-:W-:Y:S01]  /*2ac0*/  @!P4 IMAD.IADD R4, R4, 0x1, -R5.reuse ;  /* 0x000000010404c824 */ /* 0x100fe200078e0a05 */
[----:B------:R-:W-:Y:S01]  /*2ad0*/  ISETP.GT.U32.AND P4, PT, R5, R2, PT ;  /* 0x000000020500720c */ /* 0x000fe20003f84070 */
[----:B------:R-:W-:Y:S02]  /*2ae0*/  @!P3 IMAD.IADD R6, R6, 0x1, -R5 ;  /* 0x000000010606b824 */ /* 0x000fe400078e0a05 */
[----:B------:R-:W-:Y:S02]  /*2af0*/  IMAD.MOV R7, RZ, RZ, -R7 ;  /* 0x000000ffff077224 */ /* 0x000fe400078e0a07 */
[----:B------:R-:W-:Y:S01]  /*2b00*/  IMAD.HI.U32 R3, R9, R12, RZ ;  /* 0x0000000c09037227 */ /* 0x000fe200078e00ff */
[----:B------:R-:W-:-:S03]  /*2b10*/  ISETP.GT.U32.AND P3, PT, R5, R6, PT ;  /* 0x000000060500720c */ /* 0x000fc60003f64070 */
[C---:B------:R-:W-:Y:S02]  /*2b20*/  IMAD R14, R5.reuse, R7, R14 ;  /* 0x00000007050e7224 */ /* 0x040fe400078e020e */
[----:B------:R-:W-:Y:S02]  /*2b30*/  @!P5 IMAD.IADD R10, R10, 0x1, -R5 ;  /* 0x000000010a0ad824 */ /* 0x000fe400078e0a05 */
[----:B------:R-:W-:Y:S01]  /*2b40*/  VIADD R19, R0, 0x27 ;  /* 0x0000002700137836 */ /* 0x000fe20000000000 */
[----:B------:R-:W-:Y:S01]  /*2b50*/  ISETP.GT.U32.AND P5, PT, R5, R14, PT ;  /* 0x0000000e0500720c */ /* 0x000fe20003fa4070 */
[----:B------:R-:W-:Y:S02]  /*2b60*/  IMAD.MOV R3, RZ, RZ, -R3 ;  /* 0x000000ffff037224 */ /* 0x000fe400078e0a03 */
[----:B------:R-:W-:Y:S01]  /*2b70*/  IMAD.MOV.U32 R67, RZ, RZ, R4 ;  /* 0x000000ffff437224 */ /* 0x000fe200078e0004 */
[----:B------:R-:W-:Y:S01]  /*2b80*/  IABS R16, R19 ;  /* 0x0000001300107213 */ /* 0x000fe20000000000 */
[----:B------:R-:W-:Y:S01]  /*2b90*/  @!P4 IMAD.IADD R2, R2, 0x1, -R5 ;  /* 0x000000010202c824 */ /* 0x000fe200078e0a05 */
[----:B------:R-:W-:Y:S01]  /*2ba0*/  ISETP.GE.AND P4, PT, R15, RZ, PT ;  /* 0x000000ff0f00720c */ /* 0x000fe20003f86270 */
[----:B------:R-:W-:-:S02]  /*2bb0*/  IMAD R12, R5, R3, R12 ;  /* 0x00000003050c7224 */ /* 0x000fc400078e020c */
[----:B------:R-:W-:Y:S01]  /*2bc0*/  @!P0 IMAD.MOV R67, RZ, RZ, -R67 ;  /* 0x000000ffff438224 */ /* 0x000fe200078e0a43 */
[C---:B------:R-:W-:Y:S01]  /*2bd0*/  ISETP.GT.U32.AND P0, PT, R5.reuse, R2, PT ;  /* 0x000000020500720c */ /* 0x040fe20003f04070 */
[C---:B------:R-:W-:Y:S02]  /*2be0*/  VIADD R21, R0.reuse, 0x28 ;  /* 0x0000002800157836 */ /* 0x040fe40000000000 */
[----:B------:R-:W-:Y:S02]  /*2bf0*/  VIADD R22, R0, 0x29 ;  /* 0x0000002900167836 */ /* 0x000fe40000000000 */
[--C-:B------:R-:W-:Y:S01]  /*2c00*/  @!P3 IMAD.IADD R6, R6, 0x1, -R5.reuse ;  /* 0x000000010606b824 */ /* 0x100fe200078e0a05 */
[----:B------:R-:W-:Y:S01]  /*2c10*/  ISETP.GT.U32.AND P3, PT, R5, R12, PT ;  /* 0x0000000c0500720c */ /* 0x000fe20003f64070 */
[----:B------:R-:W-:Y:S01]  /*2c20*/  IMAD.HI.U32 R3, R9, R16, RZ ;  /* 0x0000001009037227 */ /* 0x000fe200078e00ff */
[----:B------:R-:W-:Y:S02]  /*2c30*/  IABS R18, R21 ;  /* 0x0000001500127213 */ /* 0x000fe40000000000 */
[----:B------:R-:W-:Y:S01]  /*2c40*/  IABS R20, R22 ;  /* 0x0000001600147213 */ /* 0x000fe20000000000 */
[----:B------:R-:W-:-:S02]  /*2c50*/  @!P5 IMAD.IADD R14, R14, 0x1, -R5 ;  /* 0x000000010e0ed824 */ /* 0x000fc400078e0a05 */
[----:B------:R-:W-:Y:S02]  /*2c60*/  IMAD.MOV R3, RZ, RZ, -R3 ;  /* 0x000000ffff037224 */ /* 0x000fe400078e0a03 */
[----:B------:R-:W-:Y:S01]  /*2c70*/  IMAD.HI.U32 R7, R9, R18, RZ ;  /* 0x0000001209077227 */ /* 0x000fe200078e00ff */
[----:B------:R-:W-:-:S03]  /*2c80*/  ISETP.GT.U32.AND P5, PT, R5, R14, PT ;  /* 0x0000000e0500720c */ /* 0x000fc60003fa4070 */
[----:B------:R-:W-:Y:S02]  /*2c90*/  IMAD R4, R5, R3, R16 ;  /* 0x0000000305047224 */ /* 0x000fe400078e0210 */
[----:B------:R-:W-:-:S04]  /*2ca0*/  IMAD.HI.U32 R3, R9, R20, RZ ;  /* 0x0000001409037227 */ /* 0x000fc800078e00ff */
[----:B------:R-:W-:Y:S01]  /*2cb0*/  @!P0 IMAD.IADD R2, R2, 0x1, -R5 ;  /* 0x0000000102028824 */ /* 0x000fe200078e0a05 */
[----:B------:R-:W-:Y:S01]  /*2cc0*/  ISETP.GT.U32.AND P0, PT, R5, R4, PT ;  /* 0x000000040500720c */ /* 0x000fe20003f04070 */
[----:B------:R-:W-:Y:S02]  /*2cd0*/  IMAD.MOV R7, RZ, RZ, -R7 ;  /* 0x000000ffff077224 */ /* 0x000fe400078e0a07 */
[----:B------:R-:W-:Y:S01]  /*2ce0*/  @!P3 IMAD.IADD R12, R12, 0x1, -R5 ;  /* 0x000000010c0cb824 */ /* 0x000fe200078e0a05 */
[----:B------:R-:W-:Y:S01]  /*2cf0*/  ISETP.GE.AND P3, PT, R17, RZ, PT ;  /* 0x000000ff1100720c */ /* 0x000fe20003f66270 */
[----:B------:R-:W-:Y:S02]  /*2d00*/  IMAD.MOV.U32 R72, RZ, RZ, R6 ;  /* 0x000000ffff487224 */ /* 0x000fe400078e0006 */
[----:B------:R-:W-:Y:S02]  /*2d10*/  IMAD.MOV R3, RZ, RZ, -R3 ;  /* 0x000000ffff037224 */ /* 0x000fe400078e0a03 */
[----:B------:R-:W-:-:S02]  /*2d20*/  IMAD.MOV.U32 R11, RZ, RZ, R2 ;  /* 0x000000ffff0b7224 */ /* 0x000fc400078e0002 */
[C---:B------:R-:W-:Y:S02]  /*2d30*/  IMAD R6, R5.reuse, R7, R18 ;  /* 0x0000000705067224 */ /* 0x040fe400078e0212 */
        /* <DEDUP_REMOVED lines=8> */
[----:B------:R1:W-:Y:S01]  /*2dc0*/  STL [R1+0x38], R11 ;  /* 0x0000380b01007387 */ /* 0x0003e20000100800 */
[----:B------:R-:W-:-:S02]  /*2dd0*/  VIADD R17, R0, 0x2b ;  /* 0x0000002b00117836 */ /* 0x000fc40000000000 */
[----:B------:R-:W-:Y:S01]  /*2de0*/  IMAD.MOV.U32 R73, RZ, RZ, R10 ;  /* 0x000000ffff497224 */ /* 0x000fe200078e000a */
[----:B------:R-:W-:Y:S01]  /*2df0*/  IABS R10, R15 ;  /* 0x0000000f000a7213 */ /* 0x000fe20000000000 */
[--C-:B------:R-:W-:Y:S01]  /*2e00*/  @!P1 IMAD.IADD R12, R12, 0x1, -R5.reuse ;  /* 0x000000010c0c9824 */ /* 0x100fe200078e0a05 */
[----:B------:R-:W-:Y:S01]  /*2e10*/  IABS R7, R17 ;  /* 0x0000001100077213 */ /* 0x000fe20000000000 */
[--C-:B------:R-:W-:Y:S01]  /*2e20*/  @!P0 IMAD.IADD R4, R4, 0x1, -R5.reuse ;  /* 0x0000000104048824 */ /* 0x100fe200078e0a05 */
[----:B------:R-:W-:Y:S01]  /*2e30*/  ISETP.GE.AND P1, PT, R21, RZ, PT ;  /* 0x000000ff1500720c */ /* 0x000fe20003f26270 */
[--C-:B------:R-:W-:Y:S01]  /*2e40*/  @!P6 IMAD.IADD R6, R6, 0x1, -R5.reuse ;  /* 0x000000010606e824 */ /* 0x100fe200078e0a05 */
[----:B------:R-:W-:Y:S01]  /*2e50*/  ISETP.GE.AND P0, PT, R22, RZ, PT ;  /* 0x000000ff1600720c */ /* 0x000fe20003f06270 */
[----:B------:R-:W-:Y:S01]  /*2e60*/  IMAD.MOV.U32 R54, RZ, RZ, R12 ;  /* 0x000000ffff367224 */ /* 0x000fe200078e000c */
[C---:B------:R-:W-:Y:S01]  /*2e70*/  ISETP.GT.U32.AND P6, PT, R5.reuse, R4, PT ;  /* 0x000000040500720c */ /* 0x040fe20003fc4070 */
[----:B------:R-:W-:Y:S01]  /*2e80*/  @!P5 IMAD.IADD R2, R2, 0x1, -R5 ;  /* 0x000000010202d824 */ /* 0x000fe200078e0a05 */
[----:B------:R-:W-:Y:S01]  /*2e90*/  ISETP.GT.U32.AND P5, PT, R5, R6, PT ;  /* 0x000000060500720c */ /* 0x000fe20003fa4070 */
[----:B------:R-:W-:-:S04]  /*2ea0*/  IMAD.HI.U32 R3, R9, R10, RZ ;  /* 0x0000000a09037227 */ /* 0x000fc800078e00ff */
[----:B------:R-:W-:Y:S02]  /*2eb0*/  IMAD.MOV.U32 R12, RZ, RZ, R7 ;  /* 0x000000ffff0c7224 */ /* 0x000fe400078e0007 */
[----:B------:R-:W-:Y:S01]  /*2ec0*/  @!P4 IMAD.MOV R54, RZ, RZ, -R54 ;  /* 0x000000ffff36c224 */ /* 0x000fe200078e0a36 */
[----:B------:R-:W-:Y:S01]  /*2ed0*/  ISETP.GT.U32.AND P4, PT, R5, R2, PT ;  /* 0x000000020500720c */ /* 0x000fe20003f84070 */
[----:B------:R-:W-:Y:S02]  /*2ee0*/  IMAD.MOV R7, RZ, RZ, -R3 ;  /* 0x000000ffff077224 */ /* 0x000fe400078e0a03 */
[----:B------:R-:W-:-:S04]  /*2ef0*/  IMAD.HI.U32 R3, R9, R12, RZ ;  /* 0x0000000c09037227 */ /* 0x000fc800078e00ff */
[----:B------:R-:W-:Y:S02]  /*2f00*/  IMAD R10, R5, R7, R10 ;  /* 0x00000007050a7224 */ /* 0x000fe400078e020a */
[----:B------:R-:W-:Y:S02]  /*2f10*/  IMAD.MOV R3, RZ, RZ, -R3 ;  /* 0x000000ffff037224 */ /* 0x000fe400078e0a03 */
[----:B------:R-:W-:Y:S01]  /*2f20*/  @!P2 IMAD.MOV R73, RZ, RZ, -R73 ;  /* 0x000000ffff49a224 */ /* 0x000fe200078e0a49 */
[----:B------:R-:W-:Y:S01]  /*2f30*/  ISETP.GE.AND P2, PT, R19, RZ, PT ;  /* 0x000000ff1300720c */ /* 0x000fe20003f46270 */
[----:B------:R-:W-:Y:S02]  /*2f40*/  VIADD R19, R0, 0x2c ;  /* 0x0000002c00137836 */ /* 0x000fe40000000000 */
[----:B------:R-:W-:Y:S01]  /*2f50*/  @!P6 IMAD.IADD R4, R4, 0x1, -R5 ;  /* 0x000000010404e824 */ /* 0x000fe200078e0a05 */
[C---:B------:R-:W-:Y:S01]  /*2f60*/  ISETP.GT.U32.AND P6, PT, R5.reuse, R10, PT ;  /* 0x0000000a0500720c */ /* 0x040fe20003fc4070 */
[----:B------:R-:W-:Y:S01]  /*2f70*/  IMAD R12, R5, R3, R12 ;  /* 0x00000003050c7224 */ /* 0x000fe200078e020c */
[----:B------:R-:W-:Y:S01]  /*2f80*/  IABS R16, R19 ;  /* 0x0000001300107213 */ /* 0x000fe20000000000 */
[----:B------:R-:W-:-:S02]  /*2f90*/  VIADD R20, R0, 0x2d ;  /* 0x0000002d00147836 */ /* 0x000fc40000000000 */
[----:B------:R-:W-:Y:S01]  /*2fa0*/  @!P4 IMAD.IADD R2, R2, 0x1, -R5 ;  /* 0x000000010202c824 */ /* 0x000fe200078e0a05 */
[----:B------:R-:W-:Y:S01]  /*2fb0*/  ISETP.GT.U32.AND P4, PT, R5, R12, PT ;  /* 0x0000000c0500720c */ /* 0x000fe20003f84070 */
[----:B------:R-:W-:Y:S01]  /*2fc0*/  IMAD.HI.U32 R3, R9, R16, RZ ;  /* 0x0000001009037227 */ /* 0x000fe200078e00ff */
[----:B------:R-:W-:-:S03]  /*2fd0*/  IABS R18, R20 ;  /* 0x0000001400127213 */ /* 0x000fc60000000000 */
[----:B------:R-:W-:Y:S01]  /*2fe0*/  @!P5 IMAD.IADD R6, R6, 0x1, -R5 ;  /* 0x000000010606d824 */ /* 0x000fe200078e0a05 */
[----:B------:R-:W-:Y:S01]  /*2ff0*/  ISETP.GE.AND P5, PT, R15, RZ, PT ;  /* 0x000000ff0f00720c */ /* 0x000fe20003fa6270 */
[----:B------:R-:W-:-:S04]  /*3000*/  IMAD.HI.U32 R7, R9, R18, RZ ;  /* 0x0000001209077227 */ /* 0x000fc800078e00ff */
[----:B------:R-:W-:Y:S02]  /*3010*/  VIADD R15, R0, 0x2e ;  /* 0x0000002e000f7836 */ /* 0x000fe40000000000 */
[----:B------:R-:W-:Y:S02]  /*3020*/  IMAD.MOV R3, RZ, RZ, -R3 ;  /* 0x000000ffff037224 */ /* 0x000fe400078e0a03 */
[----:B------:R-:W-:Y:S01]  /*3030*/  @!P6 IMAD.IADD R10, R10, 0x1, -R5 ;  /* 0x000000010a0ae824 */ /* 0x000fe200078e0a05 */
[----:B------:R-:W-:Y:S01]  /*3040*/  ISETP.GE.AND P6, PT, R17, RZ, PT ;  /* 0x000000ff1100720c */ /* 0x000fe20003fc6270 */
[----:B------:R-:W-:Y:S02]  /*3050*/  IMAD.MOV.U32 R59, RZ, RZ, R14 ;  /* 0x000000ffff3b7224 */ /* 0x000fe400078e000e */
[----:B------:R-:W-:Y:S02]  /*3060*/  IMAD.MOV R7, RZ, RZ, -R7 ;  /* 0x000000ffff077224 */ /* 0x000fe400078e0a07 */
[----:B------:R-:W-:-:S02]  /*3070*/  VIADD R17, R0, 0x2f ;  /* 0x0000002f00117836 */ /* 0x000fc40000000000 */
[C---:B------:R-:W-:Y:S01]  /*3080*/  IMAD R16, R5.reuse, R3, R16 ;  /* 0x0000000305107224 */ /* 0x040fe200078e0210 */
[----:B------:R-:W-:Y:S01]  /*3090*/  IABS R3, R15 ;  /* 0x0000000f00037213 */ /* 0x000fe20000000000 */
[----:B------:R-:W-:Y:S02]  /*30a0*/  @!P4 IMAD.IADD R12, R12, 0x1, -R5 ;  /* 0x000000010c0cc824 */ /* 0x000fe400078e0a05 */
[----:B------:R-:W-:Y:S01]  /*30b0*/  @!P3 IMAD.MOV R59, RZ, RZ, -R59 ;  /* 0x000000ffff3bb224 */ /* 0x000fe200078e0a3b */
[C---:B------:R-:W-:Y:S01]  /*30c0*/  ISETP.GT.U32.AND P3, PT, R5.reuse, R10, PT ;  /* 0x0000000a0500720c */ /* 0x040fe20003f64070 */
[C---:B------:R-:W-:Y:S01]  /*30d0*/  IMAD R18, R5.reuse, R7, R18 ;  /* 0x0000000705127224 */ /* 0x040fe200078e0212 */
[----:B------:R-:W-:Y:S01]  /*30e0*/  IABS R7, R17 ;  /* 0x0000001100077213 */ /* 0x000fe20000000000 */
[----:B------:R-:W-:Y:S01]  /*30f0*/  IMAD.MOV.U32 R14, RZ, RZ, R3 ;  /* 0x000000ffff0e7224 */ /* 0x000fe200078e0003 */
[----:B------:R-:W-:Y:S01]  /*3100*/  ISETP.GT.U32.AND P4, PT, R5, R12, PT ;  /* 0x0000000c0500720c */ /* 0x000fe20003f84070 */
[----:B------:R-:W-:-:S02]  /*3110*/  IMAD.MOV.U32 R76, RZ, RZ, R4 ;  /* 0x000000ffff4c7224 */ /* 0x000fc400078e0004 */
[----:B------:R-:W-:Y:S02]  /*3120*/  IMAD.MOV.U32 R64, RZ, RZ, R6 ;  /* 0x000000ffff407224 */ /* 0x000fe400078e0006 */
[----:B------:R-:W-:Y:S02]  /*3130*/  IMAD.MOV.U32 R4, RZ, RZ, R7 ;  /* 0x000000ffff047224 */ /* 0x000fe400078e0007 */
[----:B------:R-:W-:-:S04]  /*3140*/  IMAD.HI.U32 R3, R9, R14, RZ ;  /* 0x0000000e09037227 */ /* 0x000fc800078e00ff */
[----:B------:R-:W-:Y:S02]  /*3150*/  IMAD.MOV.U32 R53, RZ, RZ, R2 ;  /* 0x000000ffff357224 */ /* 0x000fe400078e0002 */
[----:B------:R-:W-:Y:S01]  /*3160*/  @!P1 IMAD.MOV R64, RZ, RZ, -R64 ;  /* 0x000000ffff409224 */ /* 0x000fe200078e0a40 */
[----:B------:R-:W-:Y:S01]  /*3170*/  ISETP.GT.U32.AND P1, PT, R5, R18, PT ;  /* 0x000000120500720c */ /* 0x000fe20003f24070 */
[----:B------:R-:W-:-:S04]  /*3180*/  IMAD.HI.U32 R2, R9, R4, RZ ;  /* 0x0000000409027227 */ /* 0x000fc800078e00ff */
[----:B------:R-:W-:Y:S01]  /*3190*/  @!P3 IMAD.IADD R10, R10, 0x1, -R5 ;  /* 0x000000010a0ab824 */ /* 0x000fe200078e0a05 */
[----:B------:R-:W-:Y:S01]  /*31a0*/  ISETP.GE.AND P3, PT, R20, RZ, PT ;  /* 0x000000ff1400720c */ /* 0x000fe20003f66270 */
[----:B------:R-:W-:Y:S02]  /*31b0*/  IMAD.MOV R3, RZ, RZ, -R3 ;  /* 0x000000ffff037224 */ /* 0x000fe400078e0a03 */
[----:B------:R-:W-:Y:S02]  /*31c0*/  IMAD.MOV R6, RZ, RZ, -R2 ;  /* 0x000000ffff067224 */ /* 0x000fe400078e0a02 */
[----:B------:R-:W-:Y:S01]  /*31d0*/  @!P4 IMAD.IADD R12, R12, 0x1, -R5 ;  /* 0x000000010c0cc824 */ /* 0x000fe200078e0a05 */
[----:B------:R-:W-:Y:S01]  /*31e0*/  ISETP.GE.AND P4, PT, R15, RZ, PT ;  /* 0x000000ff0f00720c */ /* 0x000fe20003f86270 */
[----:B------:R-:W-:Y:S02]  /*31f0*/  IMAD R2, R5, R3, R14 ;  /* 0x0000000305027224 */ /* 0x000fe400078e020e */
[----:B------:R-:W-:-:S02]  /*3200*/  IMAD.MOV.U32 R70, RZ, RZ, R10 ;  /* 0x000000ffff467224 */ /* 0x000fc400078e000a */
[C---:B------:R-:W-:Y:S02]  /*3210*/  IMAD R4, R5.reuse, R6, R4 ;  /* 0x0000000605047224 */ /* 0x040fe400078e0204 */
[----:B-1----:R-:W-:Y:S02]  /*3220*/  IMAD.MOV.U32 R11, RZ, RZ, R12 ;  /* 0x000000ffff0b7224 */ /* 0x002fe400078e000c */
[----:B------:R-:W-:Y:S01]  /*3230*/  @!P5 IMAD.MOV R70, RZ, RZ, -R70 ;  /* 0x000000ffff46d224 */ /* 0x000fe200078e0a46 */
[C---:B------:R-:W-:Y:S01]  /*3240*/  ISETP.GT.U32.AND P5, PT, R5.reuse, R2, PT ;  /* 0x000000020500720c */ /* 0x040fe20003fa4070 */
[----:B------:R-:W-:Y:S02]  /*3250*/  @!P1 IMAD.IADD R18, R18, 0x1, -R5 ;  /* 0x0000000112129824 */ /* 0x000fe400078e0a05 */
[----:B------:R-:W-:Y:S01]  /*3260*/  @!P6 IMAD.MOV R11, RZ, RZ, -R11 ;  /* 0x000000ffff0be224 */ /* 0x000fe200078e0a0b */
[C---:B------:R-:W-:Y:S01]  /*3270*/  ISETP.GT.U32.AND P6, PT, R5.reuse, R4, PT ;  /* 0x000000040500720c */ /* 0x040fe20003fc4070 */
[----:B------:R-:W-:Y:S01]  /*3280*/  @!P2 IMAD.MOV R76, RZ, RZ, -R76 ;  /* 0x000000ffff4ca224 */ /* 0x000fe200078e0a4c */
[C---:B------:R-:W-:Y:S01]  /*3290*/  ISETP.GT.U32.AND P1, PT, R5.reuse, R18, PT ;  /* 0x000000120500720c */ /* 0x040fe20003f24070 */
[C---:B------:R-:W-:Y:S01]  /*32a0*/  VIADD R6, R0.reuse, 0x30 ;  /* 0x0000003000067836 */ /* 0x040fe20000000000 */
[----:B------:R-:W-:Y:S01]  /*32b0*/  ISETP.GT.U32.AND P2, PT, R5, R16, PT ;  /* 0x000000100500720c */ /* 0x000fe20003f44070 */
[C---:B------:R-:W-:Y:S01]  /*32c0*/  VIADD R7, R0.reuse, 0x31 ;  /* 0x0000003100077836 */ /* 0x040fe20000000000 */
[----:B------:R1:W-:Y:S01]  /*32d0*/  STL [R1+0x1c], R11 ;  /* 0x00001c0b01007387 */ /* 0x0003e20000100800 */
[----:B------:R-:W-:Y:S01]  /*32e0*/  VIADD R12, R0, 0x32 ;  /* 0x00000032000c7836 */ /* 0x000fe20000000000 */
[----:B------:R-:W-:Y:S01]  /*32f0*/  IABS R112, R6 ;  /* 0x0000000600707213 */ /* 0x000fe20000000000 */
[----:B------:R-:W-:Y:S01]  /*3300*/  @!P5 IMAD.IADD R2, R2, 0x1, -R5 ;  /* 0x000000010202d824 */ /* 0x000fe200078e0a05 */
[----:B------:R-:W-:Y:S01]  /*3310*/  IABS R10, R7 ;  /* 0x00000007000a7213 */ /* 0x000fe20000000000 */
[----:B------:R-:W-:Y:S01]  /*3320*/  @!P0 IMAD.MOV R53, RZ, RZ, -R53 ;  /* 0x000000ffff358224 */ /* 0x000fe200078e0a35 */
[----:B------:R-:W-:Y:S01]  /*3330*/  ISETP.GE.AND P0, PT, R19, RZ, PT ;  /* 0x000000ff1300720c */ /* 0x000fe20003f06270 */
[----:B------:R-:W-:Y:S01]  /*3340*/  @!P6 IMAD.IADD R4, R4, 0x1, -R5 ;  /* 0x000000010404e824 */ /* 0x000fe200078e0a05 */
[----:B------:R-:W-:Y:S01]  /*3350*/  ISETP.GT.U32.AND P5, PT, R5, R2, PT ;  /* 0x000000020500720c */ /* 0x000fe20003fa4070 */
[----:B------:R-:W-:Y:S01]  /*3360*/  IMAD.HI.U32 R3, R9, R112, RZ ;  /* 0x0000007009037227 */ /* 0x000fe200078e00ff */
[----:B------:R-:W-:-:S02]  /*3370*/  IABS R114, R12 ;  /* 0x0000000c00727213 */ /* 0x000fc40000000000 */
[----:B------:R-:W-:Y:S01]  /*3380*/  ISETP.GT.U32.AND P6, PT, R5, R4, PT ;  /* 0x000000040500720c */ /* 0x000fe20003fc4070 */
[--C-:B------:R-:W-:Y:S01]  /*3390*/  @!P1 IMAD.IADD R18, R18, 0x1, -R5.reuse ;  /* 0x0000000112129824 */ /* 0x100fe200078e0a05 */
[----:B------:R-:W-:Y:S01]  /*33a0*/  ISETP.GE.AND P1, PT, R6, RZ, PT ;  /* 0x000000ff0600720c */ /* 0x000fe20003f26270 */
[----:B------:R-:W-:Y:S02]  /*33b0*/  @!P2 IMAD.IADD R16, R16, 0x1, -R5 ;  /* 0x000000011010a824 */ /* 0x000fe400078e0a05 */
[----:B------:R-:W-:-:S03]  /*33c0*/  IMAD.HI.U32 R6, R9, R10, RZ ;  /* 0x0000000a09067227 */ /* 0x000fc600078e00ff */
[C---:B------:R-:W-:Y:S01]  /*33d0*/  ISETP.GT.U32.AND P2, PT, R5.reuse, R16, PT ;  /* 0x000000100500720c */ /* 0x040fe20003f44070 */
[----:B------:R-:W-:Y:S02]  /*33e0*/  IMAD.MOV R3, RZ, RZ, -R3 ;  /* 0x000000ffff037224 */ /* 0x000fe400078e0a03 */
[----:B------:R-:W-:Y:S02]  /*33f0*/  IMAD.MOV R6, RZ, RZ, -R6 ;  /* 0x000000ffff067224 */ /* 0x000fe400078e0a06 */
[C---:B------:R-:W-:Y:S02]  /*3400*/  IMAD R112, R5.reuse, R3, R112 ;  /* 0x0000000305707224 */ /* 0x040fe400078e0270 */
[C---:B------:R-:W-:Y:S02]  /*3410*/  IMAD R113, R5.reuse, R6, R10 ;  /* 0x0000000605717224 */ /* 0x040fe400078e020a */
[--C-:B------:R-:W-:Y:S01]  /*3420*/  @!P5 IMAD.IADD R2, R2, 0x1, -R5.reuse ;  /* 0x000000010202d824 */ /* 0x100fe200078e0a05 */
[C---:B------:R-:W-:Y:S01]  /*3430*/  ISETP.GT.U32.AND P5, PT, R5.reuse, R112, PT ;  /* 0x000000700500720c */ /* 0x040fe20003fa4070 */
[--C-:B------:R-:W-:Y:S01]  /*3440*/  @!P6 IMAD.IADD R4, R4, 0x1, -R5.reuse ;  /* 0x000000010404e824 */ /* 0x100fe200078e0a05 */
[----:B------:R-:W-:Y:S01]  /*3450*/  ISETP.GT.U32.AND P6, PT, R5, R113, PT ;  /* 0x000000710500720c */ /* 0x000fe20003fc4070 */
[----:B------:R-:W-:Y:S01]  /*3460*/  @!P2 IMAD.IADD R16, R16, 0x1, -R5 ;  /* 0x000000011010a824 */ /* 0x000fe200078e0a05 */
[----:B------:R-:W-:Y:S01]  /*3470*/  ISETP.GE.AND P2, PT, R17, RZ, PT ;  /* 0x000000ff1100720c */ /* 0x000fe20003f46270 */
[----:B------:R-:W-:-:S02]  /*3480*/  VIADD R14, R0, 0x33 ;  /* 0x00000033000e7836 */ /* 0x000fc40000000000 */
[----:B------:R-:W-:-:S03]  /*3490*/  IMAD.HI.U32 R3, R9, R114, RZ ;  /* 0x0000007209037227 */ /* 0x000fc600078e00ff */
[----:B------:R-:W-:Y:S01]  /*34a0*/  IABS R10, R14 ;  /* 0x0000000e000a7213 */ /* 0x000fe20000000000 */
[----:B-1----:R-:W-:Y:S02]  /*34b0*/  IMAD.MOV.U32 R11, RZ, RZ, R16 ;  /* 0x000000ffff0b7224 */ /* 0x002fe400078e0010 */
[----:B------:R-:W-:Y:S02]  /*34c0*/  @!P5 IMAD.IADD R112, R112, 0x1, -R5 ;  /* 0x000000017070d824 */ /* 0x000fe400078e0a05 */
[----:B------:R-:W-:Y:S02]  /*34d0*/  IMAD.MOV R3, RZ, RZ, -R3 ;  /* 0x000000ffff037224 */ /* 0x000fe400078e0a03 */
[----:B------:R-:W-:Y:S01]  /*34e0*/  @!P0 IMAD.MOV R11, RZ, RZ, -R11 ;  /* 0x000000ffff0b8224 */ /* 0x000fe200078e0a0b */
[----:B------:R-:W-:Y:S01]  /*34f0*/  ISETP.GE.AND P0, PT, R7, RZ, PT ;  /* 0x000000ff0700720c */ /* 0x000fe20003f06270 */
[----:B------:R-:W-:Y:S01]  /*3500*/  @!P6 IMAD.IADD R113, R113, 0x1, -R5 ;  /* 0x000000017171e824 */ /* 0x000fe200078e0a05 */
[C---:B------:R-:W-:Y:S01]  /*3510*/  ISETP.GT.U32.AND P6, PT, R5.reuse, R112, PT ;  /* 0x000000700500720c */ /* 0x040fe20003fc4070 */
[----:B------:R-:W-:Y:S01]  /*3520*/  IMAD R114, R5, R3, R114 ;  /* 0x0000000305727224 */ /* 0x000fe200078e0272 */
[----:B------:R1:W-:Y:S01]  /*3530*/  STL [R1+0x18], R11 ;  /* 0x0000180b01007387 */ /* 0x0003e20000100800 */
[----:B------:R-:W-:-:S02]  /*3540*/  VIADD R16, R0, 0x35 ;  /* 0x0000003500107836 */ /* 0x000fc40000000000 */
[----:B------:R-:W-:Y:S01]  /*3550*/  IMAD.HI.U32 R3, R9, R10, RZ ;  /* 0x0000000a09037227 */ /* 0x000fe200078e00ff */
[C---:B------:R-:W-:Y:S02]  /*3560*/  ISETP.GT.U32.AND P5, PT, R5.reuse, R114, PT ;  /* 0x000000720500720c */ /* 0x040fe40003fa4070 */
[----:B------:R-:W-:Y:S01]  /*3570*/  IABS R7, R16 ;  /* 0x0000001000077213 */ /* 0x000fe20000000000 */
[----:B------:R-:W-:Y:S02]  /*3580*/  IMAD.MOV R3, RZ, RZ, -R3 ;  /* 0x000000ffff037224 */ /* 0x000fe400078e0a03 */
[----:B------:R-:W-:Y:S02]  /*3590*/  VIADD R15, R0, 0x34 ;  /* 0x00000034000f7836 */ /* 0x000fe40000000000 */
[----:B-1----:R-:W-:Y:S02]  /*35a0*/  IMAD.MOV.U32 R11, RZ, RZ, R18 ;  /* 0x000000ffff0b7224 */ /* 0x002fe400078e0012 */
[----:B------:R-:W-:Y:S01]  /*35b0*/  IMAD R115, R5, R3, R10 ;  /* 0x0000000305737224 */ /* 0x000fe200078e020a */
[----:B------:R-:W-:Y:S01]  /*35c0*/  IABS R116, R15 ;  /* 0x0000000f00747213 */ /* 0x000fe20000000000 */
[----:B------:R-:W-:Y:S01]  /*35d0*/  @!P3 IMAD.MOV R11, RZ, RZ, -R11 ;  /* 0x000000ffff0bb224 */ /* 0x000fe200078e0a0b */
[----:B------:R-:W-:Y:S01]  /*35e0*/  ISETP.GE.AND P3, PT, R12, RZ, PT ;  /* 0x000000ff0c00720c */ /* 0x000fe20003f66270 */
[----:B------:R-:W-:-:S02]  /*35f0*/  IMAD.MOV.U32 R10, RZ, RZ, R7 ;  /* 0x000000ffff0a7224 */ /* 0x000fc400078e0007 */
[----:B------:R-:W-:Y:S01]  /*3600*/  @!P6 IMAD.IADD R112, R112, 0x1, -R5 ;  /* 0x000000017070e824 */ /* 0x000fe200078e0a05 */
[----:B------:R1:W-:Y:S01]  /*3610*/  STL [R1+0x14], R11 ;  /* 0x0000140b01007387 */ /* 0x0003e20000100800 */
[----:B------:R-:W-:Y:S01]  /*3620*/  ISETP.GT.U32.AND P6, PT, R5, R115, PT ;  /* 0x000000730500720c */ /* 0x000fe20003fc4070 */
[----:B------:R-:W-:Y:S02]  /*3630*/  VIADD R17, R0, 0x36 ;  /* 0x0000003600117836 */ /* 0x000fe40000000000 */
[----:B------:R-:W-:Y:S01]  /*3640*/  @!P2 IMAD.MOV R4, RZ, RZ, -R4 ;  /* 0x000000ffff04a224 */ /* 0x000fe200078e0a04 */
[----:B------:R-:W-:Y:S01]  /*3650*/  ISETP.GE.AND P2, PT, R14, RZ, PT ;  /* 0x000000ff0e00720c */ /* 0x000fe20003f46270 */
[----:B------:R-:W-:Y:S01]  /*3660*/  VIADD R7, R0, 0x37 ;  /* 0x0000003700077836 */ /* 0x000fe20000000000 */
[----:B------:R-:W-:Y:S01]  /*3670*/  IABS R118, R17 ;  /* 0x0000001100767213 */ /* 0x000fe20000000000 */
[----:B------:R-:W-:-:S04]  /*3680*/  IMAD.HI.U32 R6, R9, R116, RZ ;  /* 0x0000007409067227 */ /* 0x000fc800078e00ff */
[----:B-1----:R-:W-:Y:S02]  /*3690*/  IMAD.MOV.U32 R11, RZ, RZ, R2 ;  /* 0x000000ffff0b7224 */ /* 0x002fe400078e0002 */
[----:B------:R-:W-:-:S04]  /*36a0*/  IMAD.HI.U32 R2, R9, R10, RZ ;  /* 0x0000000a09027227 */ /* 0x000fc800078e00ff */
[----:B------:R-:W-:Y:S02]  /*36b0*/  IMAD.MOV R2, RZ, RZ, -R2 ;  /* 0x000000ffff027224 */ /* 0x000fe400078e0a02 */
[----:B------:R-:W-:Y:S01]  /*36c0*/  @!P4 IMAD.MOV R11, RZ, RZ, -R11 ;  /* 0x000000ffff0bc224 */ /* 0x000fe200078e0a0b */
[C---:B------:R-:W-:Y:S01]  /*36d0*/  ISETP.GT.U32.AND P4, PT, R5.reuse, R113, PT ;  /* 0x000000710500720c */ /* 0x040fe20003f84070 */
[----:B------:R-:W-:Y:S02]  /*36e0*/  IMAD R117, R5, R2, R10 ;  /* 0x0000000205757224 */ /* 0x000fe400078e020a */
[----:B------:R-:W-:Y:S01]  /*36f0*/  @!P6 IMAD.IADD R115, R115, 0x1, -R5 ;  /* 0x000000017373e824 */ /* 0x000fe200078e0a05 */
[----:B------:R-:W-:Y:S01]  /*3700*/  STL [R1+0x10], R11 ;  /* 0x0000100b01007387 */ /* 0x000fe20000100800 */
[----:B------:R-:W-:Y:S01]  /*3710*/  IMAD.HI.U32 R3, R9, R118, RZ ;  /* 0x0000007609037227 */ /* 0x000fe200078e00ff */
[----:B------:R-:W-:Y:S02]  /*3720*/  ISETP.GT.U32.AND P6, PT, R5, R117, PT ;  /* 0x000000750500720c */ /* 0x000fe40003fc4070 */
[----:B------:R1:W-:Y:S01]  /*3730*/  STL [R1+0x8], R4 ;  /* 0x0000080401007387 */ /* 0x0003e20000100800 */
[----:B------:R-:W-:-:S02]  /*3740*/  IMAD.MOV R6, RZ, RZ, -R6 ;  /* 0x000000ffff067224 */ /* 0x000fc400078e0a06 */
[----:B------:R-:W-:Y:S02]  /*3750*/  IMAD.MOV R3, RZ, RZ, -R3 ;  /* 0x000000ffff037224 */ /* 0x000fe400078e0a03 */
[----:B------:R-:W-:Y:S01]  /*3760*/  @!P4 IMAD.IADD R113, R113, 0x1, -R5 ;  /* 0x000000017171c824 */ /* 0x000fe200078e0a05 */
[----:B------:R-:W-:Y:S01]  /*3770*/  ISETP.GE.AND P4, PT, R15, RZ, PT ;  /* 0x000000ff0f00720c */ /* 0x000fe20003f86270 */
[----:B------:R-:W-:Y:S02]  /*3780*/  IMAD R116, R5, R6, R116 ;  /* 0x0000000605747224 */ /* 0x000fe400078e0274 */
[----:B------:R-:W-:Y:S01]  /*3790*/  @!P0 IMAD.MOV R113, RZ, RZ, -R113 ;  /* 0x000000ffff718224 */ /* 0x000fe200078e0a71 */
[----:B-1----:R-:W-:Y:S01]  /*37a0*/  IABS R4, R7 ;  /* 0x0000000700047213 */ /* 0x002fe20000000000 */
[----:B------:R-:W-:Y:S01]  /*37b0*/  @!P6 IMAD.IADD R117, R117, 0x1, -R5 ;  /* 0x000000017575e824 */ /* 0x000fe200078e0a05 */
[C---:B------:R-:W-:Y:S01]  /*37c0*/  ISETP.GT.U32.AND P0, PT, R5.reuse, R115, PT ;  /* 0x000000730500720c */ /* 0x040fe20003f04070 */
[----:B------:R-:W-:-:S02]  /*37d0*/  IMAD R118, R5, R3, R118 ;  /* 0x0000000305767224 */ /* 0x000fc400078e0276 */
[----:B------:R-:W-:Y:S01]  /*37e0*/  IMAD.HI.U32 R2, R9, R4, RZ ;  /* 0x0000000409027227 */ /* 0x000fe200078e00ff */
[----:B------:R-:W-:-:S03]  /*37f0*/  ISETP.GT.U32.AND P6, PT, R5, R117, PT ;  /* 0x000000750500720c */ /* 0x000fc60003fc4070 */
[----:B------:R-:W-:Y:S02]  /*3800*/  IMAD.MOV R2, RZ, RZ, -R2 ;  /* 0x000000ffff027224 */ /* 0x000fe400078e0a02 */
[----:B------:R-:W-:Y:S01]  /*3810*/  @!P1 IMAD.MOV R112, RZ, RZ, -R112 ;  /* 0x000000ffff709224 */ /* 0x000fe200078e0a70 */
[C---:B------:R-:W-:Y:S01]  /*3820*/  ISETP.GT.U32.AND P1, PT, R5.reuse, R116, PT ;  /* 0x000000740500720c */ /* 0x040fe20003f24070 */
[----:B------:R-:W-:Y:S02]  /*3830*/  IMAD R119, R5, R2, R4 ;  /* 0x0000000205777224 */ /* 0x000fe400078e0204 */
[--C-:B------:R-:W-:Y:S01]  /*3840*/  @!P0 IMAD.IADD R115, R115, 0x1, -R5.reuse ;  /* 0x0000000173738824 */ /* 0x100fe200078e0a05 */
[----:B------:R-:W-:Y:S01]  /*3850*/  ISETP.GT.U32.AND P0, PT, R5, R118, PT ;  /* 0x000000760500720c */ /* 0x000fe20003f04070 */
[----:B------:R-:W-:Y:S01]  /*3860*/  VIADD R12, R0, 0x39 ;  /* 0x00000039000c7836 */ /* 0x000fe20000000000 */
[----:B------:R-:W-:Y:S01]  /*3870*/  STL [R1+0x1984], R112 ;  /* 0x0019847001007387 */ /* 0x000fe20000100800 */
[--C-:B------:R-:W-:Y:S01]  /*3880*/  @!P6 IMAD.IADD R117, R117, 0x1, -R5.reuse ;  /* 0x000000017575e824 */ /* 0x100fe200078e0a05 */
[C---:B------:R-:W-:Y:S01]  /*3890*/  ISETP.GT.U32.AND P6, PT, R5.reuse, R119, PT ;  /* 0x000000770500720c */ /* 0x040fe20003fc4070 */
[--C-:B------:R-:W-:Y:S01]  /*38a0*/  @!P5 IMAD.IADD R114, R114, 0x1, -R5.reuse ;  /* 0x000000017272d824 */ /* 0x100fe200078e0a05 */
[----:B------:R-:W-:Y:S01]  /*38b0*/  IABS R6, R12 ;  /* 0x0000000c00067213 */ /* 0x000fe20000000000 */
[C---:B------:R-:W-:Y:S01]  /*38c0*/  VIADD R10, R0.reuse, 0x38 ;  /* 0x00000038000a7836 */ /* 0x040fe20000000000 */
[----:B------:R-:W-:Y:S01]  /*38d0*/  STL [R1+0x1988], R113 ;  /* 0x0019887101007387 */ /* 0x000fe20000100800 */
[----:B------:R-:W-:Y:S01]  /*38e0*/  VIADD R14, R0, 0x3a ;  /* 0x0000003a000e7836 */ /* 0x000fe20000000000 */
[----:B------:R-:W-:Y:S01]  /*38f0*/  ISETP.GT.U32.AND P5, PT, R5, R114, PT ;  /* 0x000000720500720c */ /* 0x000fe20003fa4070 */
[--C-:B------:R-:W-:Y:S01]  /*3900*/  @!P1 IMAD.IADD R116, R116, 0x1, -R5.reuse ;  /* 0x0000000174749824 */ /* 0x100fe200078e0a05 */
[----:B------:R-:W-:Y:S01]  /*3910*/  IABS R120, R10 ;  /* 0x0000000a00787213 */ /* 0x000fe20000000000 */
[----:B------:R-:W-:Y:S01]  /*3920*/  @!P0 IMAD.IADD R118, R118, 0x1, -R5 ;  /* 0x0000000176768824 */ /* 0x000fe200078e0a05 */
[----:B------:R-:W-:Y:S01]  /*3930*/  IABS R122, R14 ;  /* 0x0000000e007a7213 */ /* 0x000fe20000000000 */
[----:B------:R-:W-:Y:S01]  /*3940*/  IMAD.HI.U32 R3, R9, R6, RZ ;  /* 0x0000000609037227 */ /* 0x000fe200078e00ff */
[----:B------:R-:W-:-:S02]  /*3950*/  ISETP.GT.U32.AND P1, PT, R5, R116, PT ;  /* 0x000000740500720c */ /* 0x000fc40003f24070 */
[----:B------:R-:W-:Y:S01]  /*3960*/  ISETP.GE.AND P0, PT, R7, RZ, PT ;  /* 0x000000ff0700720c */ /* 0x000fe20003f06270 */
[----:B------:R-:W-:-:S04]  /*3970*/  IMAD.HI.U32 R2, R9, R120, RZ ;  /* 0x0000007809027227 */ /* 0x000fc800078e00ff */
[----:B------:R-:W-:Y:S01]  /*3980*/  @!P6 IMAD.IADD R119, R119, 0x1, -R5 ;  /* 0x000000017777e824 */ /* 0x000fe200078e0a05 */
[----:B------:R-:W-:Y:S01]  /*3990*/  ISETP.GT.U32.AND P6, PT, R5, R118, PT ;  /* 0x000000760500720c */ /* 0x000fe20003fc4070 */
[----:B------:R-:W-:-:S04]  /*39a0*/  IMAD.HI.U32 R4, R9, R122, RZ ;  /* 0x0000007a09047227 */ /* 0x000fc800078e00ff */
[----:B------:R-:W-:Y:S02]  /*39b0*/  IMAD.MOV R3, RZ, RZ, -R3 ;  /* 0x000000ffff037224 */ /* 0x000fe400078e0a03 */
[----:B------:R-:W-:Y:S02]  /*39c0*/  IMAD.MOV R2, RZ, RZ, -R2 ;  /* 0x000000ffff027224 */ /* 0x000fe400078e0a02 */
[----:B------:R-:W-:Y:S02]  /*39d0*/  IMAD.MOV R4, RZ, RZ, -R4 ;  /* 0x000000ffff047224 */ /* 0x000fe400078e0a04 */
[C---:B------:R-:W-:Y:S02]  /*39e0*/  IMAD R121, R5.reuse, R3, R6 ;  /* 0x0000000305797224 */ /* 0x040fe400078e0206 */
[----:B------:R-:W-:Y:S01]  /*39f0*/  @!P5 IMAD.IADD R114, R114, 0x1, -R5 ;  /* 0x000000017272d824 */ /* 0x000fe200078e0a05 */
[----:B------:R-:W-:Y:S01]  /*3a00*/  ISETP.GE.AND P5, PT, R16, RZ, PT ;  /* 0x000000ff1000720c */ /* 0x000fe20003fa6270 */
[----:B------:R-:W-:-:S02]  /*3a10*/  IMAD R120, R5, R2, R120 ;  /* 0x0000000205787224 */ /* 0x000fc400078e0278 */
[----:B------:R-:W-:Y:S02]  /*3a20*/  VIADD R3, R0, 0x3b ;  /* 0x0000003b00037836 */ /* 0x000fe40000000000 */
[C---:B------:R-:W-:Y:S02]  /*3a30*/  IMAD R122, R5.reuse, R4, R122 ;  /* 0x00000004057a7224 */ /* 0x040fe400078e027a */
[----:B------:R-:W-:Y:S01]  /*3a40*/  @!P1 IMAD.IADD R116, R116, 0x1, -R5 ;  /* 0x0000000174749824 */ /* 0x000fe200078e0a05 */
[----:B------:R-:W-:Y:S01]  /*3a50*/  IABS R4, R3 ;  /* 0x0000000300047213 */ /* 0x000fe20000000000 */
[----:B------:R-:W-:Y:S01]  /*3a60*/  @!P3 IMAD.MOV R114, RZ, RZ, -R114 ;  /* 0x000000ffff72b224 */ /* 0x000fe200078e0a72 */
[C---:B------:R-:W-:Y:S01]  /*3a70*/  ISETP.GT.U32.AND P3, PT, R5.reuse, R120, PT ;  /* 0x000000780500720c */ /* 0x040fe20003f64070 */
[----:B------:R-:W-:Y:S01]  /*3a80*/  @!P2 IMAD.MOV R115, RZ, RZ, -R115 ;  /* 0x000000ffff73a224 */ /* 0x000fe200078e0a73 */
[C---:B------:R-:W-:Y:S01]  /*3a90*/  ISETP.GT.U32.AND P2, PT, R5.reuse, R119, PT ;  /* 0x000000770500720c */ /* 0x040fe20003f44070 */
[----:B------:R-:W-:Y:S01]  /*3aa0*/  @!P6 IMAD.IADD R118, R118, 0x1, -R5 ;  /* 0x000000017676e824 */ /* 0x000fe200078e0a05 */
[C---:B------:R-:W-:Y:S01]  /*3ab0*/  ISETP.GT.U32.AND P6, PT, R5.reuse, R122, PT ;  /* 0x0000007a0500720c */ /* 0x040fe20003fc4070 */
[----:B------:R-:W-:Y:S01]  /*3ac0*/  @!P4 IMAD.MOV R116, RZ, RZ, -R116 ;  /* 0x000000ffff74c224 */ /* 0x000fe200078e0a74 */
[----:B------:R-:W-:Y:S01]  /*3ad0*/  ISETP.GT.U32.AND P4, PT, R5, R121, PT ;  /* 0x000000790500720c */ /* 0x000fe20003f84070 */
[----:B------:R-:W-:Y:S01]  /*3ae0*/  IMAD.HI.U32 R2, R9, R4, RZ ;  /* 0x0000000409027227 */ /* 0x000fe200078e00ff */
[----:B------:R-:W-:Y:S01]  /*3af0*/  ISETP.GE.AND P1, PT, R17, RZ, PT ;  /* 0x000000ff1100720c */ /* 0x000fe20003f26270 */
[----:B------:R-:W-:Y:S02]  /*3b00*/  STL [R1+0x198c], R114 ;  /* 0x00198c7201007387 */ /* 0x000fe40000100800 */
[----:B------:R-:W-:-:S02]  /*3b10*/  IMAD.MOV R123, RZ, RZ, -R2 ;  /* 0x000000ffff7b7224 */ /* 0x000fc400078e0a02 */
[----:B------:R-:W-:Y:S02]  /*3b20*/  VIADD R6, R0, 0x3c ;  /* 0x0000003c00067836 */ /* 0x000fe40000000000 */
[--C-:B------:R-:W-:Y:S01]  /*3b30*/  @!P2 IMAD.IADD R119, R119, 0x1, -R5.reuse ;  /* 0x000000017777a824 */ /* 0x100fe200078e0a05 */
[----:B------:R-:W-:Y:S01]  /*3b40*/  ISETP.GE.AND P2, PT, R12, RZ, PT ;  /* 0x000000ff0c00720c */ /* 0x000fe20003f46270 */
[--C-:B------:R-:W-:Y:S01]  /*3b50*/  @!P3 IMAD.IADD R120, R120, 0x1, -R5.reuse ;  /* 0x000000017878b824 */ /* 0x100fe200078e0a05 */
[----:B------:R-:W-:Y:S01]  /*3b60*/  IABS R124, R6 ;  /* 0x00000006007c7213 */ /* 0x000fe20000000000 */
[----:B------:R-:W-:Y:S01]  /*3b70*/  IMAD R123, R5, R123, R4 ;  /* 0x0000007b057b7224 */ /* 0x000fe200078e0204 */
[----:B------:R-:W-:Y:S01]  /*3b80*/  ISETP.GE.AND P3, PT, R14, RZ, PT ;  /* 0x000000ff0e00720c */ /* 0x000fe20003f66270 */
[--C-:B------:R-:W-:Y:S02]  /*3b90*/  @!P6 IMAD.IADD R122, R122, 0x1, -R5.reuse ;  /* 0x000000017a7ae824 */ /* 0x100fe400078e0a05 */
[----:B------:R-:W-:Y:S01]  /*3ba0*/  @!P4 IMAD.IADD R121, R121, 0x1, -R5 ;  /* 0x000000017979c824 */ /* 0x000fe200078e0a05 */
[C---:B------:R-:W-:Y:S01]  /*3bb0*/  ISETP.GT.U32.AND P4, PT, R5.reuse, R120, PT ;  /* 0x000000780500720c */ /* 0x040fe20003f84070 */
[----:B------:R-:W-:Y:S01]  /*3bc0*/  @!P0 IMAD.MOV R119, RZ, RZ, -R119 ;  /* 0x000000ffff778224 */ /* 0x000fe200078e0a77 */
[C---:B------:R-:W-:Y:S01]  /*3bd0*/  ISETP.GT.U32.AND P0, PT, R5.reuse, R123, PT ;  /* 0x0000007b0500720c */ /* 0x040fe20003f04070 */
[----:B------:R-:W-:Y:S01]  /*3be0*/  @!P1 IMAD.MOV R118, RZ, RZ, -R118 ;  /* 0x000000ffff769224 */ /* 0x000fe200078e0a76 */
[C---:B------:R-:W-:Y:S01]  /*3bf0*/  ISETP.GT.U32.AND P1, PT, R5.reuse, R122, PT ;  /* 0x0000007a0500720c */ /* 0x040fe20003f24070 */
[----:B------:R-:W-:Y:S01]  /*3c00*/  @!P5 IMAD.MOV R117, RZ, RZ, -R117 ;  /* 0x000000ffff75d224 */ /* 0x000fe200078e0a75 */
[----:B------:R-:W-:Y:S01]  /*3c10*/  ISETP.GE.AND P5, PT, R10, RZ, PT ;  /* 0x000000ff0a00720c */ /* 0x000fe20003fa6270 */
[----:B------:R-:W-:Y:S01]  /*3c20*/  VIADD R7, R0, 0x3d ;  /* 0x0000003d00077836 */ /* 0x000fe20000000000 */
[----:B------:R-:W-:Y:S01]  /*3c30*/  ISETP.GT.U32.AND P6, PT, R5, R121, PT ;  /* 0x000000790500720c */ /* 0x000fe20003fc4070 */
[----:B------:R-:W-:-:S03]  /*3c40*/  IMAD.HI.U32 R2, R9, R124, RZ ;  /* 0x0000007c09027227 */ /* 0x000fc600078e00ff */
[----:B------:R-:W-:Y:S01]  /*3c50*/  IABS R4, R7 ;  /* 0x0000000700047213 */ /* 0x000fe20000000000 */
[----:B------:R-:W-:Y:S02]  /*3c60*/  IMAD.MOV R2, RZ, RZ, -R2 ;  /* 0x000000ffff027224 */ /* 0x000fe400078e0a02 */
[--C-:B------:R-:W-:Y:S01]  /*3c70*/  @!P4 IMAD.IADD R120, R120, 0x1, -R5.reuse ;  /* 0x000000017878c824 */ /* 0x100fe200078e0a05 */
[----:B------:R-:W-:Y:S01]  /*3c80*/  ISETP.GE.AND P4, PT, R3, RZ, PT ;  /* 0x000000ff0300720c */ /* 0x000fe20003f86270 */
[----:B------:R-:W-:Y:S02]  /*3c90*/  IMAD R124, R5, R2, R124 ;  /* 0x00000002057c7224 */ /* 0x000fe400078e027c */
[----:B------:R-:W-:Y:S02]  /*3ca0*/  VIADD R12, R0, 0x3f ;  /* 0x0000003f000c7836 */ /* 0x000fe40000000000 */
[----:B------:R-:W-:Y:S01]  /*3cb0*/  @!P0 IMAD.IADD R123, R123, 0x1, -R5 ;  /* 0x000000017b7b8824 */ /* 0x000fe200078e0a05 */
[----:B------:R-:W-:Y:S01]  /*3cc0*/  ISETP.GE.AND P0, PT, R7, RZ, PT ;  /* 0x000000ff0700720c */ /* 0x000fe20003f06270 */
[----:B------:R-:W-:-:S04]  /*3cd0*/  IMAD.HI.U32 R2, R9, R4, RZ ;  /* 0x0000000409027227 */ /* 0x000fc800078e00ff */
[--C-:B------:R-:W-:Y:S01]  /*3ce0*/  @!P1 IMAD.IADD R122, R122, 0x1, -R5.reuse ;  /* 0x000000017a7a9824 */ /* 0x100fe200078e0a05 */
[----:B------:R-:W-:Y:S01]  /*3cf0*/  ISETP.GE.AND P1, PT, R6, RZ, PT ;  /* 0x000000ff0600720c */ /* 0x000fe20003f26270 */
[----:B------:R-:W-:Y:S01]  /*3d00*/  @!P6 IMAD.IADD R121, R121, 0x1, -R5 ;  /* 0x000000017979e824 */ /* 0x000fe200078e0a05 */
[C---:B------:R-:W-:Y:S01]  /*3d10*/  ISETP.GT.U32.AND P6, PT, R5.reuse, R124, PT ;  /* 0x0000007c0500720c */ /* 0x040fe20003fc4070 */
[----:B------:R-:W-:Y:S01]  /*3d20*/  @!P5 IMAD.MOV R120, RZ, RZ, -R120 ;  /* 0x000000ffff78d224 */ /* 0x000fe200078e0a78 */
[----:B------:R-:W-:Y:S01]  /*3d30*/  IABS R6, R12 ;  /* 0x0000000c00067213 */ /* 0x000fe20000000000 */
[----:B------:R-:W-:Y:S01]  /*3d40*/  IMAD.MOV R2, RZ, RZ, -R2 ;  /* 0x000000ffff027224 */ /* 0x000fe200078e0a02 */
[C---:B------:R-:W-:Y:S01]  /*3d50*/  ISETP.GT.U32.AND P5, PT, R5.reuse, R123, PT ;  /* 0x0000007b0500720c */ /* 0x040fe20003fa4070 */
[----:B------:R-:W-:Y:S02]  /*3d60*/  VIADD R10, R0, 0x3e ;  /* 0x0000003e000a7836 */ /* 0x000fe40000000000 */
[----:B------:R-:W-:-:S02]  /*3d70*/  IMAD R125, R5, R2, R4 ;  /* 0x00000002057d7224 */ /* 0x000fc400078e0204 */
[----:B------:R-:W-:Y:S01]  /*3d80*/  IMAD.HI.U32 R2, R9, R6, RZ ;  /* 0x0000000609027227 */ /* 0x000fe200078e00ff */
[----:B------:R-:W-:-:S03]  /*3d90*/  IABS R126, R10 ;  /* 0x0000000a007e7213 */ /* 0x000fc60000000000 */
[----:B------:R-:W-:Y:S02]  /*3da0*/  IMAD.MOV R2, RZ, RZ, -R2 ;  /* 0x000000ffff027224 */ /* 0x000fe400078e0a02 */
[--C-:B------:R-:W-:Y:S02]  /*3db0*/  @!P6 IMAD.IADD R124, R124, 0x1, -R5.reuse ;  /* 0x000000017c7ce824 */ /* 0x100fe400078e0a05 */
[----:B------:R-:W-:Y:S02]  /*3dc0*/  @!P5 IMAD.IADD R123, R123, 0x1, -R5 ;  /* 0x000000017b7bd824 */ /* 0x000fe400078e0a05 */
[C---:B------:R-:W-:Y:S01]  /*3dd0*/  IMAD R127, R5.reuse, R2, R6 ;  /* 0x00000002057f7224 */ /* 0x040fe200078e0206 */
[----:B------:R-:W-:Y:S01]  /*3de0*/  ISETP.GT.U32.AND P6, PT, R5, R124, PT ;  /* 0x0000007c0500720c */ /* 0x000fe20003fc4070 */
[----:B------:R-:W-:Y:S02]  /*3df0*/  @!P4 IMAD.MOV R123, RZ, RZ, -R123 ;  /* 0x000000ffff7bc224 */ /* 0x000fe400078e0a7b */
[----:B------:R-:W-:Y:S01]  /*3e00*/  IMAD.HI.U32 R3, R9, R126, RZ ;  /* 0x0000007e09037227 */ /* 0x000fe200078e00ff */
[----:B------:R-:W-:-:S03]  /*3e10*/  ISETP.GT.U32.AND P4, PT, R5, R127, PT ;  /* 0x0000007f0500720c */ /* 0x000fc60003f84070 */
[----:B------:R-:W-:Y:S01]  /*3e20*/  @!P2 IMAD.MOV R121, RZ, RZ, -R121 ;  /* 0x000000ffff79a224 */ /* 0x000fe200078e0a79 */
[C---:B------:R-:W-:Y:S01]  /*3e30*/  ISETP.GT.U32.AND P2, PT, R5.reuse, R125, PT ;  /* 0x0000007d0500720c */ /* 0x040fe20003f44070 */
[----:B------:R-:W-:Y:S02]  /*3e40*/  IMAD.MOV R3, RZ, RZ, -R3 ;  /* 0x000000ffff037224 */ /* 0x000fe400078e0a03 */
[----:B------:R-:W-:Y:S02]  /*3e50*/  VIADD R7, R0, 0x41 ;  /* 0x0000004100077836 */ /* 0x000fe40000000000 */
[C---:B------:R-:W-:Y:S02]  /*3e60*/  IMAD R126, R5.reuse, R3, R126 ;  /* 0x00000003057e7224 */ /* 0x040fe400078e027e */
[--C-:B------:R-:W-:Y:S01]  /*3e70*/  @!P6 IMAD.IADD R124, R124, 0x1, -R5.reuse ;  /* 0x000000017c7ce824 */ /* 0x100fe200078e0a05 */
[----:B------:R-:W-:Y:S01]  /*3e80*/  IABS R6, R7 ;  /* 0x0000000700067213 */ /* 0x000fe20000000000 */
[----:B------:R-:W-:Y:S01]  /*3e90*/  VIADD R3, R0, 0x40 ;  /* 0x0000004000037836 */ /* 0x000fe20000000000 */
[----:B------:R-:W-:Y:S01]  /*3ea0*/  ISETP.GT.U32.AND P5, PT, R5, R126, PT ;  /* 0x0000007e0500720c */ /* 0x000fe20003fa4070 */
[--C-:B------:R-:W-:Y:S01]  /*3eb0*/  @!P4 IMAD.IADD R127, R127, 0x1, -R5.reuse ;  /* 0x000000017f7fc824 */ /* 0x100fe200078e0a05 */
[----:B------:R-:W-:Y:S01]  /*3ec0*/  ISETP.GE.AND P6, PT, R12, RZ, PT ;  /* 0x000000ff0c00720c */ /* 0x000fe20003fc6270 */
[----:B------:R-:W-:Y:S01]  /*3ed0*/  @!P2 IMAD.IADD R125, R125, 0x1, -R5 ;  /* 0x000000017d7da824 */ /* 0x000fe200078e0a05 */
[----:B------:R-:W-:Y:S01]  /*3ee0*/  IABS R128, R3 ;  /* 0x0000000300807213 */ /* 0x000fe20000000000 */
[----:B------:R-:W-:Y:S01]  /*3ef0*/  @!P1 IMAD.MOV R124, RZ, RZ, -R124 ;  /* 0x000000ffff7c9224 */ /* 0x000fe200078e0a7c */
[----:B------:R-:W-:Y:S01]  /*3f00*/  ISETP.GE.AND P1, PT, R3, RZ, PT ;  /* 0x000000ff0300720c */ /* 0x000fe20003f26270 */
[----:B------:R-:W-:Y:S01]  /*3f10*/  IMAD.HI.U32 R3, R9, R6, RZ ;  /* 0x0000000609037227 */ /* 0x000fe200078e00ff */
[----:B------:R-:W-:-:S02]  /*3f20*/  ISETP.GT.U32.AND P4, PT, R5, R127, PT ;  /* 0x0000007f0500720c */ /* 0x000fc40003f84070 */
[----:B------:R-:W-:Y:S01]  /*3f30*/  ISETP.GT.U32.AND P2, PT, R5, R125, PT ;  /* 0x0000007d0500720c */ /* 0x000fe20003f44070 */
[----:B------:R-:W-:Y:S02]  /*3f40*/  IMAD.MOV R3, RZ, RZ, -R3 ;  /* 0x000000ffff037224 */ /* 0x000fe400078e0a03 */
[----:B------:R-:W-:Y:S01]  /*3f50*/  @!P3 IMAD.MOV R122, RZ, RZ, -R122 ;  /* 0x000000ffff7ab224 */ /* 0x000fe200078e0a7a */
[----:B------:R-:W-:Y:S01]  /*3f60*/  ISETP.GE.AND P3, PT, R10, RZ, PT ;  /* 0x000000ff0a00720c */ /* 0x000fe20003f66270 */
[----:B------:R-:W-:Y:S02]  /*3f70*/  @!P5 IMAD.IADD R126, R126, 0x1, -R5 ;  /* 0x000000017e7ed824 */ /* 0x000fe400078e0a05 */
[----:B------:R-:W-:Y:S02]  /*3f80*/  VIADD R10, R0, 0x42 ;  /* 0x00000042000a7836 */ /* 0x000fe40000000000 */
[----:B------:R-:W-:Y:S01]  /*3f90*/  IMAD.HI.U32 R2, R9, R128, RZ ;  /* 0x0000008009027227 */ /* 0x000fe200078e00ff */
[----:B------:R-:W-:-:S02]  /*3fa0*/  ISETP.GT.U32.AND P5, PT, R5, R126, PT ;  /* 0x0000007e0500720c */ /* 0x000fc40003fa4070 */
[----:B------:R-:W-:Y:S01]  /*3fb0*/  IABS R130, R10 ;  /* 0x0000000a00827213 */ /* 0x000fe20000000000 */
[----:B------:R-:W-:Y:S02]  /*3fc0*/  IMAD R129, R5, R3, R6 ;  /* 0x0000000305817224 */ /* 0x000fe400078e0206 */
[----:B------:R-:W-:Y:S02]  /*3fd0*/  IMAD.MOV R2, RZ, RZ, -R2 ;  /* 0x000000ffff027224 */ /* 0x000fe400078e0a02 */
[--C-:B------:R-:W-:Y:S01]  /*3fe0*/  @!P4 IMAD.IADD R127, R127, 0x1, -R5.reuse ;  /* 0x000000017f7fc824 */ /* 0x100fe200078e0a05 */
[----:B------:R-:W-:Y:S01]  /*3ff0*/  ISETP.GT.U32.AND P4, PT, R5, R129, PT ;  /* 0x000000810500720c */ /* 0x000fe20003f84070 */
[----:B------:R-:W-:Y:S01]  /*4000*/  @!P2 IMAD.IADD R125, R125, 0x1, -R5 ;  /* 0x000000017d7da824 */ /* 0x000fe200078e0a05 */
[----:B------:R-:W-:Y:S01]  /*4010*/  ISETP.GE.AND P2, PT, R7, RZ, PT ;  /* 0x000000ff0700720c */ /* 0x000fe20003f46270 */
[----:B------:R-:W-:Y:S02]  /*4020*/  IMAD R128, R5, R2, R128 ;  /* 0x0000000205807224 */ /* 0x000fe400078e0280 */
[----:B------:R-:W-:-:S04]  /*4030*/  IMAD.HI.U32 R4, R9, R130, RZ ;  /* 0x0000008209047227 */ /* 0x000fc800078e00ff */
[----:B------:R-:W-:Y:S01]  /*4040*/  @!P0 IMAD.MOV R125, RZ, RZ, -R125 ;  /* 0x000000ffff7d8224 */ /* 0x000fe200078e0a7d */
[C---:B------:R-:W-:Y:S01]  /*4050*/  ISETP.GT.U32.AND P0, PT, R5.reuse, R128, PT ;  /* 0x000000800500720c */ /* 0x040fe20003f04070 */
[----:B------:R-:W-:Y:S02]  /*4060*/  IMAD.MOV R4, RZ, RZ, -R4 ;  /* 0x000000ffff047224 */ /* 0x000fe400078e0a04 */
[C---:B------:R-:W-:Y:S02]  /*4070*/  VIADD R2, R0.reuse, 0x43 ;  /* 0x0000004300027836 */ /* 0x040fe40000000000 */
[----:B------:R-:W-:Y:S02]  /*4080*/  VIADD R7, R0, 0x44 ;  /* 0x0000004400077836 */ /* 0x000fe40000000000 */
[--C-:B------:R-:W-:Y:S01]  /*4090*/  @!P5 IMAD.IADD R126, R126, 0x1, -R5.reuse ;  /* 0x000000017e7ed824 */ /* 0x100fe200078e0a05 */
[----:B------:R-:W-:Y:S01]  /*40a0*/  ISETP.GE.AND P5, PT, R10, RZ, PT ;  /* 0x000000ff0a00720c */ /* 0x000fe20003fa6270 */
[----:B------:R-:W-:Y:S01]  /*40b0*/  IMAD R130, R5, R4, R130 ;  /* 0x0000000405827224 */ /* 0x000fe200078e0282 */
[----:B------:R-:W-:Y:S01]  /*40c0*/  IABS R10, R2 ;  /* 0x00000002000a7213 */ /* 0x000fe20000000000 */
[----:B------:R-:W-:Y:S01]  /*40d0*/  @!P4 IMAD.IADD R129, R129, 0x1, -R5 ;  /* 0x000000018181c824 */ /* 0x000fe200078e0a05 */
[----:B------:R-:W-:Y:S01]  /*40e0*/  IABS R132, R7 ;  /* 0x0000000700847213 */ /* 0x000fe20000000000 */
[----:B------:R-:W-:Y:S01]  /*40f0*/  @!P3 IMAD.MOV R126, RZ, RZ, -R126 ;  /* 0x000000ffff7eb224 */ /* 0x000fe200078e0a7e */
[----:B------:R-:W-:Y:S01]  /*4100*/  ISETP.GE.AND P3, PT, R2, RZ, PT ;  /* 0x000000ff0200720c */ /* 0x000fe20003f66270 */
[----:B------:R-:W-:Y:S01]  /*4110*/  @!P6 IMAD.MOV R127, RZ, RZ, -R127 ;  /* 0x000000ffff7fe224 */ /* 0x000fe200078e0a7f */
[----:B------:R-:W-:Y:S01]  /*4120*/  ISETP.GT.U32.AND P4, PT, R5, R129, PT ;  /* 0x000000810500720c */ /* 0x000fe20003f84070 */
[----:B------:R-:W-:Y:S01]  /*4130*/  IMAD.HI.U32 R2, R9, R10, RZ ;  /* 0x0000000a09027227 */ /* 0x000fe200078e00ff */
[----:B------:R-:W-:-:S03]  /*4140*/  ISETP.GT.U32.AND P6, PT, R5, R130, PT ;  /* 0x000000820500720c */ /* 0x000fc60003fc4070 */
[----:B------:R-:W-:-:S04]  /*4150*/  IMAD.HI.U32 R3, R9, R132, RZ ;  /* 0x0000008409037227 */ /* 0x000fc800078e00ff */
[----:B------:R-:W-:Y:S02]  /*4160*/  @!P0 IMAD.IADD R128, R128, 0x1, -R5 ;  /* 0x0000000180808824 */ /* 0x000fe400078e0a05 */
[----:B------:R-:W-:Y:S02]  /*4170*/  VIADD R14, R0, 0x45 ;  /* 0x00000045000e7836 */ /* 0x000fe40000000000 */
[----:B------:R-:W-:Y:S01]  /*4180*/  IMAD.MOV R2, RZ, RZ, -R2 ;  /* 0x000000ffff027224 */ /* 0x000fe200078e0a02 */
[C---:B------:R-:W-:Y:S01]  /*4190*/  ISETP.GT.U32.AND P0, PT, R5.reuse, R128, PT ;  /* 0x000000800500720c */ /* 0x040fe20003f04070 */
[----:B------:R-:W-:Y:S01]  /*41a0*/  IMAD.MOV R3, RZ, RZ, -R3 ;  /* 0x000000ffff037224 */ /* 0x000fe200078e0a03 */
[----:B------:R-:W-:Y:S01]  /*41b0*/  IABS R12, R14 ;  /* 0x0000000e000c7213 */ /* 0x000fe20000000000 */
[C---:B------:R-:W-:Y:S02]  /*41c0*/  IMAD R131, R5.reuse, R2, R10 ;  /* 0x0000000205837224 */ /* 0x040fe400078e020a */
[----:B------:R-:W-:-:S02]  /*41d0*/  IMAD R132, R5, R3, R132 ;  /* 0x0000000305847224 */ /* 0x000fc400078e0284 */
[--C-:B------:R-:W-:Y:S01]  /*41e0*/  @!P4 IMAD.IADD R129, R129, 0x1, -R5.reuse ;  /* 0x000000018181c824 */ /* 0x100fe200078e0a05 */
[C---:B------:R-:W-:Y:S01]  /*41f0*/  ISETP.GT.U32.AND P4, PT, R5.reuse, R131, PT ;  /* 0x000000830500720c */ /* 0x040fe20003f84070 */
[----:B------:R-:W-:Y:S01]  /*4200*/  @!P6 IMAD.IADD R130, R130, 0x1, -R5 ;  /* 0x000000018282e824 */ /* 0x000fe200078e0a05 */
[----:B------:R-:W-:Y:S01]  /*4210*/  ISETP.GT.U32.AND P6, PT, R5, R132, PT ;  /* 0x000000840500720c */ /* 0x000fe20003fc4070 */
[----:B------:R-:W-:-:S04]  /*4220*/  IMAD.HI.U32 R4, R9, R12, RZ ;  /* 0x0000000c09047227 */ /* 0x000fc800078e00ff */
[----:B------:R-:W-:Y:S02]  /*4230*/  VIADD R15, R0, 0x46 ;  /* 0x00000046000f7836 */ /* 0x000fe40000000000 */
[----:B------:R-:W-:Y:S02]  /*4240*/  IMAD.MOV R4, RZ, RZ, -R4 ;  /* 0x000000ffff047224 */ /* 0x000fe400078e0a04 */
[----:B------:R-:W-:Y:S01]  /*4250*/  @!P0 IMAD.IADD R128, R128, 0x1, -R5 ;  /* 0x0000000180808824 */ /* 0x000fe200078e0a05 */
[----:B------:R-:W-:Y:S01]  /*4260*/  ISETP.GE.AND P0, PT, R7, RZ, PT ;  /* 0x000000ff0700720c */ /* 0x000fe20003f06270 */
[----:B------:R-:W-:Y:S01]  /*4270*/  IMAD R133, R5, R4, R12 ;  /* 0x0000000405857224 */ /* 0x000fe200078e020c */
[----:B------:R-:W-:Y:S01]  /*4280*/  IABS R134, R15 ;  /* 0x0000000f00867213 */ /* 0x000fe20000000000 */
[C---:B------:R-:W-:Y:S02]  /*4290*/  VIADD R7, R0.reuse, 0x47 ;  /* 0x0000004700077836 */ /* 0x040fe40000000000 */
[----:B------:R-:W-:-:S02]  /*42a0*/  VIADD R12, R0, 0x48 ;  /* 0x00000048000c7836 */ /* 0x000fc40000000000 */
[--C-:B------:R-:W-:Y:S01]  /*42b0*/  @!P4 IMAD.IADD R131, R131, 0x1, -R5.reuse ;  /* 0x000000018383c824 */ /* 0x100fe200078e0a05 */
[----:B------:R-:W-:Y:S01]  /*42c0*/  IABS R4, R7 ;  /* 0x0000000700047213 */ /* 0x000fe20000000000 */
[----:B------:R-:W-:Y:S01]  /*42d0*/  @!P6 IMAD.IADD R132, R132, 0x1, -R5 ;  /* 0x000000018484e824 */ /* 0x000fe200078e0a05 */
[----:B------:R-:W-:Y:S01]  /*42e0*/  IABS R136, R12 ;  /* 0x0000000c00887213 */ /* 0x000fe20000000000 */
[----:B------:R-:W-:Y:S01]  /*42f0*/  IMAD.HI.U32 R6, R9, R134, RZ ;  /* 0x0000008609067227 */ /* 0x000fe200078e00ff */
[C---:B------:R-:W-:Y:S02]  /*4300*/  ISETP.GT.U32.AND P4, PT, R5.reuse, R130, PT ;  /* 0x000000820500720c */ /* 0x040fe40003f84070 */
[C---:B------:R-:W-:Y:S01]  /*4310*/  ISETP.GT.U32.AND P6, PT, R5.reuse, R132, PT ;  /* 0x000000840500720c */ /* 0x040fe20003fc4070 */
[----:B------:R-:W-:Y:S01]  /*4320*/  @!P1 IMAD.MOV R128, RZ, RZ, -R128 ;  /* 0x000000ffff809224 */ /* 0x000fe200078e0a80 */
[----:B------:R-:W-:Y:S01]  /*4330*/  ISETP.GT.U32.AND P1, PT, R5, R131, PT ;  /* 0x000000830500720c */ /* 0x000fe20003f24070 */
[----:B------:R-:W-:-:S02]  /*4340*/  IMAD.MOV R6, RZ, RZ, -R6 ;  /* 0x000000ffff067224 */ /* 0x000fc400078e0a06 */
[----:B------:R-:W-:-:S04]  /*4350*/  IMAD.HI.U32 R2, R9, R4, RZ ;  /* 0x0000000409027227 */ /* 0x000fc800078e00ff */
[----:B------:R-:W-:-:S04]  /*4360*/  IMAD.HI.U32 R3, R9, R136, RZ ;  /* 0x0000008809037227 */ /* 0x000fc800078e00ff */
[C---:B------:R-:W-:Y:S02]  /*4370*/  IMAD R134, R5.reuse, R6, R134 ;  /* 0x0000000605867224 */ /* 0x040fe400078e0286 */
[----:B------:R-:W-:Y:S02]  /*4380*/  IMAD.MOV R2, RZ, RZ, -R2 ;  /* 0x000000ffff027224 */ /* 0x000fe400078e0a02 */
[----:B------:R-:W-:Y:S02]  /*4390*/  IMAD.MOV R6, RZ, RZ, -R3 ;  /* 0x000000ffff067224 */ /* 0x000fe400078e0a03 */
[----:B------:R-:W-:Y:S01]  /*43a0*/  @!P2 IMAD.MOV R129, RZ, RZ, -R129 ;  /* 0x000000ffff81a224 */ /* 0x000fe200078e0a81 */
[C---:B------:R-:W-:Y:S01]  /*43b0*/  ISETP.GT.U32.AND P2, PT, R5.reuse, R133, PT ;  /* 0x000000850500720c */ /* 0x040fe20003f44070 */
[----:B------:R-:W-:Y:S01]  /*43c0*/  @!P4 IMAD.IADD R130, R130, 0x1, -R5 ;  /* 0x000000018282c824 */ /* 0x000fe200078e0a05 */
[C---:B------:R-:W-:Y:S01]  /*43d0*/  ISETP.GT.U32.AND P4, PT, R5.reuse, R134, PT ;  /* 0x000000860500720c */ /* 0x040fe20003f84070 */
[----:B------:R-:W-:-:S02]  /*43e0*/  IMAD R135, R5, R2, R4 ;  /* 0x0000000205877224 */ /* 0x000fc400078e0204 */
[----:B------:R-:W-:Y:S02]  /*43f0*/  IMAD R136, R5, R6, R136 ;  /* 0x0000000605887224 */ /* 0x000fe400078e0288 */
[--C-:B------:R-:W-:Y:S01]  /*4400*/  @!P1 IMAD.IADD R131, R131, 0x1, -R5.reuse ;  /* 0x0000000183839824 */ /* 0x100fe200078e0a05 */
[C---:B------:R-:W-:Y:S01]  /*4410*/  ISETP.GT.U32.AND P1, PT, R5.reuse, R135, PT ;  /* 0x000000870500720c */ /* 0x040fe20003f24070 */
[--C-:B------:R-:W-:Y:S01]  /*4420*/  @!P6 IMAD.IADD R132, R132, 0x1, -R5.reuse ;  /* 0x000000018484e824 */ /* 0x100fe200078e0a05 */
[----:B------:R-:W-:Y:S01]  /*4430*/  ISETP.GT.U32.AND P6, PT, R5, R136, PT ;  /* 0x000000880500720c */ /* 0x000fe20003fc4070 */
[C---:B------:R-:W-:Y:S02]  /*4440*/  VIADD R16, R0.reuse, 0x49 ;  /* 0x0000004900107836 */ /* 0x040fe40000000000 */
[----:B------:R-:W-:Y:S02]  /*4450*/  VIADD R17, R0, 0x4a ;  /* 0x0000004a00117836 */ /* 0x000fe40000000000 */
[--C-:B------:R-:W-:Y:S01]  /*4460*/  @!P2 IMAD.IADD R133, R133, 0x1, -R5.reuse ;  /* 0x000000018585a824 */ /* 0x100fe200078e0a05 */
[----:B------:R-:W-:Y:S01]  /*4470*/  IABS R10, R16 ;  /* 0x00000010000a7213 */ /* 0x000fe20000000000 */
[--C-:B------:R-:W-:Y:S01]  /*4480*/  @!P4 IMAD.IADD R134, R134, 0x1, -R5.reuse ;  /* 0x000000018686c824 */ /* 0x100fe200078e0a05 */
[----:B------:R-:W-:Y:S01]  /*4490*/  IABS R138, R17 ;  /* 0x00000011008a7213 */ /* 0x000fe20000000000 */
[----:B------:R-:W-:Y:S01]  /*44a0*/  @!P5 IMAD.MOV R130, RZ, RZ, -R130 ;  /* 0x000000ffff82d224 */ /* 0x000fe200078e0a82 */
[----:B------:R-:W-:Y:S01]  /*44b0*/  ISETP.GE.AND P4, PT, R15, RZ, PT ;  /* 0x000000ff0f00720c */ /* 0x000fe20003f86270 */
[--C-:B------:R-:W-:Y:S01]  /*44c0*/  @!P1 IMAD.IADD R135, R135, 0x1, -R5.reuse ;  /* 0x0000000187879824 */ /* 0x100fe200078e0a05 */
[C---:B------:R-:W-:Y:S01]  /*44d0*/  ISETP.GT.U32.AND P1, PT, R5.reuse, R133, PT ;  /* 0x000000850500720c */ /* 0x040fe20003f24070 */
[----:B------:R-:W-:Y:S01]  /*44e0*/  @!P6 IMAD.IADD R136, R136, 0x1, -R5 ;  /* 0x000000018888e824 */ /* 0x000fe200078e0a05 */
[----:B------:R-:W-:Y:S01]  /*44f0*/  ISETP.GT.U32.AND P6, PT, R5, R134, PT ;  /* 0x000000860500720c */ /* 0x000fe20003fc4070 */
[----:B------:R-:W-:Y:S01]  /*4500*/  IMAD.HI.U32 R2, R9, R10, RZ ;  /* 0x0000000a09027227 */ /* 0x000fe200078e00ff */
[----:B------:R-:W-:-:S02]  /*4510*/  ISETP.GT.U32.AND P5, PT, R5, R135, PT ;  /* 0x000000870500720c */ /* 0x000fc40003fa4070 */
[----:B------:R-:W-:Y:S01]  /*4520*/  ISETP.GE.AND P2, PT, R14, RZ, PT ;  /* 0x000000ff0e00720c */ /* 0x000fe20003f46270 */
[----:B------:R-:W-:-:S04]  /*4530*/  IMAD.HI.U32 R3, R9, R138, RZ ;  /* 0x0000008a09037227 */ /* 0x000fc800078e00ff */
[----:B------:R-:W-:Y:S02]  /*4540*/  IMAD.MOV R2, RZ, RZ, -R2 ;  /* 0x000000ffff027224 */ /* 0x000fe400078e0a02 */
[----:B------:R-:W-:Y:S02]  /*4550*/  IMAD.MOV R3, RZ, RZ, -R3 ;  /* 0x000000ffff037224 */ /* 0x000fe400078e0a03 */
[C---:B------:R-:W-:Y:S02]  /*4560*/  VIADD R6, R0.reuse, 0x4b ;  /* 0x0000004b00067836 */ /* 0x040fe40000000000 */
[C---:B------:R-:W-:Y:S02]  /*4570*/  IMAD R137, R5.reuse, R2, R10 ;  /* 0x0000000205897224 */ /* 0x040fe400078e020a */
[----:B------:R-:W-:Y:S01]  /*4580*/  IMAD R138, R5, R3, R138 ;  /* 0x00000003058a7224 */ /* 0x000fe200078e028a */
[----:B------:R-:W-:Y:S01]  /*4590*/  IABS R4, R6 ;  /* 0x0000000600047213 */ /* 0x000fe20000000000 */
[----:B------:R-:W-:-:S02]  /*45a0*/  VIADD R10, R0, 0x4c ;  /* 0x0000004c000a7836 */ /* 0x000fc40000000000 */
[----:B------:R-:W-:Y:S01]  /*45b0*/  @!P3 IMAD.MOV R131, RZ, RZ, -R131 ;  /* 0x000000ffff83b224 */ /* 0x000fe200078e0a83 */
[----:B------:R-:W-:Y:S01]  /*45c0*/  ISETP.GT.U32.AND P3, PT, R5, R136, PT ;  /* 0x000000880500720c */ /* 0x000fe20003f64070 */
[--C-:B------:R-:W-:Y:S01]  /*45d0*/  @!P1 IMAD.IADD R133, R133, 0x1, -R5.reuse ;  /* 0x0000000185859824 */ /* 0x100fe200078e0a05 */
[----:B------:R-:W-:Y:S01]  /*45e0*/  IABS R140, R10 ;  /* 0x0000000a008c7213 */ /* 0x000fe20000000000 */
[----:B------:R-:W-:Y:S01]  /*45f0*/  @!P6 IMAD.IADD R134, R134, 0x1, -R5 ;  /* 0x000000018686e824 */ /* 0x000fe200078e0a05 */
[----:B------:R-:W-:Y:S01]  /*4600*/  ISETP.GE.AND P1, PT, R7, RZ, PT ;  /* 0x000000ff0700720c */ /* 0x000fe20003f26270 */
[----:B------:R-:W-:Y:S01]  /*4610*/  IMAD.HI.U32 R2, R9, R4, RZ ;  /* 0x0000000409027227 */ /* 0x000fe200078e00ff */
[----:B------:R-:W-:-:S03]  /*4620*/  ISETP.GT.U32.AND P6, PT, R5, R138, PT ;  /* 0x0000008a0500720c */ /* 0x000fc60003fc4070 */
[----:B------:R-:W-:Y:S01]  /*4630*/  @!P5 IMAD.IADD R135, R135, 0x1, -R5 ;  /* 0x000000018787d824 */ /* 0x000fe200078e0a05 */
[----:B------:R-:W-:Y:S01]  /*4640*/  ISETP.GE.AND P5, PT, R12, RZ, PT ;  /* 0x000000ff0c00720c */ /* 0x000fe20003fa6270 */
[----:B------:R-:W-:-:S04]  /*4650*/  IMAD.HI.U32 R3, R9, R140, RZ ;  /* 0x0000008c09037227 */ /* 0x000fc800078e00ff */
[----:B------:R-:W-:Y:S02]  /*4660*/  IMAD.MOV R2, RZ, RZ, -R2 ;  /* 0x000000ffff027224 */ /* 0x000fe400078e0a02 */
[----:B------:R-:W-:Y:S01]  /*4670*/  @!P0 IMAD.MOV R132, RZ, RZ, -R132 ;  /* 0x000000ffff848224 */ /* 0x000fe200078e0a84 */
[C---:B------:R-:W-:Y:S01]  /*4680*/  ISETP.GT.U32.AND P0, PT, R5.reuse, R137, PT ;  /* 0x000000890500720c */ /* 0x040fe20003f04070 */
[----:B------:R-:W-:Y:S02]  /*4690*/  IMAD.MOV R3, RZ, RZ, -R3 ;  /* 0x000000ffff037224 */ /* 0x000fe400078e0a03 */
[C---:B------:R-:W-:Y:S02]  /*46a0*/  IMAD R139, R5.reuse, R2, R4 ;  /* 0x00000002058b7224 */ /* 0x040fe400078e0204 */
[--C-:B------:R-:W-:Y:S01]  /*46b0*/  @!P3 IMAD.IADD R136, R136, 0x1, -R5.reuse ;  /* 0x000000018888b824 */ /* 0x100fe200078e0a05 */
[----:B------:R-:W-:Y:S01]  /*46c0*/  ISETP.GE.AND P3, PT, R16, RZ, PT ;  /* 0x000000ff1000720c */ /* 0x000fe20003f66270 */
[----:B------:R-:W-:Y:S01]  /*46d0*/  @!P6 IMAD.IADD R138, R138, 0x1, -R5 ;  /* 0x000000018a8ae824 */ /* 0x000fe200078e0a05 */
[----:B------:R-:W-:Y:S01]  /*46e0*/  ISETP.GE.AND P6, PT, R6, RZ, PT ;  /* 0x000000ff0600720c */ /* 0x000fe20003fc6270 */
[----:B------:R-:W-:-:S02]  /*46f0*/  IMAD R140, R5, R3, R140 ;  /* 0x00000003058c7224 */ /* 0x000fc400078e028c */
[----:B------:R-:W-:Y:S01]  /*4700*/  @!P1 IMAD.MOV R135, RZ, RZ, -R135 ;  /* 0x000000ffff879224 */ /* 0x000fe200078e0a87 */
[C---:B------:R-:W-:Y:S01]  /*4710*/  ISETP.GT.U32.AND P1, PT, R5.reuse, R139, PT ;  /* 0x0000008b0500720c */ /* 0x040fe20003f24070 */
[----:B------:R-:W-:Y:S01]  /*4720*/  @!P4 IMAD.MOV R134, RZ, RZ, -R134 ;  /* 0x000000ffff86c224 */ /* 0x000fe200078e0a86 */
[C---:B------:R-:W-:Y:S01]  /*4730*/  ISETP.GT.U32.AND P4, PT, R5.reuse, R138, PT ;  /* 0x0000008a0500720c */ /* 0x040fe20003f84070 */
[----:B------:R-:W-:Y:S01]  /*4740*/  @!P5 IMAD.MOV R136, RZ, RZ, -R136 ;  /* 0x000000ffff88d224 */ /* 0x000fe200078e0a88 */
[----:B------:R-:W-:Y:S01]  /*4750*/  ISETP.GT.U32.AND P5, PT, R5, R140, PT ;  /* 0x0000008c0500720c */ /* 0x000fe20003fa4070 */
[----:B------:R-:W-:Y:S01]  /*4760*/  @!P0 IMAD.IADD R137, R137, 0x1, -R5 ;  /* 0x0000000189898824 */ /* 0x000fe200078e0a05 */
[----:B------:R-:W-:Y:S01]  /*4770*/  ISETP.GE.AND P0, PT, R17, RZ, PT ;  /* 0x000000ff1100720c */ /* 0x000fe20003f06270 */
[C---:B------:R-:W-:Y:S02]  /*4780*/  VIADD R2, R0.reuse, 0x4d ;  /* 0x0000004d00027836 */ /* 0x040fe40000000000 */
[----:B------:R-:W-:Y:S01]  /*4790*/  @!P2 IMAD.MOV R133, RZ, RZ, -R133 ;  /* 0x000000ffff85a224 */ /* 0x000fe200078e0a85 */
[----:B------:R-:W-:Y:S01]  /*47a0*/  ISETP.GT.U32.AND P2, PT, R5, R137, PT ;  /* 0x000000890500720c */ /* 0x000fe20003f44070 */
[----:B------:R-:W-:Y:S01]  /*47b0*/  VIADD R3, R0, 0x4e ;  /* 0x0000004e00037836 */ /* 0x000fe20000000000 */
[----:B------:R-:W-:Y:S01]  /*47c0*/  IABS R4, R2 ;  /* 0x0000000200047213 */ /* 0x000fe20000000000 */
[----:B------:R-:W-:-:S02]  /*47d0*/  @!P1 IMAD.IADD R139, R139, 0x1, -R5 ;  /* 0x000000018b8b9824 */ /* 0x000fc400078e0a05 */
[--C-:B------:R-:W-:Y:S01]  /*47e0*/  @!P4 IMAD.IADD R138, R138, 0x1, -R5.reuse ;  /* 0x000000018a8ac824 */ /* 0x100fe200078e0a05 */
[----:B------:R-:W-:Y:S01]  /*47f0*/  ISETP.GE.AND P4, PT, R2, RZ, PT ;  /* 0x000000ff0200720c */ /* 0x000fe20003f86270 */
[--C-:B------:R-:W-:Y:S01]  /*4800*/  @!P5 IMAD.IADD R140, R140, 0x1, -R5.reuse ;  /* 0x000000018c8cd824 */ /* 0x100fe200078e0a05 */
[----:B------:R-:W-:Y:S01]  /*4810*/  ISETP.GT.U32.AND P5, PT, R5, R139, PT ;  /* 0x0000008b0500720c */ /* 0x000fe20003fa4070 */
[----:B------:R-:W-:Y:S01]  /*4820*/  IMAD.HI.U32 R2, R9, R4, RZ ;  /* 0x0000000409027227 */ /* 0x000fe200078e00ff */
[----:B------:R-:W-:Y:S02]  /*4830*/  IABS R142, R3 ;  /* 0x00000003008e7213 */ /* 0x000fe40000000000 */
[----:B------:R-:W-:Y:S01]  /*4840*/  ISETP.GE.AND P1, PT, R3, RZ, PT ;  /* 0x000000ff0300720c */ /* 0x000fe20003f26270 */
[----:B------:R-:W-:Y:S02]  /*4850*/  IMAD.MOV R2, RZ, RZ, -R2 ;  /* 0x000000ffff027224 */ /* 0x000fe400078e0a02 */
[----:B------:R-:W-:Y:S01]  /*4860*/  @!P2 IMAD.IADD R137, R137, 0x1, -R5 ;  /* 0x000000018989a824 */ /* 0x000fe200078e0a05 */
[----:B------:R-:W-:Y:S01]  /*4870*/  ISETP.GE.AND P2, PT, R10, RZ, PT ;  /* 0x000000ff0a00720c */ /* 0x000fe20003f46270 */
[----:B------:R-:W-:-:S02]  /*4880*/  IMAD R141, R5, R2, R4 ;  /* 0x00000002058d7224 */ /* 0x000fc400078e0204 */
[----:B------:R-:W-:-:S04]  /*4890*/  IMAD.HI.U32 R3, R9, R142, RZ ;  /* 0x0000008e09037227 */ /* 0x000fc800078e00ff */
[----:B------:R-:W-:Y:S01]  /*48a0*/  @!P3 IMAD.MOV R137, RZ, RZ, -R137 ;  /* 0x000000ffff89b224 */ /* 0x000fe200078e0a89 */
[----:B------:R-:W-:Y:S01]  /*48b0*/  ISETP.GT.U32.AND P3, PT, R5, R140, PT ;  /* 0x0000008c0500720c */ /* 0x000fe20003f64070 */
[----:B------:R-:W-:Y:S01]  /*48c0*/  @!P5 IMAD.IADD R139, R139, 0x1, -R5 ;  /* 0x000000018b8bd824 */ /* 0x000fe200078e0a05 */
[C---:B------:R-:W-:Y:S01]  /*48d0*/  ISETP.GT.U32.AND P5, PT, R5.reuse, R141, PT ;  /* 0x0000008d0500720c */ /* 0x040fe20003fa4070 */
[----:B------:R-:W-:Y:S02]  /*48e0*/  VIADD R6, R0, 0x4f ;  /* 0x0000004f00067836 */ /* 0x000fe40000000000 */
[----:B------:R-:W-:Y:S02]  /*48f0*/  IMAD.MOV R3, RZ, RZ, -R3 ;  /* 0x000000ffff037224 */ /* 0x000fe400078e0a03 */
[----:B------:R-:W-:Y:S01]  /*4900*/  @!P0 IMAD.MOV R138, RZ, RZ, -R138 ;  /* 0x000000ffff8a8224 */ /* 0x000fe200078e0a8a */
[----:B------:R-:W-:Y:S01]  /*4910*/  ISETP.GE.AND P0, PT, R6, RZ, PT ;  /* 0x000000ff0600720c */ /* 0x000fe20003f06270 */
[----:B------:R-:W-:Y:S01]  /*4920*/  IMAD R142, R5, R3, R142 ;  /* 0x00000003058e7224 */ /* 0x000fe200078e028e */
[----:B------:R-:W-:Y:S01]  /*4930*/  IABS R6, R6 ;  /* 0x0000000600067213 */ /* 0x000fe20000000000 */
[----:B------:R-:W-:-:S02]  /*4940*/  VIADD R2, R0, 0x50 ;  /* 0x0000005000027836 */ /* 0x000fc40000000000 */
[----:B------:R-:W-:Y:S01]  /*4950*/  @!P6 IMAD.MOV R139, RZ, RZ, -R139 ;  /* 0x000000ffff8be224 */ /* 0x000fe200078e0a8b */
[----:B------:R-:W-:Y:S01]  /*4960*/  ISETP.GT.U32.AND P6, PT, R5, R142, PT ;  /* 0x0000008e0500720c */ /* 0x000fe20003fc4070 */
[----:B------:R-:W-:Y:S01]  /*4970*/  IMAD.MOV.U32 R4, RZ, RZ, R6 ;  /* 0x000000ffff047224 */ /* 0x000fe200078e0006 */
[----:B------:R-:W-:Y:S01]  /*4980*/  IABS R144, R2 ;  /* 0x0000000200907213 */ /* 0x000fe20000000000 */
[--C-:B------:R-:W-:Y:S01]  /*4990*/  @!P3 IMAD.IADD R140, R140, 0x1, -R5.reuse ;  /* 0x000000018c8cb824 */ /* 0x100fe200078e0a05 */
[----:B------:R-:W-:Y:S01]  /*49a0*/  ISETP.GE.AND P3, PT, R2, RZ, PT ;  /* 0x000000ff0200720c */ /* 0x000fe20003f66270 */
[----:B------:R-:W-:Y:S02]  /*49b0*/  @!P5 IMAD.IADD R141, R141, 0x1, -R5 ;  /* 0x000000018d8dd824 */ /* 0x000fe400078e0a05 */
[----:B------:R-:W-:Y:S02]  /*49c0*/  VIADD R3, R0, 0x51 ;  /* 0x0000005100037836 */ /* 0x000fe40000000000 */
[----:B------:R-:W-:Y:S01]  /*49d0*/  IMAD.HI.U32 R2, R9, R4, RZ ;  /* 0x0000000409027227 */ /* 0x000fe200078e00ff */
[----:B------:R-:W-:-:S03]  /*49e0*/  ISETP.GT.U32.AND P5, PT, R5, R141, PT ;  /* 0x0000008d0500720c */ /* 0x000fc60003fa4070 */
[----:B------:R-:W-:Y:S01]  /*49f0*/  @!P2 IMAD.MOV R140, RZ, RZ, -R140 ;  /* 0x000000ffff8ca224 */ /* 0x000fe200078e0a8c */
[----:B------:R-:W-:Y:S01]  /*4a00*/  ISETP.GE.AND P2, PT, R3, RZ, PT ;  /* 0x000000ff0300720c */ /* 0x000fe20003f46270 */
[----:B------:R-:W-:Y:S01]  /*4a10*/  IMAD.MOV R143, RZ, RZ, -R2 ;  /* 0x000000ffff8f7224 */ /* 0x000fe200078e0a02 */
[----:B------:R-:W-:Y:S01]  /*4a20*/  IABS R3, R3 ;  /* 0x0000000300037213 */ /* 0x000fe20000000000 */
[----:B------:R-:W-:-:S04]  /*4a30*/  IMAD.HI.U32 R2, R9, R144, RZ ;  /* 0x0000009009027227 */ /* 0x000fc800078e00ff */
[----:B------:R-:W-:Y:S02]  /*4a40*/  VIADD R7, R0, 0x52 ;  /* 0x0000005200077836 */ /* 0x000fe40000000000 */
[----:B------:R-:W-:Y:S02]  /*4a50*/  @!P6 IMAD.IADD R142, R142, 0x1, -R5 ;  /* 0x000000018e8ee824 */ /* 0x000fe400078e0a05 */
[C---:B------:R-:W-:Y:S01]  /*4a60*/  IMAD R143, R5.reuse, R143, R4 ;  /* 0x0000008f058f7224 */ /* 0x040fe200078e0204 */
[----:B------:R-:W-:Y:S01]  /*4a70*/  IABS R146, R7 ;  /* 0x0000000700927213 */ /* 0x000fe20000000000 */
[----:B------:R-:W-:Y:S01]  /*4a80*/  IMAD.MOV R2, RZ, RZ, -R2 ;  /* 0x000000ffff027224 */ /* 0x000fe200078e0a02 */
[C---:B------:R-:W-:Y:S01]  /*4a90*/  ISETP.GT.U32.AND P6, PT, R5.reuse, R142, PT ;  /* 0x0000008e0500720c */ /* 0x040fe20003fc4070 */
[----:B------:R-:W-:Y:S02]  /*4aa0*/  IMAD.MOV.U32 R4, RZ, RZ, R3 ;  /* 0x000000ffff047224 */ /* 0x000fe400078e0003 */
[----:B------:R-:W-:-:S02]  /*4ab0*/  IMAD R144, R5, R2, R144 ;  /* 0x0000000205907224 */ /* 0x000fc400078e0290 */
[----:B------:R-:W-:-:S04]  /*4ac0*/  IMAD.HI.U32 R2, R9, R4, RZ ;  /* 0x0000000409027227 */ /* 0x000fc800078e00ff */
[----:B------:R-:W-:Y:S01]  /*4ad0*/  @!P5 IMAD.IADD R141, R141, 0x1, -R5 ;  /* 0x000000018d8dd824 */ /* 0x000fe200078e0a05 */
[----:B------:R-:W-:Y:S01]  /*4ae0*/  ISETP.GT.U32.AND P5, PT, R5, R143, PT ;  /* 0x0000008f0500720c */ /* 0x000fe20003fa4070 */
[----:B------:R-:W-:-:S04]  /*4af0*/  IMAD.HI.U32 R3, R9, R146, RZ ;  /* 0x0000009209037227 */ /* 0x000fc800078e00ff */
[----:B------:R-:W-:Y:S02]  /*4b00*/  IMAD.MOV R2, RZ, RZ, -R2 ;  /* 0x000000ffff027224 */ /* 0x000fe400078e0a02 */
[----:B------:R-:W-:Y:S02]  /*4b10*/  IMAD.MOV R3, RZ, RZ, -R3 ;  /* 0x000000ffff037224 */ /* 0x000fe400078e0a03 */
[C---:B------:R-:W-:Y:S02]  /*4b20*/  IMAD R145, R5.reuse, R2, R4 ;  /* 0x0000000205917224 */ /* 0x040fe400078e0204 */
[C---:B------:R-:W-:Y:S02]  /*4b30*/  IMAD R146, R5.reuse, R3, R146 ;  /* 0x0000000305927224 */ /* 0x040fe400078e0292 */
[----:B------:R-:W-:Y:S01]  /*4b40*/  @!P6 IMAD.IADD R142, R142, 0x1, -R5 ;  /* 0x000000018e8ee824 */ /* 0x000fe200078e0a05 */
[----:B------:R-:W-:Y:S01]  /*4b50*/  ISETP.GT.U32.AND P6, PT, R5, R145, PT ;  /* 0x000000910500720c */ /* 0x000fe20003fc4070 */
[----:B------:R-:W-:-:S02]  /*4b60*/  VIADD R10, R0, 0x53 ;  /* 0x00000053000a7836 */ /* 0x000fc40000000000 */
[----:B------:R-:W-:Y:S01]  /*4b70*/  @!P5 IMAD.IADD R143, R143, 0x1, -R5 ;  /* 0x000000018f8fd824 */ /* 0x000fe200078e0a05 */
[C---:B------:R-:W-:Y:S01]  /*4b80*/  ISETP.GT.U32.AND P5, PT, R5.reuse, R146, PT ;  /* 0x000000920500720c */ /* 0x040fe20003fa4070 */
[----:B------:R-:W-:Y:S01]  /*4b90*/  @!P4 IMAD.MOV R141, RZ, RZ, -R141 ;  /* 0x000000ffff8dc224 */ /* 0x000fe200078e0a8d */
[----:B------:R-:W-:Y:S01]  /*4ba0*/  IABS R6, R10 ;  /* 0x0000000a00067213 */ /* 0x000fe20000000000 */
[C---:B------:R-:W-:Y:S01]  /*4bb0*/  VIADD R12, R0.reuse, 0x54 ;  /* 0x00000054000c7836 */ /* 0x040fe20000000000 */
[----:B------:R-:W-:Y:S01]  /*4bc0*/  ISETP.GT.U32.AND P4, PT, R5, R144, PT ;  /* 0x000000900500720c */ /* 0x000fe20003f84070 */
[----:B------:R-:W-:Y:S02]  /*4bd0*/  VIADD R14, R0, 0x55 ;  /* 0x00000055000e7836 */ /* 0x000fe40000000000 */
[----:B------:R-:W-:Y:S01]  /*4be0*/  IMAD.HI.U32 R2, R9, R6, RZ ;  /* 0x0000000609027227 */ /* 0x000fe200078e00ff */
[----:B------:R-:W-:Y:S02]  /*4bf0*/  IABS R148, R12 ;  /* 0x0000000c00947213 */ /* 0x000fe40000000000 */
[----:B------:R-:W-:Y:S01]  /*4c00*/  IABS R4, R14 ;  /* 0x0000000e00047213 */ /* 0x000fe20000000000 */
[----:B------:R-:W-:-:S02]  /*4c10*/  @!P6 IMAD.IADD R145, R145, 0x1, -R5 ;  /* 0x000000019191e824 */ /* 0x000fc400078e0a05 */
[----:B------:R-:W-:Y:S02]  /*4c20*/  IMAD.MOV R2, RZ, RZ, -R2 ;  /* 0x000000ffff027224 */ /* 0x000fe400078e0a02 */
[----:B------:R-:W-:Y:S01]  /*4c30*/  @!P5 IMAD.IADD R146, R146, 0x1, -R5 ;  /* 0x000000019292d824 */ /* 0x000fe200078e0a05 */
[C---:B------:R-:W-:Y:S01]  /*4c40*/  ISETP.GT.U32.AND P5, PT, R5.reuse, R145, PT ;  /* 0x000000910500720c */ /* 0x040fe20003fa4070 */
[----:B------:R-:W-:Y:S02]  /*4c50*/  IMAD R147, R5, R2, R6 ;  /* 0x0000000205937224 */ /* 0x000fe400078e0206 */
[----:B------:R-:W-:-:S04]  /*4c60*/  IMAD.HI.U32 R2, R9, R148, RZ ;  /* 0x0000009409027227 */ /* 0x000fc800078e00ff */
[--C-:B------:R-:W-:Y:S01]  /*4c70*/  @!P4 IMAD.IADD R144, R144, 0x1, -R5.reuse ;  /* 0x000000019090c824 */ /* 0x100fe200078e0a05 */
[C---:B------:R-:W-:Y:S01]  /*4c80*/  ISETP.GT.U32.AND P4, PT, R5.reuse, R143, PT ;  /* 0x0000008f0500720c */ /* 0x040fe20003f84070 */
[----:B------:R-:W-:Y:S02]  /*4c90*/  IMAD.MOV R2, RZ, RZ, -R2 ;  /* 0x000000ffff027224 */ /* 0x000fe400078e0a02 */
[----:B------:R-:W-:Y:S01]  /*4ca0*/  VIADD R15, R0, 0x56 ;  /* 0x00000056000f7836 */ /* 0x000fe20000000000 */
[C---:B------:R-:W-:Y:S01]  /*4cb0*/  ISETP.GT.U32.AND P6, PT, R5.reuse, R144, PT ;  /* 0x000000900500720c */ /* 0x040fe20003fc4070 */
[----:B------:R-:W-:Y:S02]  /*4cc0*/  IMAD R148, R5, R2, R148 ;  /* 0x0000000205947224 */ /* 0x000fe400078e0294 */
[----:B------:R-:W-:Y:S01]  /*4cd0*/  @!P5 IMAD.IADD R145, R145, 0x1, -R5 ;  /* 0x000000019191d824 */ /* 0x000fe200078e0a05 */
[----:B------:R-:W-:Y:S01]  /*4ce0*/  IABS R150, R15 ;  /* 0x0000000f00967213 */ /* 0x000fe20000000000 */
[----:B------:R-:W-:Y:S01]  /*4cf0*/  IMAD.HI.U32 R2, R9, R4, RZ ;  /* 0x0000000409027227 */ /* 0x000fe200078e00ff */
[----:B------:R-:W-:-:S03]  /*4d00*/  ISETP.GT.U32.AND P5, PT, R5, R148, PT ;  /* 0x000000940500720c */ /* 0x000fc60003fa4070 */
[----:B------:R-:W-:Y:S02]  /*4d10*/  IMAD.MOV R2, RZ, RZ, -R2 ;  /* 0x000000ffff027224 */ /* 0x000fe400078e0a02 */
[----:B------:R-:W-:Y:S01]  /*4d20*/  @!P1 IMAD.MOV R142, RZ, RZ, -R142 ;  /* 0x000000ffff8e9224 */ /* 0x000fe200078e0a8e */
[----:B------:R-:W-:Y:S01]  /*4d30*/  ISETP.GT.U32.AND P1, PT, R5, R146, PT ;  /* 0x000000920500720c */ /* 0x000fe20003f24070 */
[--C-:B------:R-:W-:Y:S01]  /*4d40*/  @!P6 IMAD.IADD R144, R144, 0x1, -R5.reuse ;  /* 0x000000019090e824 */ /* 0x100fe200078e0a05 */
[----:B------:R-:W-:Y:S01]  /*4d50*/  ISETP.GE.AND P6, PT, R7, RZ, PT ;  /* 0x000000ff0700720c */ /* 0x000fe20003fc6270 */
[----:B------:R-:W-:Y:S02]  /*4d60*/  VIADD R7, R0, 0x57 ;  /* 0x0000005700077836 */ /* 0x000fe40000000000 */
[----:B------:R-:W-:Y:S02]  /*4d70*/  IMAD R149, R5, R2, R4 ;  /* 0x0000000205957224 */ /* 0x000fe400078e0204 */
[--C-:B------:R-:W-:Y:S01]  /*4d80*/  @!P5 IMAD.IADD R148, R148, 0x1, -R5.reuse ;  /* 0x000000019494d824 */ /* 0x100fe200078e0a05 */
[----:B------:R-:W-:Y:S01]  /*4d90*/  IABS R6, R7 ;  /* 0x0000000700067213 */ /* 0x000fe20000000000 */
[----:B------:R-:W-:Y:S01]  /*4da0*/  @!P4 IMAD.IADD R143, R143, 0x1, -R5 ;  /* 0x000000018f8fc824 */ /* 0x000fe200078e0a05 */
[----:B------:R-:W-:Y:S01]  /*4db0*/  ISETP.GT.U32.AND P4, PT, R5, R147, PT ;  /* 0x000000930500720c */ /* 0x000fe20003f84070 */
[----:B------:R-:W-:Y:S01]  /*4dc0*/  IMAD.HI.U32 R3, R9, R150, RZ ;  /* 0x0000009609037227 */ /* 0x000fe200078e00ff */
[----:B------:R-:W-:-:S03]  /*4dd0*/  ISETP.GT.U32.AND P5, PT, R5, R148, PT ;  /* 0x000000940500720c */ /* 0x000fc60003fa4070 */
[----:B------:R-:W-:-:S04]  /*4de0*/  IMAD.HI.U32 R2, R9, R6, RZ ;  /* 0x0000000609027227 */ /* 0x000fc800078e00ff */
[----:B------:R-:W-:Y:S02]  /*4df0*/  IMAD.MOV R2, RZ, RZ, -R2 ;  /* 0x000000ffff027224 */ /* 0x000fe400078e0a02 */
[----:B------:R-:W-:Y:S02]  /*4e00*/  IMAD.MOV R3, RZ, RZ, -R3 ;  /* 0x000000ffff037224 */ /* 0x000fe400078e0a03 */
[C---:B------:R-:W-:Y:S02]  /*4e10*/  IMAD R151, R5.reuse, R2, R6 ;  /* 0x0000000205977224 */ /* 0x040fe400078e0206 */
[--C-:B------:R-:W-:Y:S02]  /*4e20*/  @!P5 IMAD.IADD R148, R148, 0x1, -R5.reuse ;  /* 0x000000019494d824 */ /* 0x100fe400078e0a05 */
[--C-:B------:R-:W-:Y:S01]  /*4e30*/  @!P1 IMAD.IADD R146, R146, 0x1, -R5.reuse ;  /* 0x0000000192929824 */ /* 0x100fe200078e0a05 */
[----:B------:R-:W-:Y:S01]  /*4e40*/  ISETP.GT.U32.AND P5, PT, R5, R151, PT ;  /* 0x000000970500720c */ /* 0x000fe20003fa4070 */
[----:B------:R-:W-:Y:S01]  /*4e50*/  @!P4 IMAD.IADD R147, R147, 0x1, -R5 ;  /* 0x000000019393c824 */ /* 0x000fe200078e0a05 */
[----:B------:R-:W-:Y:S01]  /*4e60*/  ISETP.GE.AND P1, PT, R10, RZ, PT ;  /* 0x000000ff0a00720c */ /* 0x000fe20003f26270 */
[----:B------:R-:W-:Y:S01]  /*4e70*/  IMAD R150, R5, R3, R150 ;  /* 0x0000000305967224 */ /* 0x000fe200078e0296 */
[----:B------:R-:W-:Y:S01]  /*4e80*/  ISETP.GE.AND P4, PT, R12, RZ, PT ;  /* 0x000000ff0c00720c */ /* 0x000fe20003f86270 */
[----:B------:R-:W-:-:S02]  /*4e90*/  VIADD R10, R0, 0x58 ;  /* 0x00000058000a7836 */ /* 0x000fc40000000000 */
[----:B------:R-:W-:Y:S01]  /*4ea0*/  @!P0 IMAD.MOV R143, RZ, RZ, -R143 ;  /* 0x000000ffff8f8224 */ /* 0x000fe200078e0a8f */
[C---:B------:R-:W-:Y:S01]  /*4eb0*/  ISETP.GT.U32.AND P0, PT, R5.reuse, R147, PT ;  /* 0x000000930500720c */ /* 0x040fe20003f04070 */
[----:B------:R-:W-:Y:S01]  /*4ec0*/  @!P6 IMAD.MOV R146, RZ, RZ, -R146 ;  /* 0x000000ffff92e224 */ /* 0x000fe200078e0a92 */
[----:B------:R-:W-:Y:S01]  /*4ed0*/  ISETP.GT.U32.AND P6, PT, R5, R150, PT ;  /* 0x000000960500720c */ /* 0x000fe20003fc4070 */
[----:B------:R-:W-:Y:S01]  /*4ee0*/  VIADD R12, R0, 0x59 ;  /* 0x00000059000c7836 */ /* 0x000fe20000000000 */
[----:B------:R-:W-:Y:S01]  /*4ef0*/  IABS R152, R10 ;  /* 0x0000000a00987213 */ /* 0x000fe20000000000 */
[----:B------:R-:W-:Y:S02]  /*4f00*/  @!P5 IMAD.IADD R151, R151, 0x1, -R5 ;  /* 0x000000019797d824 */ /* 0x000fe400078e0a05 */
[----:B------:R-:W-:Y:S01]  /*4f10*/  @!P3 IMAD.MOV R144, RZ, RZ, -R144 ;  /* 0x000000ffff90b224 */ /* 0x000fe200078e0a90 */
[----:B------:R-:W-:Y:S01]  /*4f20*/  IABS R4, R12 ;  /* 0x0000000c00047213 */ /* 0x000fe20000000000 */
[----:B------:R-:W-:Y:S01]  /*4f30*/  IMAD.HI.U32 R2, R9, R152, RZ ;  /* 0x0000009809027227 */ /* 0x000fe200078e00ff */
[----:B------:R-:W-:-:S02]  /*4f40*/  ISETP.GT.U32.AND P3, PT, R5, R149, PT ;  /* 0x000000950500720c */ /* 0x000fc40003f64070 */
[----:B------:R-:W-:Y:S01]  /*4f50*/  ISETP.GT.U32.AND P5, PT, R5, R151, PT ;  /* 0x000000970500720c */ /* 0x000fe20003fa4070 */
[----:B------:R-:W-:Y:S02]  /*4f60*/  IMAD.MOV R3, RZ, RZ, -R2 ;  /* 0x000000ffff037224 */ /* 0x000fe400078e0a02 */
[----:B------:R-:W-:-:S04]  /*4f70*/  IMAD.HI.U32 R2, R9, R4, RZ ;  /* 0x0000000409027227 */ /* 0x000fc800078e00ff */
[--C-:B------:R-:W-:Y:S01]  /*4f80*/  @!P0 IMAD.IADD R147, R147, 0x1, -R5.reuse ;  /* 0x0000000193938824 */ /* 0x100fe200078e0a05 */
[----:B------:R-:W-:Y:S01]  /*4f90*/  ISETP.GE.AND P0, PT, R15, RZ, PT ;  /* 0x000000ff0f00720c */ /* 0x000fe20003f06270 */
[----:B------:R-:W-:Y:S02]  /*4fa0*/  @!P6 IMAD.IADD R150, R150, 0x1, -R5 ;  /* 0x000000019696e824 */ /* 0x000fe400078e0a05 */
[----:B------:R-:W-:Y:S02]  /*4fb0*/  IMAD.MOV R2, RZ, RZ, -R2 ;  /* 0x000000ffff027224 */ /* 0x000fe400078e0a02 */
[----:B------:R-:W-:Y:S01]  /*4fc0*/  @!P1 IMAD.MOV R147, RZ, RZ, -R147 ;  /* 0x000000ffff939224 */ /* 0x000fe200078e0a93 */
[C---:B------:R-:W-:Y:S01]  /*4fd0*/  ISETP.GT.U32.AND P1, PT, R5.reuse, R150, PT ;  /* 0x000000960500720c */ /* 0x040fe20003f24070 */
[----:B------:R-:W-:Y:S02]  /*4fe0*/  IMAD R153, R5, R2, R4 ;  /* 0x0000000205997224 */ /* 0x000fe400078e0204 */
[--C-:B------:R-:W-:Y:S01]  /*4ff0*/  @!P3 IMAD.IADD R149, R149, 0x1, -R5.reuse ;  /* 0x000000019595b824 */ /* 0x100fe200078e0a05 */
[----:B------:R-:W-:Y:S01]  /*5000*/  ISETP.GE.AND P3, PT, R7, RZ, PT ;  /* 0x000000ff0700720c */ /* 0x000fe20003f66270 */
[----:B------:R-:W-:Y:S01]  /*5010*/  @!P5 IMAD.IADD R151, R151, 0x1, -R5 ;  /* 0x000000019797d824 */ /* 0x000fe200078e0a05 */
[C---:B------:R-:W-:Y:S01]  /*5020*/  ISETP.GT.U32.AND P5, PT, R5.reuse, R153, PT ;  /* 0x000000990500720c */ /* 0x040fe20003fa4070 */
[----:B------:R-:W-:Y:S01]  /*5030*/  VIADD R7, R0, 0x5a ;  /* 0x0000005a00077836 */ /* 0x000fe20000000000 */
[----:B------:R-:W-:Y:S01]  /*5040*/  ISETP.GT.U32.AND P6, PT, R5, R149, PT ;  /* 0x000000950500720c */ /* 0x000fe20003fc4070 */
[----:B------:R-:W-:Y:S01]  /*5050*/  @!P2 IMAD.MOV R145, RZ, RZ, -R145 ;  /* 0x000000ffff91a224 */ /* 0x000fe200078e0a91 */
[----:B------:R-:W-:Y:S01]  /*5060*/  ISETP.GE.AND P2, PT, R14, RZ, PT ;  /* 0x000000ff0e00720c */ /* 0x000fe20003f46270 */
[----:B------:R-:W-:Y:S01]  /*5070*/  VIADD R14, R0, 0x5b ;  /* 0x0000005b000e7836 */ /* 0x000fe20000000000 */
[----:B------:R-:W-:Y:S01]  /*5080*/  IABS R154, R7 ;  /* 0x00000007009a7213 */ /* 0x000fe20000000000 */
[----:B------:R-:W-:Y:S01]  /*5090*/  @!P1 IMAD.IADD R150, R150, 0x1, -R5 ;  /* 0x0000000196969824 */ /* 0x000fe200078e0a05 */
[----:B------:R-:W-:Y:S01]  /*50a0*/  ISETP.GE.AND P1, PT, R10, RZ, PT ;  /* 0x000000ff0a00720c */ /* 0x000fe20003f26270 */
[----:B------:R-:W-:Y:S01]  /*50b0*/  VIADD R10, R0, 0x5c ;  /* 0x0000005c000a7836 */ /* 0x000fe20000000000 */
[----:B------:R-:W-:Y:S01]  /*50c0*/  IABS R6, R14 ;  /* 0x0000000e00067213 */ /* 0x000fe20000000000 */
[----:B------:R-:W-:-:S03]  /*50d0*/  IMAD.HI.U32 R2, R9, R154, RZ ;  /* 0x0000009a09027227 */ /* 0x000fc600078e00ff */
[----:B------:R-:W-:Y:S01]  /*50e0*/  IABS R156, R10 ;  /* 0x0000000a009c7213 */ /* 0x000fe20000000000 */
[----:B------:R-:W-:Y:S02]  /*50f0*/  IMAD R152, R5, R3, R152 ;  /* 0x0000000305987224 */ /* 0x000fe400078e0298 */
[----:B------:R-:W-:Y:S02]  /*5100*/  @!P5 IMAD.IADD R153, R153, 0x1, -R5 ;  /* 0x000000019999d824 */ /* 0x000fe400078e0a05 */
[----:B------:R-:W-:Y:S02]  /*5110*/  IMAD.MOV R2, RZ, RZ, -R2 ;  /* 0x000000ffff027224 */ /* 0x000fe400078e0a02 */
[----:B------:R-:W-:Y:S01]  /*5120*/  IMAD.HI.U32 R3, R9, R6, RZ ;  /* 0x0000000609037227 */ /* 0x000fe200078e00ff */
[----:B------:R-:W-:-:S03]  /*5130*/  ISETP.GT.U32.AND P5, PT, R5, R153, PT ;  /* 0x000000990500720c */ /* 0x000fc60003fa4070 */
[----:B------:R-:W-:Y:S01]  /*5140*/  @!P6 IMAD.IADD R149, R149, 0x1, -R5 ;  /* 0x000000019595e824 */ /* 0x000fe200078e0a05 */
[C---:B------:R-:W-:Y:S01]  /*5150*/  ISETP.GT.U32.AND P6, PT, R5.reuse, R152, PT ;  /* 0x000000980500720c */ /* 0x040fe20003fc4070 */
[----:B------:R-:W-:Y:S02]  /*5160*/  IMAD R154, R5, R2, R154 ;  /* 0x00000002059a7224 */ /* 0x000fe400078e029a */
[----:B------:R-:W-:Y:S02]  /*5170*/  IMAD.MOV R3, RZ, RZ, -R3 ;  /* 0x000000ffff037224 */ /* 0x000fe400078e0a03 */
[----:B------:R-:W-:-:S04]  /*5180*/  IMAD.HI.U32 R2, R9, R156, RZ ;  /* 0x0000009c09027227 */ /* 0x000fc800078e00ff */
[C---:B------:R-:W-:Y:S02]  /*5190*/  IMAD R155, R5.reuse, R3, R6 ;  /* 0x00000003059b7224 */ /* 0x040fe400078e0206 */
[----:B------:R-:W-:Y:S02]  /*51a0*/  IMAD.MOV R2, RZ, RZ, -R2 ;  /* 0x000000ffff027224 */ /* 0x000fe400078e0a02 */
[----:B------:R-:W-:Y:S01]  /*51b0*/  @!P2 IMAD.MOV R149, RZ, RZ, -R149 ;  /* 0x000000ffff95a224 */ /* 0x000fe200078e0a95 */
[C---:B------:R-:W-:Y:S01]  /*51c0*/  ISETP.GT.U32.AND P2, PT, R5.reuse, R154, PT ;  /* 0x0000009a0500720c */ /* 0x040fe20003f44070 */
[C---:B------:R-:W-:Y:S02]  /*51d0*/  IMAD R156, R5.reuse, R2, R156 ;  /* 0x00000002059c7224 */ /* 0x040fe400078e029c */
[----:B------:R-:W-:Y:S01]  /*51e0*/  @!P3 IMAD.MOV R151, RZ, RZ, -R151 ;  /* 0x000000ffff97b224 */ /* 0x000fe200078e0a97 */
[----:B------:R-:W-:Y:S01]  /*51f0*/  ISETP.GT.U32.AND P3, PT, R5, R155, PT ;  /* 0x0000009b0500720c */ /* 0x000fe20003f64070 */
[--C-:B------:R-:W-:Y:S01]  /*5200*/  @!P6 IMAD.IADD R152, R152, 0x1, -R5.reuse ;  /* 0x000000019898e824 */ /* 0x100fe200078e0a05 */
[----:B------:R-:W-:Y:S01]  /*5210*/  ISETP.GE.AND P6, PT, R12, RZ, PT ;  /* 0x000000ff0c00720c */ /* 0x000fe20003fc6270 */
[----:B------:R-:W-:Y:S01]  /*5220*/  @!P5 IMAD.IADD R153, R153, 0x1, -R5 ;  /* 0x000000019999d824 */ /* 0x000fe200078e0a05 */
[----:B------:R-:W-:Y:S01]  /*5230*/  ISETP.GT.U32.AND P5, PT, R5, R156, PT ;  /* 0x0000009c0500720c */ /* 0x000fe20003fa4070 */
[----:B------:R-:W-:-:S02]  /*5240*/  VIADD R12, R0, 0x5d ;  /* 0x0000005d000c7836 */ /* 0x000fc40000000000 */
[----:B------:R-:W-:Y:S01]  /*5250*/  @!P4 IMAD.MOV R148, RZ, RZ, -R148 ;  /* 0x000000ffff94c224 */ /* 0x000fe200078e0a94 */
[----:B------:R-:W-:Y:S01]  /*5260*/  ISETP.GT.U32.AND P4, PT, R5, R152, PT ;  /* 0x000000980500720c */ /* 0x000fe20003f84070 */
[--C-:B------:R-:W-:Y:S01]  /*5270*/  @!P2 IMAD.IADD R154, R154, 0x1, -R5.reuse ;  /* 0x000000019a9aa824 */ /* 0x100fe200078e0a05 */
[----:B------:R-:W-:Y:S01]  /*5280*/  IABS R4, R12 ;  /* 0x0000000c00047213 */ /* 0x000fe20000000000 */
[----:B------:R-:W-:Y:S01]  /*5290*/  VIADD R3, R0, 0x5e ;  /* 0x0000005e00037836 */ /* 0x000fe20000000000 */
[----:B------:R-:W-:Y:S01]  /*52a0*/  ISETP.GE.AND P2, PT, R10, RZ, PT ;  /* 0x000000ff0a00720c */ /* 0x000fe20003f46270 */
[----:B------:R-:W-:Y:S01]  /*52b0*/  @!P3 IMAD.IADD R155, R155, 0x1, -R5 ;  /* 0x000000019b9bb824 */ /* 0x000fe200078e0a05 */
[----:B------:R-:W-:Y:S01]  /*52c0*/  ISETP.GT.U32.AND P3, PT, R5, R154, PT ;  /* 0x0000009a0500720c */ /* 0x000fe20003f64070 */
[----:B------:R-:W-:Y:S01]  /*52d0*/  IMAD.HI.U32 R2, R9, R4, RZ ;  /* 0x0000000409027227 */ /* 0x000fe200078e00ff */
[----:B------:R-:W-:-:S03]  /*52e0*/  IABS R158, R3 ;  /* 0x00000003009e7213 */ /* 0x000fc60000000000 */
[--C-:B------:R-:W-:Y:S02]  /*52f0*/  @!P5 IMAD.IADD R156, R156, 0x1, -R5.reuse ;  /* 0x000000019c9cd824 */ /* 0x100fe400078e0a05 */
[----:B------:R-:W-:Y:S02]  /*5300*/  IMAD.MOV R2, RZ, RZ, -R2 ;  /* 0x000000ffff027224 */ /* 0x000fe400078e0a02 */
[----:B------:R-:W-:Y:S01]  /*5310*/  @!P4 IMAD.IADD R152, R152, 0x1, -R5 ;  /* 0x000000019898c824 */ /* 0x000fe200078e0a05 */
[C---:B------:R-:W-:Y:S01]  /*5320*/  ISETP.GT.U32.AND P5, PT, R5.reuse, R156, PT ;  /* 0x0000009c0500720c */ /* 0x040fe20003fa4070 */
[----:B------:R-:W-:Y:S01]  /*5330*/  IMAD R157, R5, R2, R4 ;  /* 0x00000002059d7224 */ /* 0x000fe200078e0204 */
[----:B------:R-:W-:Y:S01]  /*5340*/  ISETP.GE.AND P4, PT, R14, RZ, PT ;  /* 0x000000ff0e00720c */ /* 0x000fe20003f86270 */
[----:B------:R-:W-:-:S04]  /*5350*/  IMAD.HI.U32 R2, R9, R158, RZ ;  /* 0x0000009e09027227 */ /* 0x000fc800078e00ff */
[----:B------:R-:W-:Y:S01]  /*5360*/  @!P1 IMAD.MOV R152, RZ, RZ, -R152 ;  /* 0x000000ffff989224 */ /* 0x000fe200078e0a98 */
[C---:B------:R-:W-:Y:S01]  /*5370*/  ISETP.GT.U32.AND P1, PT, R5.reuse, R155, PT ;  /* 0x0000009b0500720c */ /* 0x040fe20003f24070 */
[----:B------:R-:W-:Y:S02]  /*5380*/  IMAD.MOV R2, RZ, RZ, -R2 ;  /* 0x000000ffff027224 */ /* 0x000fe400078e0a02 */
[--C-:B------:R-:W-:Y:S01]  /*5390*/  @!P3 IMAD.IADD R154, R154, 0x1, -R5.reuse ;  /* 0x000000019a9ab824 */ /* 0x100fe200078e0a05 */
[----:B------:R-:W-:Y:S01]  /*53a0*/  ISETP.GT.U32.AND P3, PT, R5, R157, PT ;  /* 0x0000009d0500720c */ /* 0x000fe20003f64070 */
[----:B------:R-:W-:Y:S02]  /*53b0*/  VIADD R6, R0, 0x5f ;  /* 0x0000005f00067836 */ /* 0x000fe40000000000 */
[----:B------:R-:W-:Y:S01]  /*53c0*/  @!P0 IMAD.MOV R150, RZ, RZ, -R150 ;  /* 0x000000ffff968224 */ /* 0x000fe200078e0a96 */
[----:B------:R-:W-:Y:S01]  /*53d0*/  ISETP.GE.AND P0, PT, R7, RZ, PT ;  /* 0x000000ff0700720c */ /* 0x000fe20003f06270 */
[----:B------:R-:W-:Y:S01]  /*53e0*/  IMAD R158, R5, R2, R158 ;  /* 0x00000002059e7224 */ /* 0x000fe200078e029e */
[----:B------:R-:W-:Y:S01]  /*53f0*/  IABS R4, R6 ;  /* 0x0000000600047213 */ /* 0x000fe20000000000 */
[----:B------:R-:W-:-:S02]  /*5400*/  @!P5 IMAD.IADD R156, R156, 0x1, -R5 ;  /* 0x000000019c9cd824 */ /* 0x000fc400078e0a05 */
[----:B------:R-:W-:Y:S01]  /*5410*/  VIADD R10, R0, 0x61 ;  /* 0x00000061000a7836 */ /* 0x000fe20000000000 */
[----:B------:R-:W-:Y:S01]  /*5420*/  ISETP.GT.U32.AND P5, PT, R5, R158, PT ;  /* 0x0000009e0500720c */ /* 0x000fe20003fa4070 */
[----:B------:R-:W-:-:S04]  /*5430*/  IMAD.HI.U32 R2, R9, R4, RZ ;  /* 0x0000000409027227 */ /* 0x000fc800078e00ff */
[--C-:B------:R-:W-:Y:S01]  /*5440*/  @!P1 IMAD.IADD R155, R155, 0x1, -R5.reuse ;  /* 0x000000019b9b9824 */ /* 0x100fe200078e0a05 */
[----:B------:R-:W-:Y:S01]  /*5450*/  ISETP.GE.AND P1, PT, R3, RZ, PT ;  /* 0x000000ff0300720c */ /* 0x000fe20003f26270 */
[----:B------:R-:W-:Y:S01]  /*5460*/  @!P3 IMAD.IADD R157, R157, 0x1, -R5 ;  /* 0x000000019d9db824 */ /* 0x000fe200078e0a05 */
[----:B------:R-:W-:Y:S01]  /*5470*/  IABS R3, R10 ;  /* 0x0000000a00037213 */ /* 0x000fe20000000000 */
[----:B------:R-:W-:Y:S01]  /*5480*/  IMAD.MOV R2, RZ, RZ, -R2 ;  /* 0x000000ffff027224 */ /* 0x000fe200078e0a02 */
[----:B------:R-:W-:Y:S01]  /*5490*/  ISETP.GE.AND P3, PT, R6, RZ, PT ;  /* 0x000000ff0600720c */ /* 0x000fe20003f66270 */
[----:B------:R-:W-:Y:S02]  /*54a0*/  VIADD R7, R0, 0x60 ;  /* 0x0000006000077836 */ /* 0x000fe40000000000 */
[----:B------:R-:W-:Y:S01]  /*54b0*/  @!P0 IMAD.MOV R154, RZ, RZ, -R154 ;  /* 0x000000ffff9a8224 */ /* 0x000fe200078e0a9a */
[C---:B------:R-:W-:Y:S01]  /*54c0*/  ISETP.GT.U32.AND P0, PT, R5.reuse, R157, PT ;  /* 0x0000009d0500720c */ /* 0x040fe20003f04070 */
[----:B------:R-:W-:Y:S01]  /*54d0*/  IMAD R159, R5, R2, R4 ;  /* 0x00000002059f7224 */ /* 0x000fe200078e0204 */
[----:B------:R-:W-:Y:S01]  /*54e0*/  IABS R160, R7 ;  /* 0x0000000700a07213 */ /* 0x000fe20000000000 */
[----:B------:R-:W-:-:S02]  /*54f0*/  IMAD.MOV.U32 R4, RZ, RZ, R3 ;  /* 0x000000ffff047224 */ /* 0x000fc400078e0003 */
[----:B------:R-:W-:Y:S01]  /*5500*/  @!P6 IMAD.MOV R153, RZ, RZ, -R153 ;  /* 0x000000ffff99e224 */ /* 0x000fe200078e0a99 */
[----:B------:R-:W-:Y:S01]  /*5510*/  ISETP.GE.AND P6, PT, R12, RZ, PT ;  /* 0x000000ff0c00720c */ /* 0x000fe20003fc6270 */
[----:B------:R-:W-:Y:S02]  /*5520*/  @!P5 IMAD.IADD R158, R158, 0x1, -R5 ;  /* 0x000000019e9ed824 */ /* 0x000fe400078e0a05 */
[----:B------:R-:W-:-:S03]  /*5530*/  IMAD.HI.U32 R3, R9, R4, RZ ;  /* 0x0000000409037227 */ /* 0x000fc600078e00ff */
[C---:B------:R-:W-:Y:S01]  /*5540*/  ISETP.GT.U32.AND P5, PT, R5.reuse, R158, PT ;  /* 0x0000009e0500720c */ /* 0x040fe20003fa4070 */
[----:B------:R-:W-:Y:S01]  /*5550*/  @!P4 IMAD.MOV R155, RZ, RZ, -R155 ;  /* 0x000000ffff9bc224 */ /* 0x000fe200078e0a9b */
[----:B------:R-:W-:Y:S01]  /*5560*/  ISETP.GT.U32.AND P4, PT, R5, R159, PT ;  /* 0x0000009f0500720c */ /* 0x000fe20003f84070 */
[----:B------:R-:W-:-:S04]  /*5570*/  IMAD.HI.U32 R2, R9, R160, RZ ;  /* 0x000000a009027227 */ /* 0x000fc800078e00ff */
[----:B------:R-:W-:Y:S02]  /*5580*/  IMAD.MOV R3, RZ, RZ, -R3 ;  /* 0x000000ffff037224 */ /* 0x000fe400078e0a03 */
[----:B------:R-:W-:Y:S02]  /*5590*/  IMAD.MOV R2, RZ, RZ, -R2 ;  /* 0x000000ffff027224 */ /* 0x000fe400078e0a02 */
[----:B------:R-:W-:Y:S01]  /*55a0*/  @!P0 IMAD.IADD R157, R157, 0x1, -R5 ;  /* 0x000000019d9d8824 */ /* 0x000fe200078e0a05 */
[----:B------:R-:W-:Y:S01]  /*55b0*/  ISETP.GE.AND P0, PT, R10, RZ, PT ;  /* 0x000000ff0a00720c */ /* 0x000fe20003f06270 */
[C---:B------:R-:W-:Y:S02]  /*55c0*/  IMAD R161, R5.reuse, R3, R4 ;  /* 0x0000000305a17224 */ /* 0x040fe400078e0204 */
[C---:B------:R-:W-:Y:S02]  /*55d0*/  IMAD R160, R5.reuse, R2, R160 ;  /* 0x0000000205a07224 */ /* 0x040fe400078e02a0 */
[----:B------:R-:W-:Y:S01]  /*55e0*/  @!P6 IMAD.MOV R157, RZ, RZ, -R157 ;  /* 0x000000ffff9de224 */ /* 0x000fe200078e0a9d */
[C---:B------:R-:W-:Y:S01]  /*55f0*/  ISETP.GT.U32.AND P6, PT, R5.reuse, R161, PT ;  /* 0x000000a10500720c */ /* 0x040fe20003fc4070 */
[--C-:B------:R-:W-:Y:S01]  /*5600*/  @!P5 IMAD.IADD R158, R158, 0x1, -R5.reuse ;  /* 0x000000019e9ed824 */ /* 0x100fe200078e0a05 */
[----:B------:R-:W-:Y:S01]  /*5610*/  ISETP.GT.U32.AND P5, PT, R5, R160, PT ;  /* 0x000000a00500720c */ /* 0x000fe20003fa4070 */
[----:B------:R-:W-:-:S02]  /*5620*/  @!P4 IMAD.IADD R159, R159, 0x1, -R5 ;  /* 0x000000019f9fc824 */ /* 0x000fc400078e0a05 */
[----:B------:R-:W-:Y:S01]  /*5630*/  @!P2 IMAD.MOV R156, RZ, RZ, -R156 ;  /* 0x000000ffff9ca224 */ /* 0x000fe200078e0a9c */
[----:B------:R-:W-:Y:S01]  /*5640*/  ISETP.GE.AND P2, PT, R7, RZ, PT ;  /* 0x000000ff0700720c */ /* 0x000fe20003f46270 */
[C---:B------:R-:W-:Y:S01]  /*5650*/  VIADD R7, R0.reuse, 0x62 ;  /* 0x0000006200077836 */ /* 0x040fe20000000000 */
[----:B------:R-:W-:Y:S01]  /*5660*/  ISETP.GT.U32.AND P4, PT, R5, R159, PT ;  /* 0x0000009f0500720c */ /* 0x000fe20003f84070 */
[C---:B------:R-:W-:Y:S02]  /*5670*/  VIADD R10, R0.reuse, 0x64 ;  /* 0x00000064000a7836 */ /* 0x040fe40000000000 */
[----:B------:R-:W-:Y:S01]  /*5680*/  VIADD R3, R0, 0x63 ;  /* 0x0000006300037836 */ /* 0x000fe20000000000 */
[----:B------:R-:W-:Y:S01]  /*5690*/  IABS R162, R7 ;  /* 0x0000000700a27213 */ /* 0x000fe20000000000 */
[--C-:B------:R-:W-:Y:S01]  /*56a0*/  @!P6 IMAD.IADD R161, R161, 0x1, -R5.reuse ;  /* 0x00000001a1a1e824 */ /* 0x100fe200078e0a05 */
[----:B------:R-:W-:Y:S01]  /*56b0*/  IABS R164, R10 ;  /* 0x0000000a00a47213 */ /* 0x000fe20000000000 */
[----:B------:R-:W-:Y:S01]  /*56c0*/  @!P5 IMAD.IADD R160, R160, 0x1, -R5 ;  /* 0x00000001a0a0d824 */ /* 0x000fe200078e0a05 */
[----:B------:R-:W-:Y:S01]  /*56d0*/  IABS R6, R3 ;  /* 0x0000000300067213 */ /* 0x000fe20000000000 */
[----:B------:R-:W-:Y:S01]  /*56e0*/  IMAD.HI.U32 R2, R9, R162, RZ ;  /* 0x000000a209027227 */ /* 0x000fe200078e00ff */
[----:B------:R-:W-:-:S02]  /*56f0*/  ISETP.GT.U32.AND P6, PT, R5, R161, PT ;  /* 0x000000a10500720c */ /* 0x000fc40003fc4070 */
[----:B------:R-:W-:Y:S01]  /*5700*/  ISETP.GT.U32.AND P5, PT, R5, R160, PT ;  /* 0x000000a00500720c */ /* 0x000fe20003fa4070 */
[----:B------:R-:W-:Y:S01]  /*5710*/  @!P4 IMAD.IADD R159, R159, 0x1, -R5 ;  /* 0x000000019f9fc824 */ /* 0x000fe200078e0a05 */
[----:B------:R-:W-:Y:S01]  /*5720*/  ISETP.GE.AND P4, PT, R3, RZ, PT ;  /* 0x000000ff0300720c */ /* 0x000fe20003f86270 */
[----:B------:R-:W-:-:S04]  /*5730*/  IMAD.HI.U32 R3, R9, R164, RZ ;  /* 0x000000a409037227 */ /* 0x000fc800078e00ff */
[----:B------:R-:W-:Y:S02]  /*5740*/  IMAD.MOV R4, RZ, RZ, -R2 ;  /* 0x000000ffff047224 */ /* 0x000fe400078e0a02 */
[----:B------:R-:W-:Y:S02]  /*5750*/  IMAD.MOV R3, RZ, RZ, -R3 ;  /* 0x000000ffff037224 */ /* 0x000fe400078e0a03 */
[C---:B------:R-:W-:Y:S02]  /*5760*/  IMAD R162, R5.reuse, R4, R162 ;  /* 0x0000000405a27224 */ /* 0x040fe400078e02a2 */
[----:B------:R-:W-:Y:S02]  /*5770*/  IMAD R164, R5, R3, R164 ;  /* 0x0000000305a47224 */ /* 0x000fe400078e02a4 */
[----:B------:R-:W-:Y:S02]  /*5780*/  @!P6 IMAD.IADD R161, R161, 0x1, -R5 ;  /* 0x00000001a1a1e824 */ /* 0x000fe400078e0a05 */
[----:B------:R-:W-:-:S04]  /*5790*/  IMAD.HI.U32 R2, R9, R6, RZ ;  /* 0x0000000609027227 */ /* 0x000fc800078e00ff */
[----:B------:R-:W-:Y:S01]  /*57a0*/  @!P5 IMAD.IADD R160, R160, 0x1, -R5 ;  /* 0x00000001a0a0d824 */ /* 0x000fe200078e0a05 */
[C---:B------:R-:W-:Y:S01]  /*57b0*/  ISETP.GT.U32.AND P5, PT, R5.reuse, R162, PT ;  /* 0x000000a20500720c */ /* 0x040fe20003fa4070 */
[----:B------:R-:W-:Y:S01]  /*57c0*/  @!P0 IMAD.MOV R161, RZ, RZ, -R161 ;  /* 0x000000ffffa18224 */ /* 0x000fe200078e0aa1 */
[----:B------:R-:W-:Y:S01]  /*57d0*/  ISETP.GT.U32.AND P0, PT, R5, R164, PT ;  /* 0x000000a40500720c */ /* 0x000fe20003f04070 */
[----:B------:R-:W-:Y:S01]  /*57e0*/  @!P1 IMAD.MOV R158, RZ, RZ, -R158 ;  /* 0x000000ffff9e9224 */ /* 0x000fe200078e0a9e */
[----:B------:R-:W-:Y:S01]  /*57f0*/  ISETP.GE.AND P1, PT, R7, RZ, PT ;  /* 0x000000ff0700720c */ /* 0x000fe20003f26270 */
[----:B------:R-:W-:Y:S02]  /*5800*/  IMAD.MOV R2, RZ, RZ, -R2 ;  /* 0x000000ffff027224 */ /* 0x000fe400078e0a02 */
[----:B------:R-:W-:Y:S02]  /*5810*/  VIADD R7, R0, 0x66 ;  /* 0x0000006600077836 */ /* 0x000fe40000000000 */
[----:B------:R-:W-:-:S02]  /*5820*/  IMAD R163, R5, R2, R6 ;  /* 0x0000000205a37224 */ /* 0x000fc400078e0206 */
[----:B------:R-:W-:Y:S01]  /*5830*/  @!P2 IMAD.MOV R160, RZ, RZ, -R160 ;  /* 0x000000ffffa0a224 */ /* 0x000fe200078e0aa0 */
[----:B------:R-:W-:Y:S01]  /*5840*/  IABS R166, R7 ;  /* 0x0000000700a67213 */ /* 0x000fe20000000000 */
[C---:B------:R-:W-:Y:S01]  /*5850*/  VIADD R2, R0.reuse, 0x65 ;  /* 0x0000006500027836 */ /* 0x040fe20000000000 */
[----:B------:R-:W-:Y:S01]  /*5860*/  ISETP.GT.U32.AND P2, PT, R5, R163, PT ;  /* 0x000000a30500720c */ /* 0x000fe20003f44070 */
[----:B------:R-:W-:Y:S02]  /*5870*/  VIADD R12, R0, 0x68 ;  /* 0x00000068000c7836 */ /* 0x000fe40000000000 */
[--C-:B------:R-:W-:Y:S01]  /*5880*/  @!P5 IMAD.IADD R162, R162, 0x1, -R5.reuse ;  /* 0x00000001a2a2d824 */ /* 0x100fe200078e0a05 */
[----:B------:R-:W-:Y:S01]  /*5890*/  IABS R4, R2 ;  /* 0x0000000200047213 */ /* 0x000fe20000000000 */
[----:B------:R-:W-:Y:S01]  /*58a0*/  @!P0 IMAD.IADD R164, R164, 0x1, -R5 ;  /* 0x00000001a4a48824 */ /* 0x000fe200078e0a05 */
[----:B------:R-:W-:Y:S01]  /*58b0*/  IABS R168, R12 ;  /* 0x0000000c00a87213 */ /* 0x000fe20000000000 */
[----:B------:R-:W-:Y:S01]  /*58c0*/  IMAD.HI.U32 R3, R9, R166, RZ ;  /* 0x000000a609037227 */ /* 0x000fe200078e00ff */
[----:B------:R-:W-:-:S02]  /*58d0*/  ISETP.GT.U32.AND P5, PT, R5, R162, PT ;  /* 0x000000a20500720c */ /* 0x000fc40003fa4070 */
[----:B------:R-:W-:Y:S01]  /*58e0*/  ISETP.GT.U32.AND P0, PT, R5, R164, PT ;  /* 0x000000a40500720c */ /* 0x000fe20003f04070 */
[----:B------:R-:W-:Y:S01]  /*58f0*/  @!P3 IMAD.MOV R159, RZ, RZ, -R159 ;  /* 0x000000ffff9fb224 */ /* 0x000fe200078e0a9f */
[----:B------:R-:W-:Y:S01]  /*5900*/  ISETP.GE.AND P3, PT, R10, RZ, PT ;  /* 0x000000ff0a00720c */ /* 0x000fe20003f66270 */
[----:B------:R-:W-:Y:S01]  /*5910*/  VIADD R10, R0, 0x67 ;  /* 0x00000067000a7836 */ /* 0x000fe20000000000 */
[----:B------:R-:W-:Y:S01]  /*5920*/  ISETP.GE.AND P6, PT, R2, RZ, PT ;  /* 0x000000ff0200720c */ /* 0x000fe20003fc6270 */
[----:B------:R-:W-:Y:S02]  /*5930*/  IMAD.MOV R3, RZ, RZ, -R3 ;  /* 0x000000ffff037224 */ /* 0x000fe400078e0a03 */
[----:B------:R-:W-:Y:S01]  /*5940*/  IMAD.HI.U32 R2, R9, R4, RZ ;  /* 0x0000000409027227 */ /* 0x000fe200078e00ff */
[----:B------:R-:W-:-:S03]  /*5950*/  IABS R6, R10 ;  /* 0x0000000a00067213 */ /* 0x000fc60000000000 */
[----:B------:R-:W-:Y:S02]  /*5960*/  IMAD R166, R5, R3, R166 ;  /* 0x0000000305a67224 */ /* 0x000fe400078e02a6 */
[----:B------:R-:W-:-:S04]  /*5970*/  IMAD.HI.U32 R3, R9, R168, RZ ;  /* 0x000000a809037227 */ /* 0x000fc800078e00ff */
[----:B------:R-:W-:Y:S02]  /*5980*/  @!P2 IMAD.IADD R163, R163, 0x1, -R5 ;  /* 0x00000001a3a3a824 */ /* 0x000fe400078e0a05 */
[----:B------:R-:W-:Y:S02]  /*5990*/  IMAD.MOV R165, RZ, RZ, -R2 ;  /* 0x000000ffffa57224 */ /* 0x000fe400078e0a02 */
[----:B------:R-:W-:Y:S01]  /*59a0*/  IMAD.HI.U32 R2, R9, R6, RZ ;  /* 0x0000000609027227 */ /* 0x000fe200078e00ff */
[----:B------:R-:W-:-:S03]  /*59b0*/  ISETP.GT.U32.AND P2, PT, R5, R163, PT ;  /* 0x000000a30500720c */ /* 0x000fc60003f44070 */
[----:B------:R-:W-:Y:S02]  /*59c0*/  IMAD.MOV R3, RZ, RZ, -R3 ;  /* 0x000000ffff037224 */ /* 0x000fe400078e0a03 */
[--C-:B------:R-:W-:Y:S01]  /*59d0*/  @!P5 IMAD.IADD R162, R162, 0x1, -R5.reuse ;  /* 0x00000001a2a2d824 */ /* 0x100fe200078e0a05 */
[----:B------:R-:W-:Y:S01]  /*59e0*/  ISETP.GE.AND P5, PT, R7, RZ, PT ;  /* 0x000000ff0700720c */ /* 0x000fe20003fa6270 */
[----:B------:R-:W-:Y:S02]  /*59f0*/  IMAD.MOV R2, RZ, RZ, -R2 ;  /* 0x000000ffff027224 */ /* 0x000fe400078e0a02 */
[C---:B------:R-:W-:Y:S02]  /*5a00*/  IMAD R168, R5.reuse, R3, R168 ;  /* 0x0000000305a87224 */ /* 0x040fe400078e02a8 */
[----:B------:R-:W-:Y:S02]  /*5a10*/  @!P0 IMAD.IADD R164, R164, 0x1, -R5 ;  /* 0x00000001a4a48824 */ /* 0x000fe400078e0a05 */
[----:B------:R-:W-:Y:S01]  /*5a20*/  @!P1 IMAD.MOV R162, RZ, RZ, -R162 ;  /* 0x000000ffffa29224 */ /* 0x000fe200078e0aa2 */
[C---:B------:R-:W-:Y:S01]  /*5a30*/  ISETP.GT.U32.AND P1, PT, R5.reuse, R166, PT ;  /* 0x000000a60500720c */ /* 0x040fe20003f24070 */
[----:B------:R-:W-:-:S02]  /*5a40*/  IMAD R167, R5, R2, R6 ;  /* 0x0000000205a77224 */ /* 0x000fc400078e0206 */
[----:B------:R-:W-:Y:S01]  /*5a50*/  @!P3 IMAD.MOV R164, RZ, RZ, -R164 ;  /* 0x000000ffffa4b224 */ /* 0x000fe200078e0aa4 */
[C---:B------:R-:W-:Y:S01]  /*5a60*/  ISETP.GT.U32.AND P3, PT, R5.reuse, R168, PT ;  /* 0x000000a80500720c */ /* 0x040fe20003f64070 */
[C---:B------:R-:W-:Y:S01]  /*5a70*/  VIADD R6, R0.reuse, 0x69 ;  /* 0x0000006900067836 */ /* 0x040fe20000000000 */
[C---:B------:R-:W-:Y:S01]  /*5a80*/  ISETP.GT.U32.AND P0, PT, R5.reuse, R167, PT ;  /* 0x000000a70500720c */ /* 0x040fe20003f04070 */
[----:B------:R-:W-:Y:S02]  /*5a90*/  IMAD R165, R5, R165, R4 ;  /* 0x000000a505a57224 */ /* 0x000fe400078e0204 */
[--C-:B------:R-:W-:Y:S01]  /*5aa0*/  @!P2 IMAD.IADD R163, R163, 0x1, -R5.reuse ;  /* 0x00000001a3a3a824 */ /* 0x100fe200078e0a05 */
[----:B------:R-:W-:Y:S01]  /*5ab0*/  IABS R4, R6 ;  /* 0x0000000600047213 */ /* 0x000fe20000000000 */
[----:B------:R-:W-:Y:S01]  /*5ac0*/  VIADD R7, R0, 0x6a ;  /* 0x0000006a00077836 */ /* 0x000fe20000000000 */
[----:B------:R-:W-:Y:S01]  /*5ad0*/  ISETP.GT.U32.AND P2, PT, R5, R165, PT ;  /* 0x000000a50500720c */ /* 0x000fe20003f44070 */
[----:B------:R-:W-:-:S02]  /*5ae0*/  @!P1 IMAD.IADD R166, R166, 0x1, -R5 ;  /* 0x00000001a6a69824 */ /* 0x000fc400078e0a05 */
[----:B------:R-:W-:Y:S01]  /*5af0*/  IMAD.HI.U32 R2, R9, R4, RZ ;  /* 0x0000000409027227 */ /* 0x000fe200078e00ff */
[----:B------:R-:W-:Y:S02]  /*5b00*/  IABS R170, R7 ;  /* 0x0000000700aa7213 */ /* 0x000fe40000000000 */
[C---:B------:R-:W-:Y:S01]  /*5b10*/  ISETP.GT.U32.AND P1, PT, R5.reuse, R166, PT ;  /* 0x000000a60500720c */ /* 0x040fe20003f24070 */
[----:B------:R-:W-:Y:S02]  /*5b20*/  @!P3 IMAD.IADD R168, R168, 0x1, -R5 ;  /* 0x00000001a8a8b824 */ /* 0x000fe400078e0a05 */
[----:B------:R-:W-:Y:S02]  /*5b30*/  IMAD.MOV R2, RZ, RZ, -R2 ;  /* 0x000000ffff027224 */ /* 0x000fe400078e0a02 */
[----:B------:R-:W-:Y:S01]  /*5b40*/  @!P4 IMAD.MOV R163, RZ, RZ, -R163 ;  /* 0x000000ffffa3c224 */ /* 0x000fe200078e0aa3 */
[C---:B------:R-:W-:Y:S01]  /*5b50*/  ISETP.GT.U32.AND P3, PT, R5.reuse, R168, PT ;  /* 0x000000a80500720c */ /* 0x040fe20003f64070 */
[----:B------:R-:W-:Y:S01]  /*5b60*/  IMAD R169, R5, R2, R4 ;  /* 0x0000000205a97224 */ /* 0x000fe200078e0204 */
[----:B------:R-:W-:Y:S01]  /*5b70*/  ISETP.GE.AND P4, PT, R10, RZ, PT ;  /* 0x000000ff0a00720c */ /* 0x000fe20003f86270 */
[----:B------:R-:W-:-:S04]  /*5b80*/  IMAD.HI.U32 R2, R9, R170, RZ ;  /* 0x000000aa09027227 */ /* 0x000fc800078e00ff */
[--C-:B------:R-:W-:Y:S02]  /*5b90*/  @!P2 IMAD.IADD R165, R165, 0x1, -R5.reuse ;  /* 0x00000001a5a5a824 */ /* 0x100fe400078e0a05 */
[----:B------:R-:W-:Y:S02]  /*5ba0*/  VIADD R10, R0, 0x6b ;  /* 0x0000006b000a7836 */ /* 0x000fe40000000000 */
[----:B------:R-:W-:Y:S01]  /*5bb0*/  IMAD.MOV R2, RZ, RZ, -R2 ;  /* 0x000000ffff027224 */ /* 0x000fe200078e0a02 */
[----:B------:R-:W-:Y:S01]  /*5bc0*/  ISETP.GT.U32.AND P2, PT, R5, R165, PT ;  /* 0x000000a50500720c */ /* 0x000fe20003f44070 */
[--C-:B------:R-:W-:Y:S01]  /*5bd0*/  @!P0 IMAD.IADD R167, R167, 0x1, -R5.reuse ;  /* 0x00000001a7a78824 */ /* 0x100fe200078e0a05 */
[----:B------:R-:W-:Y:S01]  /*5be0*/  IABS R3, R10 ;  /* 0x0000000a00037213 */ /* 0x000fe20000000000 */
[C---:B------:R-:W-:Y:S02]  /*5bf0*/  IMAD R170, R5.reuse, R2, R170 ;  /* 0x0000000205aa7224 */ /* 0x040fe400078e02aa */
[--C-:B------:R-:W-:Y:S01]  /*5c00*/  @!P1 IMAD.IADD R166, R166, 0x1, -R5.reuse ;  /* 0x00000001a6a69824 */ /* 0x100fe200078e0a05 */
[C---:B------:R-:W-:Y:S01]  /*5c10*/  ISETP.GT.U32.AND P0, PT, R5.reuse, R167, PT ;  /* 0x000000a70500720c */ /* 0x040fe20003f04070 */
[----:B------:R-:W-:Y:S01]  /*5c20*/  @!P3 IMAD.IADD R168, R168, 0x1, -R5 ;  /* 0x00000001a8a8b824 */ /* 0x000fe200078e0a05 */
[C---:B------:R-:W-:Y:S01]  /*5c30*/  ISETP.GT.U32.AND P1, PT, R5.reuse, R169, PT ;  /* 0x000000a90500720c */ /* 0x040fe20003f24070 */
[----:B------:R-:W-:Y:S01]  /*5c40*/  IMAD.MOV.U32 R4, RZ, RZ, R3 ;  /* 0x000000ffff047224 */ /* 0x000fe200078e0003 */
[----:B------:R-:W-:Y:S01]  /*5c50*/  ISETP.GT.U32.AND P3, PT, R5, R170, PT ;  /* 0x000000aa0500720c */ /* 0x000fe20003f64070 */
[----:B------:R-:W-:-:S02]  /*5c60*/  VIADD R2, R0, 0x6c ;  /* 0x0000006c00027836 */ /* 0x000fc40000000000 */
[----:B------:R-:W-:-:S03]  /*5c70*/  IMAD.HI.U32 R3, R9, R4, RZ ;  /* 0x0000000409037227 */ /* 0x000fc600078e00ff */
[----:B------:R-:W-:Y:S01]  /*5c80*/  IABS R172, R2 ;  /* 0x0000000200ac7213 */ /* 0x000fe20000000000 */
[----:B------:R-:W-:Y:S01]  /*5c90*/  @!P2 IMAD.IADD R165, R165, 0x1, -R5 ;  /* 0x00000001a5a5a824 */ /* 0x000fe200078e0a05 */
[----:B------:R-:W-:Y:S01]  /*5ca0*/  ISETP.GE.AND P2, PT, R12, RZ, PT ;  /* 0x000000ff0c00720c */ /* 0x000fe20003f46270 */
[----:B------:R-:W-:Y:S02]  /*5cb0*/  IMAD.MOV R3, RZ, RZ, -R3 ;  /* 0x000000ffff037224 */ /* 0x000fe400078e0a03 */
[--C-:B------:R-:W-:Y:S01]  /*5cc0*/  @!P0 IMAD.IADD R167, R167, 0x1, -R5.reuse ;  /* 0x00000001a7a78824 */ /* 0x100fe200078e0a05 */
[----:B------:R-:W-:Y:S01]  /*5cd0*/  ISETP.GE.AND P0, PT, R10, RZ, PT ;  /* 0x000000ff0a00720c */ /* 0x000fe20003f06270 */
[----:B------:R-:W-:Y:S02]  /*5ce0*/  IMAD R171, R5, R3, R4 ;  /* 0x0000000305ab7224 */ /* 0x000fe400078e0204 */
[----:B------:R-:W-:Y:S02]  /*5cf0*/  @!P1 IMAD.IADD R169, R169, 0x1, -R5 ;  /* 0x00000001a9a99824 */ /* 0x000fe400078e0a05 */
[----:B------:R-:W-:-:S02]  /*5d00*/  VIADD R3, R0, 0x6d ;  /* 0x0000006d00037836 */ /* 0x000fc40000000000 */
[----:B------:R-:W-:Y:S01]  /*5d10*/  @!P3 IMAD.IADD R170, R170, 0x1, -R5 ;  /* 0x00000001aaaab824 */ /* 0x000fe200078e0a05 */
[----:B------:R-:W-:Y:S01]  /*5d20*/  ISETP.GT.U32.AND P1, PT, R5, R169, PT ;  /* 0x000000a90500720c */ /* 0x000fe20003f24070 */
[----:B------:R-:W-:Y:S01]  /*5d30*/  @!P4 IMAD.MOV R167, RZ, RZ, -R167 ;  /* 0x000000ffffa7c224 */ /* 0x000fe200078e0aa7 */
[----:B------:R-:W-:Y:S01]  /*5d40*/  ISETP.GE.AND P4, PT, R2, RZ, PT ;  /* 0x000000ff0200720c */ /* 0x000fe20003f86270 */
[----:B------:R-:W-:Y:S01]  /*5d50*/  IMAD.HI.U32 R2, R9, R172, RZ ;  /* 0x000000ac09027227 */ /* 0x000fe200078e00ff */
[----:B------:R-:W-:Y:S02]  /*5d60*/  IABS R4, R3 ;  /* 0x0000000300047213 */ /* 0x000fe40000000000 */
[----:B------:R-:W-:Y:S01]  /*5d70*/  ISETP.GT.U32.AND P3, PT, R5, R170, PT ;  /* 0x000000aa0500720c */ /* 0x000fe20003f64070 */
[----:B------:R-:W-:Y:S01]  /*5d80*/  @!P6 IMAD.MOV R165, RZ, RZ, -R165 ;  /* 0x000000ffffa5e224 */ /* 0x000fe200078e0aa5 */
[----:B------:R-:W-:Y:S01]  /*5d90*/  ISETP.GE.AND P6, PT, R6, RZ, PT ;  /* 0x000000ff0600720c */ /* 0x000fe20003fc6270 */
[----:B------:R-:W-:Y:S01]  /*5da0*/  @!P2 IMAD.MOV R168, RZ, RZ, -R168 ;  /* 0x000000ffffa8a224 */ /* 0x000fe200078e0aa8 */
[----:B------:R-:W-:Y:S01]  /*5db0*/  ISETP.GE.AND P2, PT, R3, RZ, PT ;  /* 0x000000ff0300720c */ /* 0x000fe20003f46270 */
[----:B------:R-:W-:-:S04]  /*5dc0*/  IMAD.HI.U32 R3, R9, R4, RZ ;  /* 0x0000000409037227 */ /* 0x000fc800078e00ff */
[----:B------:R-:W-:Y:S02]  /*5dd0*/  IMAD.MOV R2, RZ, RZ, -R2 ;  /* 0x000000ffff027224 */ /* 0x000fe400078e0a02 */
[----:B------:R-:W-:Y:S02]  /*5de0*/  IMAD.MOV R3, RZ, RZ, -R3 ;  /* 0x000000ffff037224 */ /* 0x000fe400078e0a03 */
[----:B------:R-:W-:Y:S02]  /*5df0*/  IMAD R172, R5, R2, R172 ;  /* 0x0000000205ac7224 */ /* 0x000fe400078e02ac */
[--C-:B------:R-:W-:Y:S01]  /*5e00*/  @!P1 IMAD.IADD R169, R169, 0x1, -R5.reuse ;  /* 0x00000001a9a99824 */ /* 0x100fe200078e0a05 */
[C---:B------:R-:W-:Y:S01]  /*5e10*/  ISETP.GT.U32.AND P1, PT, R5.reuse, R171, PT ;  /* 0x000000ab0500720c */ /* 0x040fe20003f24070 */
[C---:B------:R-:W-:Y:S02]  /*5e20*/  IMAD R173, R5.reuse, R3, R4 ;  /* 0x0000000305ad7224 */ /* 0x040fe400078e0204 */
[----:B------:R-:W-:Y:S01]  /*5e30*/  @!P3 IMAD.IADD R170, R170, 0x1, -R5 ;  /* 0x00000001aaaab824 */ /* 0x000fe200078e0a05 */
[C---:B------:R-:W-:Y:S01]  /*5e40*/  ISETP.GT.U32.AND P3, PT, R5.reuse, R172, PT ;  /* 0x000000ac0500720c */ /* 0x040fe20003f64070 */
[----:B------:R-:W-:Y:S01]  /*5e50*/  @!P6 IMAD.MOV R169, RZ, RZ, -R169 ;  /* 0x000000ffffa9e224 */ /* 0x000fe200078e0aa9 */
[----:B------:R-:W-:Y:S01]  /*5e60*/  ISETP.GT.U32.AND P6, PT, R5, R173, PT ;  /* 0x000000ad0500720c */ /* 0x000fe20003fc4070 */
[----:B------:R-:W-:Y:S01]  /*5e70*/  @!P5 IMAD.MOV R166, RZ, RZ, -R166 ;  /* 0x000000ffffa6d224 */ /* 0x000fe200078e0aa6 */
[----:B------:R-:W-:Y:S01]  /*5e80*/  ISETP.GE.AND P5, PT, R7, RZ, PT ;  /* 0x000000ff0700720c */ /* 0x000fe20003fa6270 */
[----:B------:R-:W-:-:S02]  /*5e90*/  VIADD R7, R0, 0x6e ;  /* 0x0000006e00077836 */ /* 0x000fc40000000000 */
[C---:B------:R-:W-:Y:S02]  /*5ea0*/  VIADD R10, R0.reuse, 0x6f ;  /* 0x0000006f000a7836 */ /* 0x040fe40000000000 */
[----:B------:R-:W-:Y:S01]  /*5eb0*/  VIADD R12, R0, 0x71 ;  /* 0x00000071000c7836 */ /* 0x000fe20000000000 */
[----:B------:R-:W-:Y:S01]  /*5ec0*/  IABS R174, R7 ;  /* 0x0000000700ae7213 */ /* 0x000fe20000000000 */
[--C-:B------:R-:W-:Y:S01]  /*5ed0*/  @!P1 IMAD.IADD R171, R171, 0x1, -R5.reuse ;  /* 0x00000001abab9824 */ /* 0x100fe200078e0a05 */
[----:B------:R-:W-:Y:S01]  /*5ee0*/  IABS R6, R10 ;  /* 0x0000000a00067213 */ /* 0x000fe20000000000 */
[--C-:B------:R-:W-:Y:S02]  /*5ef0*/  @!P3 IMAD.IADD R172, R172, 0x1, -R5.reuse ;  /* 0x00000001acacb824 */ /* 0x100fe400078e0a05 */
[----:B------:R-:W-:Y:S01]  /*5f00*/  @!P6 IMAD.IADD R173, R173, 0x1, -R5 ;  /* 0x00000001adade824 */ /* 0x000fe200078e0a05 */
[----:B------:R-:W-:Y:S01]  /*5f10*/  ISETP.GT.U32.AND P1, PT, R5, R171, PT ;  /* 0x000000ab0500720c */ /* 0x000fe20003f24070 */
[----:B------:R-:W-:Y:S01]  /*5f20*/  IMAD.HI.U32 R2, R9, R174, RZ ;  /* 0x000000ae09027227 */ /* 0x000fe200078e00ff */
[----:B------:R-:W-:-:S02]  /*5f30*/  ISETP.GT.U32.AND P3, PT, R5, R172, PT ;  /* 0x000000ac0500720c */ /* 0x000fc40003f64070 */
[----:B------:R-:W-:Y:S01]  /*5f40*/  ISETP.GT.U32.AND P6, PT, R5, R173, PT ;  /* 0x000000ad0500720c */ /* 0x000fe20003fc4070 */
[----:B------:R-:W-:Y:S01]  /*5f50*/  @!P5 IMAD.MOV R170, RZ, RZ, -R170 ;  /* 0x000000ffffaad224 */ /* 0x000fe200078e0aaa */
[----:B------:R-:W-:Y:S01]  /*5f60*/  ISETP.GE.AND P5, PT, R7, RZ, PT ;  /* 0x000000ff0700720c */ /* 0x000fe20003fa6270 */
[----:B------:R-:W-:Y:S02]  /*5f70*/  VIADD R7, R0, 0x70 ;  /* 0x0000007000077836 */ /* 0x000fe40000000000 */
[----:B------:R-:W-:-:S03]  /*5f80*/  IMAD.HI.U32 R3, R9, R6, RZ ;  /* 0x0000000609037227 */ /* 0x000fc600078e00ff */
[----:B------:R-:W-:Y:S01]  /*5f90*/  IABS R176, R7 ;  /* 0x0000000700b07213 */ /* 0x000fe20000000000 */
[----:B------:R-:W-:Y:S02]  /*5fa0*/  IMAD.MOV R2, RZ, RZ, -R2 ;  /* 0x000000ffff027224 */ /* 0x000fe400078e0a02 */
[----:B------:R-:W-:Y:S02]  /*5fb0*/  IMAD.MOV R3, RZ, RZ, -R3 ;  /* 0x000000ffff037224 */ /* 0x000fe400078e0a03 */
[C---:B------:R-:W-:Y:S02]  /*5fc0*/  IMAD R174, R5.reuse, R2, R174 ;  /* 0x0000000205ae7224 */ /* 0x040fe400078e02ae */
[C---:B------:R-:W-:Y:S01]  /*5fd0*/  IMAD R175, R5.reuse, R3, R6 ;  /* 0x0000000305af7224 */ /* 0x040fe200078e0206 */
[----:B------:R-:W-:Y:S01]  /*5fe0*/  IABS R6, R12 ;  /* 0x0000000c00067213 */ /* 0x000fe20000000000 */
[----:B------:R-:W-:Y:S01]  /*5ff0*/  @!P3 IMAD.IADD R172, R172, 0x1, -R5 ;  /* 0x00000001acacb824 */ /* 0x000fe200078e0a05 */
[----:B------:R-:W-:Y:S01]  /*6000*/  ISETP.GT.U32.AND P3, PT, R5, R174, PT ;  /* 0x000000ae0500720c */ /* 0x000fe20003f64070 */
[----:B------:R-:W-:-:S04]  /*6010*/  IMAD.HI.U32 R2, R9, R176, RZ ;  /* 0x000000b009027227 */ /* 0x000fc800078e00ff */
[----:B------:R-:W-:Y:S01]  /*6020*/  @!P6 IMAD.IADD R173, R173, 0x1, -R5 ;  /* 0x00000001adade824 */ /* 0x000fe200078e0a05 */
[----:B------:R-:W-:Y:S01]  /*6030*/  ISETP.GT.U32.AND P6, PT, R5, R175, PT ;  /* 0x000000af0500720c */ /* 0x000fe20003fc4070 */
[----:B------:R-:W-:Y:S02]  /*6040*/  IMAD.MOV R4, RZ, RZ, -R2 ;  /* 0x000000ffff047224 */ /* 0x000fe400078e0a02 */
[----:B------:R-:W-:-:S04]  /*6050*/  IMAD.HI.U32 R2, R9, R6, RZ ;  /* 0x0000000609027227 */ /* 0x000fc800078e00ff */
[----:B------:R-:W-:Y:S02]  /*6060*/  VIADD R14, R0, 0x72 ;  /* 0x00000072000e7836 */ /* 0x000fe40000000000 */
[C---:B------:R-:W-:Y:S02]  /*6070*/  IMAD R176, R5.reuse, R4, R176 ;  /* 0x0000000405b07224 */ /* 0x040fe400078e02b0 */
[----:B------:R-:W-:Y:S01]  /*6080*/  IMAD.MOV R177, RZ, RZ, -R2 ;  /* 0x000000ffffb17224 */ /* 0x000fe200078e0a02 */
[----:B------:R-:W-:Y:S01]  /*6090*/  IABS R178, R14 ;  /* 0x0000000e00b27213 */ /* 0x000fe20000000000 */
[----:B------:R-:W-:Y:S01]  /*60a0*/  @!P3 IMAD.IADD R174, R174, 0x1, -R5 ;  /* 0x00000001aeaeb824 */ /* 0x000fe200078e0a05 */
[C---:B------:R-:W-:Y:S01]  /*60b0*/  ISETP.GT.U32.AND P3, PT, R5.reuse, R176, PT ;  /* 0x000000b00500720c */ /* 0x040fe20003f64070 */
[----:B------:R-:W-:Y:S02]  /*60c0*/  IMAD R177, R5, R177, R6 ;  /* 0x000000b105b17224 */ /* 0x000fe400078e0206 */
[----:B------:R-:W-:-:S04]  /*60d0*/  IMAD.HI.U32 R3, R9, R178, RZ ;  /* 0x000000b209037227 */ /* 0x000fc800078e00ff */
[----:B------:R-:W-:Y:S01]  /*60e0*/  @!P6 IMAD.IADD R175, R175, 0x1, -R5 ;  /* 0x00000001afafe824 */ /* 0x000fe200078e0a05 */
[----:B------:R-:W-:Y:S01]  /*60f0*/  ISETP.GT.U32.AND P6, PT, R5, R177, PT ;  /* 0x000000b10500720c */ /* 0x000fe20003fc4070 */
[----:B------:R-:W-:Y:S02]  /*6100*/  VIADD R15, R0, 0x73 ;  /* 0x00000073000f7836 */ /* 0x000fe40000000000 */
[----:B------:R-:W-:Y:S02]  /*6110*/  IMAD.MOV R3, RZ, RZ, -R3 ;  /* 0x000000ffff037224 */ /* 0x000fe400078e0a03 */
[----:B------:R-:W-:Y:S01]  /*6120*/  @!P1 IMAD.IADD R171, R171, 0x1, -R5 ;  /* 0x00000001abab9824 */ /* 0x000fe200078e0a05 */
[----:B------:R-:W-:Y:S01]  /*6130*/  ISETP.GE.AND P1, PT, R10, RZ, PT ;  /* 0x000000ff0a00720c */ /* 0x000fe20003f26270 */
[----:B------:R-:W-:Y:S01]  /*6140*/  VIADD R16, R0, 0x74 ;  /* 0x0000007400107836 */ /* 0x000fe20000000000 */
[----:B------:R-:W-:Y:S01]  /*6150*/  IABS R10, R15 ;  /* 0x0000000f000a7213 */ /* 0x000fe20000000000 */
[----:B------:R-:W-:-:S02]  /*6160*/  IMAD R178, R5, R3, R178 ;  /* 0x0000000305b27224 */ /* 0x000fc400078e02b2 */
[----:B------:R-:W-:Y:S01]  /*6170*/  @!P3 IMAD.IADD R176, R176, 0x1, -R5 ;  /* 0x00000001b0b0b824 */ /* 0x000fe200078e0a05 */
[----:B------:R-:W-:Y:S01]  /*6180*/  IABS R180, R16 ;  /* 0x0000001000b47213 */ /* 0x000fe20000000000 */
[----:B------:R-:W-:Y:S01]  /*6190*/  @!P2 IMAD.MOV R173, RZ, RZ, -R173 ;  /* 0x000000ffffada224 */ /* 0x000fe200078e0aad */
[----:B------:R-:W-:Y:S01]  /*61a0*/  ISETP.GT.U32.AND P3, PT, R5, R174, PT ;  /* 0x000000ae0500720c */ /* 0x000fe20003f64070 */
[----:B------:R-:W-:Y:S01]  /*61b0*/  IMAD.HI.U32 R4, R9, R10, RZ ;  /* 0x0000000a09047227 */ /* 0x000fe200078e00ff */
[----:B------:R-:W-:-:S03]  /*61c0*/  ISETP.GT.U32.AND P2, PT, R5, R178, PT ;  /* 0x000000b20500720c */ /* 0x000fc60003f44070 */
[----:B------:R-:W-:Y:S01]  /*61d0*/  @!P6 IMAD.IADD R177, R177, 0x1, -R5 ;  /* 0x00000001b1b1e824 */ /* 0x000fe200078e0a05 */
[----:B------:R-:W-:Y:S01]  /*61e0*/  ISETP.GT.U32.AND P6, PT, R5, R176, PT ;  /* 0x000000b00500720c */ /* 0x000fe20003fc4070 */
[----:B------:R-:W-:-:S04]  /*61f0*/  IMAD.HI.U32 R2, R9, R180, RZ ;  /* 0x000000b409027227 */ /* 0x000fc800078e00ff */
[----:B------:R-:W-:Y:S02]  /*6200*/  IMAD.MOV R4, RZ, RZ, -R4 ;  /* 0x000000ffff047224 */ /* 0x000fe400078e0a04 */
[----:B------:R-:W-:Y:S02]  /*6210*/  IMAD.MOV R2, RZ, RZ, -R2 ;  /* 0x000000ffff027224 */ /* 0x000fe400078e0a02 */
[----:B------:R-:W-:Y:S01]  /*6220*/  @!P0 IMAD.MOV R171, RZ, RZ, -R171 ;  /* 0x000000ffffab8224 */ /* 0x000fe200078e0aab */
[C---:B------:R-:W-:Y:S01]  /*6230*/  ISETP.GT.U32.AND P0, PT, R5.reuse, R175, PT ;  /* 0x000000af0500720c */ /* 0x040fe20003f04070 */
[C---:B------:R-:W-:Y:S02]  /*6240*/  IMAD R179, R5.reuse, R4, R10 ;  /* 0x0000000405b37224 */ /* 0x040fe400078e020a */
[C---:B------:R-:W-:Y:S02]  /*6250*/  VIADD R10, R0.reuse, 0x76 ;  /* 0x00000076000a7836 */ /* 0x040fe40000000000 */
[----:B------:R-:W-:Y:S01]  /*6260*/  @!P4 IMAD.MOV R172, RZ, RZ, -R172 ;  /* 0x000000ffffacc224 */ /* 0x000fe200078e0aac */
[C---:B------:R-:W-:Y:S01]  /*6270*/  ISETP.GT.U32.AND P4, PT, R5.reuse, R177, PT ;  /* 0x000000b10500720c */ /* 0x040fe20003f84070 */
[----:B------:R-:W-:Y:S01]  /*6280*/  IMAD R180, R5, R2, R180 ;  /* 0x0000000205b47224 */ /* 0x000fe200078e02b4 */
[----:B------:R-:W-:Y:S01]  /*6290*/  IABS R182, R10 ;  /* 0x0000000a00b67213 */ /* 0x000fe20000000000 */
[----:B------:R-:W-:-:S02]  /*62a0*/  VIADD R6, R0, 0x75 ;  /* 0x0000007500067836 */ /* 0x000fc40000000000 */
[--C-:B------:R-:W-:Y:S01]  /*62b0*/  @!P3 IMAD.IADD R174, R174, 0x1, -R5.reuse ;  /* 0x00000001aeaeb824 */ /* 0x100fe200078e0a05 */
[C---:B------:R-:W-:Y:S01]  /*62c0*/  ISETP.GT.U32.AND P3, PT, R5.reuse, R179, PT ;  /* 0x000000b30500720c */ /* 0x040fe20003f64070 */
[--C-:B------:R-:W-:Y:S01]  /*62d0*/  @!P2 IMAD.IADD R178, R178, 0x1, -R5.reuse ;  /* 0x00000001b2b2a824 */ /* 0x100fe200078e0a05 */
[----:B------:R-:W-:Y:S01]  /*62e0*/  IABS R4, R6 ;  /* 0x0000000600047213 */ /* 0x000fe20000000000 */
[----:B------:R-:W-:Y:S01]  /*62f0*/  @!P6 IMAD.IADD R176, R176, 0x1, -R5 ;  /* 0x00000001b0b0e824 */ /* 0x000fe200078e0a05 */
[C---:B------:R-:W-:Y:S01]  /*6300*/  ISETP.GT.U32.AND P6, PT, R5.reuse, R180, PT ;  /* 0x000000b40500720c */ /* 0x040fe20003fc4070 */
[----:B------:R-:W-:Y:S01]  /*6310*/  @!P5 IMAD.MOV R174, RZ, RZ, -R174 ;  /* 0x000000ffffaed224 */ /* 0x000fe200078e0aae */
[----:B------:R-:W-:Y:S01]  /*6320*/  ISETP.GT.U32.AND P5, PT, R5, R178, PT ;  /* 0x000000b20500720c */ /* 0x000fe20003fa4070 */
[----:B------:R-:W-:Y:S01]  /*6330*/  IMAD.HI.U32 R3, R9, R182, RZ ;  /* 0x000000b609037227 */ /* 0x000fe200078e00ff */
[----:B------:R-:W-:-:S03]  /*6340*/  ISETP.GE.AND P2, PT, R14, RZ, PT ;  /* 0x000000ff0e00720c */ /* 0x000fc60003f46270 */
[----:B------:R-:W-:Y:S01]  /*6350*/  @!P0 IMAD.IADD R175, R175, 0x1, -R5 ;  /* 0x00000001afaf8824 */ /* 0x000fe200078e0a05 */
[----:B------:R-:W-:Y:S01]  /*6360*/  ISETP.GE.AND P0, PT, R7, RZ, PT ;  /* 0x000000ff0700720c */ /* 0x000fe20003f06270 */
[----:B------:R-:W-:-:S04]  /*6370*/  IMAD.HI.U32 R2, R9, R4, RZ ;  /* 0x0000000409027227 */ /* 0x000fc800078e00ff */
[----:B------:R-:W-:Y:S01]  /*6380*/  @!P4 IMAD.IADD R177, R177, 0x1, -R5 ;  /* 0x00000001b1b1c824 */ /* 0x000fe200078e0a05 */
[----:B------:R-:W-:Y:S01]  /*6390*/  ISETP.GE.AND P4, PT, R12, RZ, PT ;  /* 0x000000ff0c00720c */ /* 0x000fe20003f86270 */
[----:B------:R-:W-:Y:S02]  /*63a0*/  IMAD.MOV R3, RZ, RZ, -R3 ;  /* 0x000000ffff037224 */ /* 0x000fe400078e0a03 */
[----:B------:R-:W-:Y:S02]  /*63b0*/  IMAD.MOV R2, RZ, RZ, -R2 ;  /* 0x000000ffff027224 */ /* 0x000fe400078e0a02 */
[----:B------:R-:W-:Y:S02]  /*63c0*/  IMAD R182, R5, R3, R182 ;  /* 0x0000000305b67224 */ /* 0x000fe400078e02b6 */
[----:B------:R-:W-:Y:S02]  /*63d0*/  VIADD R3, R0, 0x77 ;  /* 0x0000007700037836 */ /* 0x000fe40000000000 */
[----:B------:R-:W-:-:S02]  /*63e0*/  @!P6 IMAD.IADD R180, R180, 0x1, -R5 ;  /* 0x00000001b4b4e824 */ /* 0x000fc400078e0a05 */
[C---:B------:R-:W-:Y:S01]  /*63f0*/  IMAD R181, R5.reuse, R2, R4 ;  /* 0x0000000205b57224 */ /* 0x040fe200078e0204 */
[----:B------:R-:W-:Y:S01]  /*6400*/  IABS R4, R3 ;  /* 0x0000000300047213 */ /* 0x000fe20000000000 */
[----:B------:R-:W-:Y:S01]  /*6410*/  @!P5 IMAD.IADD R178, R178, 0x1, -R5 ;  /* 0x00000001b2b2d824 */ /* 0x000fe200078e0a05 */
[C---:B------:R-:W-:Y:S01]  /*6420*/  ISETP.GT.U32.AND P5, PT, R5.reuse, R182, PT ;  /* 0x000000b60500720c */ /* 0x040fe20003fa4070 */
[----:B------:R-:W-:Y:S01]  /*6430*/  @!P0 IMAD.MOV R176, RZ, RZ, -R176 ;  /* 0x000000ffffb08224 */ /* 0x000fe200078e0ab0 */
[C---:B------:R-:W-:Y:S01]  /*6440*/  ISETP.GT.U32.AND P6, PT, R5.reuse, R180, PT ;  /* 0x000000b40500720c */ /* 0x040fe20003fc4070 */
[----:B------:R-:W-:Y:S01]  /*6450*/  @!P4 IMAD.MOV R177, RZ, RZ, -R177 ;  /* 0x000000ffffb1c224 */ /* 0x000fe200078e0ab1 */
[----:B------:R-:W-:Y:S01]  /*6460*/  ISETP.GT.U32.AND P0, PT, R5, R181, PT ;  /* 0x000000b50500720c */ /* 0x000fe20003f04070 */
[----:B------:R-:W-:Y:S01]  /*6470*/  IMAD.HI.U32 R2, R9, R4, RZ ;  /* 0x0000000409027227 */ /* 0x000fe200078e00ff */
[----:B------:R-:W-:-:S03]  /*6480*/  ISETP.GE.AND P4, PT, R16, RZ, PT ;  /* 0x000000ff1000720c */ /* 0x000fc60003f86270 */
[----:B------:R-:W-:Y:S01]  /*6490*/  @!P3 IMAD.IADD R179, R179, 0x1, -R5 ;  /* 0x00000001b3b3b824 */ /* 0x000fe200078e0a05 */
[----:B------:R-:W-:Y:S01]  /*64a0*/  ISETP.GE.AND P3, PT, R15, RZ, PT ;  /* 0x000000ff0f00720c */ /* 0x000fe20003f66270 */
[----:B------:R-:W-:Y:S02]  /*64b0*/  VIADD R7, R0, 0x78 ;  /* 0x0000007800077836 */ /* 0x000fe40000000000 */
[----:B------:R-:W-:Y:S02]  /*64c0*/  IMAD.MOV R2, RZ, RZ, -R2 ;  /* 0x000000ffff027224 */ /* 0x000fe400078e0a02 */
[----:B------:R-:W-:Y:S01]  /*64d0*/  @!P1 IMAD.MOV R175, RZ, RZ, -R175 ;  /* 0x000000ffffaf9224 */ /* 0x000fe200078e0aaf */
[C---:B------:R-:W-:Y:S01]  /*64e0*/  ISETP.GT.U32.AND P1, PT, R5.reuse, R179, PT ;  /* 0x000000b30500720c */ /* 0x040fe20003f24070 */
[--C-:B------:R-:W-:Y:S01]  /*64f0*/  @!P5 IMAD.IADD R182, R182, 0x1, -R5.reuse ;  /* 0x00000001b6b6d824 */ /* 0x100fe200078e0a05 */
[----:B------:R-:W-:Y:S01]  /*6500*/  IABS R184, R7 ;  /* 0x0000000700b87213 */ /* 0x000fe20000000000 */
[--C-:B------:R-:W-:Y:S01]  /*6510*/  @!P6 IMAD.IADD R180, R180, 0x1, -R5.reuse ;  /* 0x00000001b4b4e824 */ /* 0x100fe200078e0a05 */
[----:B------:R-:W-:Y:S01]  /*6520*/  ISETP.GE.AND P6, PT, R10, RZ, PT ;  /* 0x000000ff0a00720c */ /* 0x000fe20003fc6270 */
[C---:B------:R-:W-:Y:S01]  /*6530*/  IMAD R183, R5.reuse, R2, R4 ;  /* 0x0000000205b77224 */ /* 0x040fe200078e0204 */
[----:B------:R-:W-:Y:S01]  /*6540*/  ISETP.GT.U32.AND P5, PT, R5, R182, PT ;  /* 0x000000b60500720c */ /* 0x000fe20003fa4070 */
[----:B------:R-:W-:Y:S01]  /*6550*/  @!P0 IMAD.IADD R181, R181, 0x1, -R5 ;  /* 0x00000001b5b58824 */ /* 0x000fe200078e0a05 */
[----:B------:R-:W-:Y:S01]  /*6560*/  ISETP.GE.AND P0, PT, R3, RZ, PT ;  /* 0x000000ff0300720c */ /* 0x000fe20003f06270 */
[----:B------:R-:W-:-:S04]  /*6570*/  IMAD.HI.U32 R3, R9, R184, RZ ;  /* 0x000000b809037227 */ /* 0x000fc800078e00ff */
[----:B------:R-:W-:Y:S01]  /*6580*/  @!P4 IMAD.MOV R180, RZ, RZ, -R180 ;  /* 0x000000ffffb4c224 */ /* 0x000fe200078e0ab4 */
[----:B------:R-:W-:Y:S01]  /*6590*/  ISETP.GT.U32.AND P4, PT, R5, R183, PT ;  /* 0x000000b70500720c */ /* 0x000fe20003f84070 */
[----:B------:R-:W-:Y:S02]  /*65a0*/  IMAD.MOV R3, RZ, RZ, -R3 ;  /* 0x000000ffff037224 */ /* 0x000fe400078e0a03 */
[----:B------:R-:W-:Y:S01]  /*65b0*/  @!P1 IMAD.IADD R179, R179, 0x1, -R5 ;  /* 0x00000001b3b39824 */ /* 0x000fe200078e0a05 */
[----:B------:R-:W-:Y:S01]  /*65c0*/  ISETP.GE.AND P1, PT, R6, RZ, PT ;  /* 0x000000ff0600720c */ /* 0x000fe20003f26270 */
[C---:B------:R-:W-:Y:S02]  /*65d0*/  IMAD R184, R5.reuse, R3, R184 ;  /* 0x0000000305b87224 */ /* 0x040fe400078e02b8 */
[----:B------:R-:W-:Y:S01]  /*65e0*/  @!P2 IMAD.MOV R178, RZ, RZ, -R178 ;  /* 0x000000ffffb2a224 */ /* 0x000fe200078e0ab2 */
[----:B------:R-:W-:Y:S01]  /*65f0*/  ISETP.GT.U32.AND P2, PT, R5, R181, PT ;  /* 0x000000b50500720c */ /* 0x000fe20003f44070 */
[----:B------:R-:W-:Y:S01]  /*6600*/  @!P3 IMAD.MOV R179, RZ, RZ, -R179 ;  /* 0x000000ffffb3b224 */ /* 0x000fe200078e0ab3 */
[----:B------:R-:W-:Y:S01]  /*6610*/  ISETP.GE.AND P3, PT, R7, RZ, PT ;  /* 0x000000ff0700720c */ /* 0x000fe20003f66270 */
[----:B------:R-:W-:Y:S01]  /*6620*/  @!P5 IMAD.IADD R182, R182, 0x1, -R5 ;  /* 0x00000001b6b6d824 */ /* 0x000fe200078e0a05 */
[----:B------:R-:W-:Y:S01]  /*6630*/  ISETP.GT.U32.AND P5, PT, R5, R184, PT ;  /* 0x000000b80500720c */ /* 0x000fe20003fa4070 */
[----:B------:R-:W-:-:S02]  /*6640*/  VIADD R7, R0, 0x7b ;  /* 0x0000007b00077836 */ /* 0x000fc40000000000 */
[--C-:B------:R-:W-:Y:S02]  /*6650*/  @!P4 IMAD.IADD R183, R183, 0x1, -R5.reuse ;  /* 0x00000001b7b7c824 */ /* 0x100fe400078e0a05 */
[C---:B------:R-:W-:Y:S01]  /*6660*/  VIADD R2, R0.reuse, 0x79 ;  /* 0x0000007900027836 */ /* 0x040fe20000000000 */
[----:B------:R-:W-:Y:S01]  /*6670*/  IABS R10, R7 ;  /* 0x00000007000a7213 */ /* 0x000fe20000000000 */
[----:B------:R-:W-:Y:S01]  /*6680*/  VIADD R3, R0, 0x7a ;  /* 0x0000007a00037836 */ /* 0x000fe20000000000 */
[----:B------:R-:W-:Y:S01]  /*6690*/  ISETP.GT.U32.AND P4, PT, R5, R183, PT ;  /* 0x000000b70500720c */ /* 0x000fe20003f84070 */
[--C-:B------:R-:W-:Y:S01]  /*66a0*/  @!P2 IMAD.IADD R181, R181, 0x1, -R5.reuse ;  /* 0x00000001b5b5a824 */ /* 0x100fe200078e0a05 */
[----:B------:R-:W-:Y:S01]  /*66b0*/  IABS R6, R2 ;  /* 0x0000000200067213 */ /* 0x000fe20000000000 */
[----:B------:R-:W-:Y:S01]  /*66c0*/  IMAD.HI.U32 R4, R9, R10, RZ ;  /* 0x0000000a09047227 */ /* 0x000fe200078e00ff */
[----:B------:R-:W-:Y:S02]  /*66d0*/  IABS R186, R3 ;  /* 0x0000000300ba7213 */ /* 0x000fe40000000000 */
[----:B------:R-:W-:Y:S01]  /*66e0*/  ISETP.GE.AND P2, PT, R2, RZ, PT ;  /* 0x000000ff0200720c */ /* 0x000fe20003f46270 */
[----:B------:R-:W-:-:S02]  /*66f0*/  @!P5 IMAD.IADD R184, R184, 0x1, -R5 ;  /* 0x00000001b8b8d824 */ /* 0x000fc400078e0a05 */
[----:B------:R-:W-:Y:S02]  /*6700*/  IMAD.MOV R4, RZ, RZ, -R4 ;  /* 0x000000ffff047224 */ /* 0x000fe400078e0a04 */
[----:B------:R-:W-:Y:S01]  /*6710*/  @!P1 IMAD.MOV R181, RZ, RZ, -R181 ;  /* 0x000000ffffb59224 */ /* 0x000fe200078e0ab5 */
[----:B------:R-:W-:Y:S01]  /*6720*/  ISETP.GE.AND P1, PT, R3, RZ, PT ;  /* 0x000000ff0300720c */ /* 0x000fe20003f26270 */
[----:B------:R-:W-:Y:S01]  /*6730*/  IMAD.HI.U32 R2, R9, R6, RZ ;  /* 0x0000000609027227 */ /* 0x000fe200078e00ff */
[----:B------:R-:W-:-:S03]  /*6740*/  ISETP.GT.U32.AND P5, PT, R5, R184, PT ;  /* 0x000000b80500720c */ /* 0x000fc60003fa4070 */
[----:B------:R-:W-:-:S04]  /*6750*/  IMAD.HI.U32 R3, R9, R186, RZ ;  /* 0x000000ba09037227 */ /* 0x000fc800078e00ff */
[----:B------:R-:W-:Y:S02]  /*6760*/  @!P4 IMAD.IADD R183, R183, 0x1, -R5 ;  /* 0x00000001b7b7c824 */ /* 0x000fe400078e0a05 */
[C---:B------:R-:W-:Y:S02]  /*6770*/  IMAD R187, R5.reuse, R4, R10 ;  /* 0x0000000405bb7224 */ /* 0x040fe400078e020a */
[----:B------:R-:W-:Y:S02]  /*6780*/  IMAD.MOV R2, RZ, RZ, -R2 ;  /* 0x000000ffff027224 */ /* 0x000fe400078e0a02 */
[----:B------:R-:W-:Y:S02]  /*6790*/  IMAD.MOV R3, RZ, RZ, -R3 ;  /* 0x000000ffff037224 */ /* 0x000fe400078e0a03 */
[----:B------:R-:W-:Y:S01]  /*67a0*/  @!P0 IMAD.MOV R183, RZ, RZ, -R183 ;  /* 0x000000ffffb78224 */ /* 0x000fe200078e0ab7 */
[C---:B------:R-:W-:Y:S01]  /*67b0*/  ISETP.GT.U32.AND P0, PT, R5.reuse, R187, PT ;  /* 0x000000bb0500720c */ /* 0x040fe20003f04070 */
[----:B------:R-:W-:-:S02]  /*67c0*/  IMAD R185, R5, R2, R6 ;  /* 0x0000000205b97224 */ /* 0x000fc400078e0206 */
[C---:B------:R-:W-:Y:S02]  /*67d0*/  IMAD R186, R5.reuse, R3, R186 ;  /* 0x0000000305ba7224 */ /* 0x040fe400078e02ba */
[--C-:B------:R-:W-:Y:S01]  /*67e0*/  @!P5 IMAD.IADD R184, R184, 0x1, -R5.reuse ;  /* 0x00000001b8b8d824 */ /* 0x100fe200078e0a05 */
[C---:B------:R-:W-:Y:S01]  /*67f0*/  ISETP.GT.U32.AND P4, PT, R5.reuse, R185, PT ;  /* 0x000000b90500720c */ /* 0x040fe20003f84070 */
[C---:B------:R-:W-:Y:S01]  /*6800*/  VIADD R12, R0.reuse, 0x7e ;  /* 0x0000007e000c7836 */ /* 0x040fe20000000000 */
[----:B------:R-:W-:Y:S01]  /*6810*/  ISETP.GT.U32.AND P5, PT, R5, R186, PT ;  /* 0x000000ba0500720c */ /* 0x000fe20003fa4070 */
[C---:B------:R-:W-:Y:S02]  /*6820*/  VIADD R3, R0.reuse, 0x7c ;  /* 0x0000007c00037836 */ /* 0x040fe40000000000 */
[----:B------:R-:W-:Y:S01]  /*6830*/  VIADD R14, R0, 0x7f ;  /* 0x0000007f000e7836 */ /* 0x000fe20000000000 */
[----:B------:R-:W-:Y:S01]  /*6840*/  IABS R190, R12 ;  /* 0x0000000c00be7213 */ /* 0x000fe20000000000 */
[--C-:B------:R-:W-:Y:S01]  /*6850*/  @!P0 IMAD.IADD R187, R187, 0x1, -R5.reuse ;  /* 0x00000001bbbb8824 */ /* 0x100fe200078e0a05 */
[----:B------:R-:W-:Y:S01]  /*6860*/  IABS R188, R3 ;  /* 0x0000000300bc7213 */ /* 0x000fe20000000000 */
[----:B------:R-:W-:Y:S01]  /*6870*/  @!P3 IMAD.MOV R184, RZ, RZ, -R184 ;  /* 0x000000ffffb8b224 */ /* 0x000fe200078e0ab8 */
[----:B------:R-:W-:Y:S01]  /*6880*/  IABS R10, R14 ;  /* 0x0000000e000a7213 */ /* 0x000fe20000000000 */
[----:B------:R-:W-:Y:S01]  /*6890*/  @!P6 IMAD.MOV R182, RZ, RZ, -R182 ;  /* 0x000000ffffb6e224 */ /* 0x000fe200078e0ab6 */
[----:B------:R-:W-:Y:S01]  /*68a0*/  ISETP.GE.AND P3, PT, R3, RZ, PT ;  /* 0x000000ff0300720c */ /* 0x000fe20003f66270 */
[----:B------:R-:W-:Y:S01]  /*68b0*/  @!P4 IMAD.IADD R185, R185, 0x1, -R5 ;  /* 0x00000001b9b9c824 */ /* 0x000fe200078e0a05 */
[----:B------:R-:W-:Y:S01]  /*68c0*/  ISETP.GT.U32.AND P0, PT, R5, R187, PT ;  /* 0x000000bb0500720c */ /* 0x000fe20003f04070 */
[----:B------:R-:W-:Y:S01]  /*68d0*/  IMAD.HI.U32 R3, R9, R190, RZ ;  /* 0x000000be09037227 */ /* 0x000fe200078e00ff */
[----:B------:R-:W-:-:S02]  /*68e0*/  ISETP.GE.AND P6, PT, R7, RZ, PT ;  /* 0x000000ff0700720c */ /* 0x000fc40003fc6270 */
[----:B------:R-:W-:Y:S01]  /*68f0*/  ISETP.GT.U32.AND P4, PT, R5, R185, PT ;  /* 0x000000b90500720c */ /* 0x000fe20003f84070 */
[----:B------:R-:W-:Y:S02]  /*6900*/  @!P5 IMAD.IADD R186, R186, 0x1, -R5 ;  /* 0x00000001babad824 */ /* 0x000fe400078e0a05 */
[----:B------:R-:W-:Y:S02]  /*6910*/  VIADD R7, R0, 0x7d ;  /* 0x0000007d00077836 */ /* 0x000fe40000000000 */
[----:B------:R-:W-:Y:S01]  /*6920*/  IMAD.HI.U32 R4, R9, R10, RZ ;  /* 0x0000000a09047227 */ /* 0x000fe200078e00ff */
[----:B------:R-:W-:Y:S02]  /*6930*/  ISETP.GT.U32.AND P5, PT, R5, R186, PT ;  /* 0x000000ba0500720c */ /* 0x000fe40003fa4070 */
[----:B------:R-:W-:Y:S01]  /*6940*/  IABS R6, R7 ;  /* 0x0000000700067213 */ /* 0x000fe20000000000 */
[----:B------:R-:W-:Y:S02]  /*6950*/  IMAD.MOV R3, RZ, RZ, -R3 ;  /* 0x000000ffff037224 */ /* 0x000fe400078e0a03 */
[----:B------:R-:W-:-:S04]  /*6960*/  IMAD.HI.U32 R2, R9, R188, RZ ;  /* 0x000000bc09027227 */ /* 0x000fc800078e00ff */
[----:B------:R-:W-:Y:S02]  /*6970*/  IMAD.MOV R4, RZ, RZ, -R4 ;  /* 0x000000ffff047224 */ /* 0x000fe400078e0a04 */
[C---:B------:R-:W-:Y:S02]  /*6980*/  IMAD R190, R5.reuse, R3, R190 ;  /* 0x0000000305be7224 */ /* 0x040fe400078e02be */
[----:B------:R-:W-:Y:S02]  /*6990*/  IMAD.MOV R2, RZ, RZ, -R2 ;  /* 0x000000ffff027224 */ /* 0x000fe400078e0a02 */
[----:B------:R-:W-:Y:S02]  /*69a0*/  IMAD R191, R5, R4, R10 ;  /* 0x0000000405bf7224 */ /* 0x000fe400078e020a */
[----:B------:R-:W-:Y:S01]  /*69b0*/  @!P0 IMAD.IADD R187, R187, 0x1, -R5 ;  /* 0x00000001bbbb8824 */ /* 0x000fe200078e0a05 */
[C---:B------:R-:W-:Y:S01]  /*69c0*/  ISETP.GT.U32.AND P0, PT, R5.reuse, R190, PT ;  /* 0x000000be0500720c */ /* 0x040fe20003f04070 */
[----:B------:R-:W-:-:S02]  /*69d0*/  IMAD R188, R5, R2, R188 ;  /* 0x0000000205bc7224 */ /* 0x000fc400078e02bc */
[----:B------:R-:W-:Y:S02]  /*69e0*/  VIADD R3, R0, 0x80 ;  /* 0x0000008000037836 */ /* 0x000fe40000000000 */
[----:B------:R-:W-:-:S03]  /*69f0*/  IMAD.HI.U32 R2, R9, R6, RZ ;  /* 0x0000000609027227 */ /* 0x000fc600078e00ff */
[----:B------:R-:W-:Y:S01]  /*6a00*/  IABS R192, R3 ;  /* 0x0000000300c07213 */ /* 0x000fe20000000000 */
[----:B------:R-:W-:Y:S01]  /*6a10*/  @!P6 IMAD.MOV R187, RZ, RZ, -R187 ;  /* 0x000000ffffbbe224 */ /* 0x000fe200078e0abb */
[----:B------:R-:W-:Y:S01]  /*6a20*/  ISETP.GT.U32.AND P6, PT, R5, R191, PT ;  /* 0x000000bf0500720c */ /* 0x000fe20003fc4070 */
[--C-:B------:R-:W-:Y:S01]  /*6a30*/  @!P4 IMAD.IADD R185, R185, 0x1, -R5.reuse ;  /* 0x00000001b9b9c824 */ /* 0x100fe200078e0a05 */
[----:B------:R-:W-:Y:S01]  /*6a40*/  ISETP.GT.U32.AND P4, PT, R5, R188, PT ;  /* 0x000000bc0500720c */ /* 0x000fe20003f84070 */
[----:B------:R-:W-:Y:S02]  /*6a50*/  IMAD.MOV R2, RZ, RZ, -R2 ;  /* 0x000000ffff027224 */ /* 0x000fe400078e0a02 */
[----:B------:R-:W-:Y:S01]  /*6a60*/  @!P5 IMAD.IADD R186, R186, 0x1, -R5 ;  /* 0x00000001babad824 */ /* 0x000fe200078e0a05 */
[----:B------:R-:W-:Y:S01]  /*6a70*/  ISETP.GE.AND P5, PT, R7, RZ, PT ;  /* 0x000000ff0700720c */ /* 0x000fe20003fa6270 */
[----:B------:R-:W-:Y:S02]  /*6a80*/  IMAD R189, R5, R2, R6 ;  /* 0x0000000205bd7224 */ /* 0x000fe400078e0206 */
[----:B------:R-:W-:-:S02]  /*6a90*/  VIADD R7, R0, 0x81 ;  /* 0x0000008100077836 */ /* 0x000fc40000000000 */
[----:B------:R-:W-:-:S03]  /*6aa0*/  IMAD.HI.U32 R2, R9, R192, RZ ;  /* 0x000000c009027227 */ /* 0x000fc600078e00ff */
[----:B------:R-:W-:Y:S01]  /*6ab0*/  IABS R4, R7 ;  /* 0x0000000700047213 */ /* 0x000fe20000000000 */
[--C-:B------:R-:W-:Y:S02]  /*6ac0*/  @!P0 IMAD.IADD R190, R190, 0x1, -R5.reuse ;  /* 0x00000001bebe8824 */ /* 0x100fe400078e0a05 */
[----:B------:R-:W-:Y:S02]  /*6ad0*/  IMAD.MOV R2, RZ, RZ, -R2 ;  /* 0x000000ffff027224 */ /* 0x000fe400078e0a02 */
[--C-:B------:R-:W-:Y:S01]  /*6ae0*/  @!P6 IMAD.IADD R191, R191, 0x1, -R5.reuse ;  /* 0x00000001bfbfe824 */ /* 0x100fe200078e0a05 */
[C---:B------:R-:W-:Y:S01]  /*6af0*/  ISETP.GT.U32.AND P6, PT, R5.reuse, R190, PT ;  /* 0x000000be0500720c */ /* 0x040fe20003fc4070 */
[----:B------:R-:W-:Y:S02]  /*6b00*/  IMAD R192, R5, R2, R192 ;  /* 0x0000000205c07224 */ /* 0x000fe400078e02c0 */
[----:B------:R-:W-:Y:S02]  /*6b10*/  @!P4 IMAD.IADD R188, R188, 0x1, -R5 ;  /* 0x00000001bcbcc824 */ /* 0x000fe400078e0a05 */
[----:B------:R-:W-:-:S03]  /*6b20*/  IMAD.HI.U32 R2, R9, R4, RZ ;  /* 0x0000000409027227 */ /* 0x000fc600078e00ff */
[C---:B------:R-:W-:Y:S01]  /*6b30*/  ISETP.GT.U32.AND P4, PT, R5.reuse, R188, PT ;  /* 0x000000bc0500720c */ /* 0x040fe20003f84070 */
[----:B------:R-:W-:Y:S01]  /*6b40*/  @!P2 IMAD.MOV R185, RZ, RZ, -R185 ;  /* 0x000000ffffb9a224 */ /* 0x000fe200078e0ab9 */
[C---:B------:R-:W-:Y:S01]  /*6b50*/  ISETP.GT.U32.AND P2, PT, R5.reuse, R189, PT ;  /* 0x000000bd0500720c */ /* 0x040fe20003f44070 */
[----:B------:R-:W-:Y:S02]  /*6b60*/  IMAD.MOV R2, RZ, RZ, -R2 ;  /* 0x000000ffff027224 */ /* 0x000fe400078e0a02 */
[--C-:B------:R-:W-:Y:S02]  /*6b70*/  @!P6 IMAD.IADD R190, R190, 0x1, -R5.reuse ;  /* 0x00000001bebee824 */ /* 0x100fe400078e0a05 */
[C---:B------:R-:W-:Y:S02]  /*6b80*/  IMAD R193, R5.reuse, R2, R4 ;  /* 0x0000000205c17224 */ /* 0x040fe400078e0204 */
[----:B------:R-:W-:Y:S02]  /*6b90*/  VIADD R10, R0, 0x82 ;  /* 0x00000082000a7836 */ /* 0x000fe40000000000 */
[----:B------:R-:W-:Y:S01]  /*6ba0*/  @!P1 IMAD.MOV R186, RZ, RZ, -R186 ;  /* 0x000000ffffba9224 */ /* 0x000fe200078e0aba */
[----:B------:R-:W-:Y:S01]  /*6bb0*/  ISETP.GT.U32.AND P6, PT, R5, R193, PT ;  /* 0x000000c10500720c */ /* 0x000fe20003fc4070 */
[--C-:B------:R-:W-:Y:S01]  /*6bc0*/  @!P4 IMAD.IADD R188, R188, 0x1, -R5.reuse ;  /* 0x00000001bcbcc824 */ /* 0x100fe200078e0a05 */
[----:B------:R-:W-:Y:S01]  /*6bd0*/  ISETP.GE.AND P1, PT, R12, RZ, PT ;  /* 0x000000ff0c00720c */ /* 0x000fe20003f26270 */
[----:B------:R-:W-:Y:S01]  /*6be0*/  @!P2 IMAD.IADD R189, R189, 0x1, -R5 ;  /* 0x00000001bdbda824 */ /* 0x000fe200078e0a05 */
[----:B------:R-:W-:Y:S01]  /*6bf0*/  IABS R194, R10 ;  /* 0x0000000a00c27213 */ /* 0x000fe20000000000 */
[----:B------:R-:W-:Y:S01]  /*6c00*/  VIADD R12, R0, 0x83 ;  /* 0x00000083000c7836 */ /* 0x000fe20000000000 */
[----:B------:R-:W-:Y:S01]  /*6c10*/  ISETP.GE.AND P4, PT, R14, RZ, PT ;  /* 0x000000ff0e00720c */ /* 0x000fe20003f86270 */
[----:B------:R-:W-:Y:S01]  /*6c20*/  @!P3 IMAD.MOV R188, RZ, RZ, -R188 ;  /* 0x000000ffffbcb224 */ /* 0x000fe200078e0abc */
[C---:B------:R-:W-:Y:S01]  /*6c30*/  ISETP.GT.U32.AND P0, PT, R5.reuse, R189, PT ;  /* 0x000000bd0500720c */ /* 0x040fe20003f04070 */
[----:B------:R-:W-:Y:S01]  /*6c40*/  VIADD R14, R0, 0x84 ;  /* 0x00000084000e7836 */ /* 0x000fe20000000000 */
[----:B------:R-:W-:Y:S01]  /*6c50*/  ISETP.GT.U32.AND P3, PT, R5, R191, PT ;  /* 0x000000bf0500720c */ /* 0x000fe20003f64070 */
[----:B------:R-:W-:Y:S01]  /*6c60*/  IMAD.HI.U32 R2, R9, R194, RZ ;  /* 0x000000c209027227 */ /* 0x000fe200078e00ff */
[----:B------:R-:W-:-:S02]  /*6c70*/  IABS R6, R12 ;  /* 0x0000000c00067213 */ /* 0x000fc40000000000 */
[----:B------:R-:W-:Y:S01]  /*6c80*/  ISETP.GE.AND P2, PT, R3, RZ, PT ;  /* 0x000000ff0300720c */ /* 0x000fe20003f46270 */
[----:B------:R-:W-:Y:S01]  /*6c90*/  @!P6 IMAD.IADD R193, R193, 0x1, -R5 ;  /* 0x00000001c1c1e824 */ /* 0x000fe200078e0a05 */
[----:B------:R-:W-:Y:S01]  /*6ca0*/  IABS R196, R14 ;  /* 0x0000000e00c47213 */ /* 0x000fe20000000000 */
[----:B------:R-:W-:-:S03]  /*6cb0*/  IMAD.HI.U32 R3, R9, R6, RZ ;  /* 0x0000000609037227 */ /* 0x000fc600078e00ff */
[----:B------:R-:W-:Y:S01]  /*6cc0*/  ISETP.GT.U32.AND P6, PT, R5, R193, PT ;  /* 0x000000c10500720c */ /* 0x000fe20003fc4070 */
[----:B------:R-:W-:Y:S02]  /*6cd0*/  IMAD.MOV R2, RZ, RZ, -R2 ;  /* 0x000000ffff027224 */ /* 0x000fe400078e0a02 */
[----:B------:R-:W-:-:S04]  /*6ce0*/  IMAD.HI.U32 R4, R9, R196, RZ ;  /* 0x000000c409047227 */ /* 0x000fc800078e00ff */
[----:B------:R-:W-:Y:S02]  /*6cf0*/  IMAD.MOV R3, RZ, RZ, -R3 ;  /* 0x000000ffff037224 */ /* 0x000fe400078e0a03 */
[----:B------:R-:W-:Y:S02]  /*6d00*/  IMAD R194, R5, R2, R194 ;  /* 0x0000000205c27224 */ /* 0x000fe400078e02c2 */
[--C-:B------:R-:W-:Y:S01]  /*6d10*/  @!P0 IMAD.IADD R189, R189, 0x1, -R5.reuse ;  /* 0x00000001bdbd8824 */ /* 0x100fe200078e0a05 */
[----:B------:R-:W-:Y:S01]  /*6d20*/  ISETP.GT.U32.AND P0, PT, R5, R192, PT ;  /* 0x000000c00500720c */ /* 0x000fe20003f04070 */
[----:B------:R-:W-:Y:S01]  /*6d30*/  @!P3 IMAD.IADD R191, R191, 0x1, -R5 ;  /* 0x00000001bfbfb824 */ /* 0x000fe200078e0a05 */
[----:B------:R-:W-:Y:S01]  /*6d40*/  ISETP.GE.AND P3, PT, R7, RZ, PT ;  /* 0x000000ff0700720c */ /* 0x000fe20003f66270 */
[----:B------:R-:W-:Y:S02]  /*6d50*/  IMAD.MOV R4, RZ, RZ, -R4 ;  /* 0x000000ffff047224 */ /* 0x000fe400078e0a04 */
[----:B------:R-:W-:-:S02]  /*6d60*/  IMAD R195, R5, R3, R6 ;  /* 0x0000000305c37224 */ /* 0x000fc400078e0206 */
[----:B------:R-:W-:Y:S01]  /*6d70*/  @!P1 IMAD.MOV R190, RZ, RZ, -R190 ;  /* 0x000000ffffbe9224 */ /* 0x000fe200078e0abe */
[C---:B------:R-:W-:Y:S01]  /*6d80*/  ISETP.GT.U32.AND P1, PT, R5.reuse, R194, PT ;  /* 0x000000c20500720c */ /* 0x040fe20003f24070 */
[C---:B------:R-:W-:Y:S02]  /*6d90*/  IMAD R196, R5.reuse, R4, R196 ;  /* 0x0000000405c47224 */ /* 0x040fe400078e02c4 */
[----:B------:R-:W-:Y:S01]  /*6da0*/  @!P4 IMAD.MOV R191, RZ, RZ, -R191 ;  /* 0x000000ffffbfc224 */ /* 0x000fe200078e0abf */
[----:B------:R-:W-:Y:S01]  /*6db0*/  ISETP.GT.U32.AND P4, PT, R5, R195, PT ;  /* 0x000000c30500720c */ /* 0x000fe20003f84070 */
[--C-:B------:R-:W-:Y:S01]  /*6dc0*/  @!P6 IMAD.IADD R193, R193, 0x1, -R5.reuse ;  /* 0x00000001c1c1e824 */ /* 0x100fe200078e0a05 */
[C---:B------:R-:W-:Y:S01]  /*6dd0*/  ISETP.GT.U32.AND P6, PT, R5.reuse, R196, PT ;  /* 0x000000c40500720c */ /* 0x040fe20003fc4070 */
[----:B------:R-:W-:Y:S02]  /*6de0*/  VIADD R3, R0, 0x85 ;  /* 0x0000008500037836 */ /* 0x000fe40000000000 */
[--C-:B------:R-:W-:Y:S01]  /*6df0*/  @!P0 IMAD.IADD R192, R192, 0x1, -R5.reuse ;  /* 0x00000001c0c08824 */ /* 0x100fe200078e0a05 */
[----:B------:R-:W-:Y:S01]  /*6e00*/  ISETP.GE.AND P0, PT, R10, RZ, PT ;  /* 0x000000ff0a00720c */ /* 0x000fe20003f06270 */
[----:B------:R-:W-:Y:S01]  /*6e10*/  VIADD R6, R0, 0x86 ;  /* 0x0000008600067836 */ /* 0x000fe20000000000 */
[----:B------:R-:W-:Y:S01]  /*6e20*/  IABS R4, R3 ;  /* 0x0000000300047213 */ /* 0x000fe20000000000 */
[----:B------:R-:W-:Y:S01]  /*6e30*/  @!P1 IMAD.IADD R194, R194, 0x1, -R5 ;  /* 0x00000001c2c29824 */ /* 0x000fe200078e0a05 */
[----:B------:R-:W-:Y:S01]  /*6e40*/  ISETP.GE.AND P1, PT, R14, RZ, PT ;  /* 0x000000ff0e00720c */ /* 0x000fe20003f26270 */
[----:B------:R-:W-:Y:S01]  /*6e50*/  @!P5 IMAD.MOV R189, RZ, RZ, -R189 ;  /* 0x000000ffffbdd224 */ /* 0x000fe200078e0abd */
[----:B------:R-:W-:Y:S01]  /*6e60*/  ISETP.GT.U32.AND P5, PT, R5, R192, PT ;  /* 0x000000c00500720c */ /* 0x000fe20003fa4070 */
[----:B------:R-:W-:Y:S01]  /*6e70*/  @!P4 IMAD.IADD R195, R195, 0x1, -R5 ;  /* 0x00000001c3c3c824 */ /* 0x000fe200078e0a05 */
[----:B------:R-:W-:Y:S01]  /*6e80*/  IABS R198, R6 ;  /* 0x0000000600c67213 */ /* 0x000fe20000000000 */
[----:B------:R-:W-:Y:S01]  /*6e90*/  IMAD.HI.U32 R2, R9, R4, RZ ;  /* 0x0000000409027227 */ /* 0x000fe200078e00ff */
[----:B------:R-:W-:-:S03]  /*6ea0*/  ISETP.GT.U32.AND P4, PT, R5, R194, PT ;  /* 0x000000c20500720c */ /* 0x000fc60003f84070 */
[----:B------:R-:W-:Y:S01]  /*6eb0*/  @!P6 IMAD.IADD R196, R196, 0x1, -R5 ;  /* 0x00000001c4c4e824 */ /* 0x000fe200078e0a05 */
[----:B------:R-:W-:Y:S01]  /*6ec0*/  ISETP.GT.U32.AND P6, PT, R5, R195, PT ;  /* 0x000000c30500720c */ /* 0x000fe20003fc4070 */
[----:B------:R-:W-:Y:S02]  /*6ed0*/  IMAD.MOV R197, RZ, RZ, -R2 ;  /* 0x000000ffffc57224 */ /* 0x000fe400078e0a02 */
[----:B------:R-:W-:-:S04]  /*6ee0*/  IMAD.HI.U32 R2, R9, R198, RZ ;  /* 0x000000c609027227 */ /* 0x000fc800078e00ff */
[C---:B------:R-:W-:Y:S02]  /*6ef0*/  IMAD R197, R5.reuse, R197, R4 ;  /* 0x000000c505c57224 */ /* 0x040fe400078e0204 */
[----:B------:R-:W-:Y:S02]  /*6f00*/  IMAD.MOV R2, RZ, RZ, -R2 ;  /* 0x000000ffff027224 */ /* 0x000fe400078e0a02 */
[--C-:B------:R-:W-:Y:S01]  /*6f10*/  @!P5 IMAD.IADD R192, R192, 0x1, -R5.reuse ;  /* 0x00000001c0c0d824 */ /* 0x100fe200078e0a05 */
[----:B------:R-:W-:Y:S01]  /*6f20*/  ISETP.GE.AND P5, PT, R12, RZ, PT ;  /* 0x000000ff0c00720c */ /* 0x000fe20003fa6270 */
[----:B------:R-:W-:Y:S01]  /*6f30*/  @!P4 IMAD.IADD R194, R194, 0x1, -R5 ;  /* 0x00000001c2c2c824 */ /* 0x000fe200078e0a05 */
[C---:B------:R-:W-:Y:S01]  /*6f40*/  ISETP.GT.U32.AND P4, PT, R5.reuse, R197, PT ;  /* 0x000000c50500720c */ /* 0x040fe20003f84070 */
[C---:B------:R-:W-:Y:S02]  /*6f50*/  IMAD R198, R5.reuse, R2, R198 ;  /* 0x0000000205c67224 */ /* 0x040fe400078e02c6 */
[----:B------:R-:W-:Y:S01]  /*6f60*/  @!P2 IMAD.MOV R192, RZ, RZ, -R192 ;  /* 0x000000ffffc0a224 */ /* 0x000fe200078e0ac0 */
[----:B------:R-:W-:Y:S01]  /*6f70*/  ISETP.GT.U32.AND P2, PT, R5, R196, PT ;  /* 0x000000c40500720c */ /* 0x000fe20003f44070 */
[----:B------:R-:W-:-:S02]  /*6f80*/  VIADD R7, R0, 0x87 ;  /* 0x0000008700077836 */ /* 0x000fc40000000000 */
[--C-:B------:R-:W-:Y:S01]  /*6f90*/  @!P6 IMAD.IADD R195, R195, 0x1, -R5.reuse ;  /* 0x00000001c3c3e824 */ /* 0x100fe200078e0a05 */
[----:B------:R-:W-:Y:S01]  /*6fa0*/  ISETP.GT.U32.AND P6, PT, R5, R198, PT ;  /* 0x000000c60500720c */ /* 0x000fe20003fc4070 */
[C---:B------:R-:W-:Y:S01]  /*6fb0*/  VIADD R10, R0.reuse, 0x88 ;  /* 0x00000088000a7836 */ /* 0x040fe20000000000 */
[----:B------:R-:W-:Y:S01]  /*6fc0*/  IABS R4, R7 ;  /* 0x0000000700047213 */ /* 0x000fe20000000000 */
[----:B------:R-:W-:Y:S02]  /*6fd0*/  VIADD R12, R0, 0x89 ;  /* 0x00000089000c7836 */ /* 0x000fe40000000000 */
[----:B------:R-:W-:Y:S01]  /*6fe0*/  @!P4 IMAD.IADD R197, R197, 0x1, -R5 ;  /* 0x00000001c5c5c824 */ /* 0x000fe200078e0a05 */
[----:B------:R-:W-:Y:S01]  /*6ff0*/  IABS R200, R10 ;  /* 0x0000000a00c87213 */ /* 0x000fe20000000000 */
[----:B------:R-:W-:Y:S01]  /*7000*/  IMAD.HI.U32 R2, R9, R4, RZ ;  /* 0x0000000409027227 */ /* 0x000fe200078e00ff */
[----:B------:R-:W-:-:S03]  /*7010*/  ISETP.GE.AND P4, PT, R6, RZ, PT ;  /* 0x000000ff0600720c */ /* 0x000fc60003f86270 */
[--C-:B------:R-:W-:Y:S01]  /*7020*/  @!P2 IMAD.IADD R196, R196, 0x1, -R5.reuse ;  /* 0x00000001c4c4a824 */ /* 0x100fe200078e0a05 */
[----:B------:R-:W-:Y:S01]  /*7030*/  ISETP.GE.AND P2, PT, R3, RZ, PT ;  /* 0x000000ff0300720c */ /* 0x000fe20003f46270 */
[----:B------:R-:W-:Y:S01]  /*7040*/  IMAD.MOV R199, RZ, RZ, -R2 ;  /* 0x000000ffffc77224 */ /* 0x000fe200078e0a02 */
[----:B------:R-:W-:Y:S01]  /*7050*/  IABS R3, R12 ;  /* 0x0000000c00037213 */ /* 0x000fe20000000000 */
[----:B------:R-:W-:Y:S01]  /*7060*/  @!P6 IMAD.IADD R198, R198, 0x1, -R5 ;  /* 0x00000001c6c6e824 */ /* 0x000fe200078e0a05 */
[----:B------:R-:W-:Y:S01]  /*7070*/  ISETP.GT.U32.AND P6, PT, R5, R197, PT ;  /* 0x000000c50500720c */ /* 0x000fe20003fc4070 */
[----:B------:R-:W-:-:S04]  /*7080*/  IMAD.HI.U32 R2, R9, R200, RZ ;  /* 0x000000c809027227 */ /* 0x000fc800078e00ff */
[C---:B------:R-:W-:Y:S02]  /*7090*/  IMAD R199, R5.reuse, R199, R4 ;  /* 0x000000c705c77224 */ /* 0x040fe400078e0204 */
[----:B------:R-:W-:Y:S02]  /*70a0*/  IMAD.MOV.U32 R4, RZ, RZ, R3 ;  /* 0x000000ffff047224 */ /* 0x000fe400078e0003 */
[----:B------:R-:W-:Y:S02]  /*70b0*/  IMAD.MOV R3, RZ, RZ, -R2 ;  /* 0x000000ffff037224 */ /* 0x000fe400078e0a02 */
[----:B------:R-:W-:Y:S01]  /*70c0*/  @!P3 IMAD.MOV R193, RZ, RZ, -R193 ;  /* 0x000000ffffc1b224 */ /* 0x000fe200078e0ac1 */
[C---:B------:R-:W-:Y:S01]  /*70d0*/  ISETP.GT.U32.AND P3, PT, R5.reuse, R199, PT ;  /* 0x000000c70500720c */ /* 0x040fe20003f64070 */
[----:B------:R-:W-:Y:S01]  /*70e0*/  @!P0 IMAD.MOV R194, RZ, RZ, -R194 ;  /* 0x000000ffffc28224 */ /* 0x000fe200078e0ac2 */
[C---:B------:R-:W-:Y:S01]  /*70f0*/  ISETP.GT.U32.AND P0, PT, R5.reuse, R198, PT ;  /* 0x000000c60500720c */ /* 0x040fe20003f04070 */
[----:B------:R-:W-:-:S02]  /*7100*/  IMAD R200, R5, R3, R200 ;  /* 0x0000000305c87224 */ /* 0x000fc400078e02c8 */
[----:B------:R-:W-:Y:S02]  /*7110*/  @!P6 IMAD.IADD R197, R197, 0x1, -R5 ;  /* 0x00000001c5c5e824 */ /* 0x000fe400078e0a05 */
[----:B------:R-:W-:Y:S01]  /*7120*/  IMAD.HI.U32 R2, R9, R4, RZ ;  /* 0x0000000409027227 */ /* 0x000fe200078e00ff */
[----:B------:R-:W-:-:S03]  /*7130*/  ISETP.GT.U32.AND P6, PT, R5, R200, PT ;  /* 0x000000c80500720c */ /* 0x000fc60003fc4070 */
[----:B------:R-:W-:Y:S02]  /*7140*/  VIADD R3, R0, 0x8a ;  /* 0x0000008a00037836 */ /* 0x000fe40000000000 */
[----:B------:R-:W-:Y:S02]  /*7150*/  IMAD.MOV R2, RZ, RZ, -R2 ;  /* 0x000000ffff027224 */ /* 0x000fe400078e0a02 */
[--C-:B------:R-:W-:Y:S01]  /*7160*/  @!P0 IMAD.IADD R198, R198, 0x1, -R5.reuse ;  /* 0x00000001c6c68824 */ /* 0x100fe200078e0a05 */
[----:B------:R-:W-:Y:S01]  /*7170*/  IABS R202, R3 ;  /* 0x0000000300ca7213 */ /* 0x000fe20000000000 */
[--C-:B------:R-:W-:Y:S01]  /*7180*/  @!P3 IMAD.IADD R199, R199, 0x1, -R5.reuse ;  /* 0x00000001c7c7b824 */ /* 0x100fe200078e0a05 */
[----:B------:R-:W-:Y:S01]  /*7190*/  ISETP.GE.AND P3, PT, R3, RZ, PT ;  /* 0x000000ff0300720c */ /* 0x000fe20003f66270 */
[C---:B------:R-:W-:Y:S01]  /*71a0*/  IMAD R201, R5.reuse, R2, R4 ;  /* 0x0000000205c97224 */ /* 0x040fe200078e0204 */
[----:B------:R-:W-:Y:S01]  /*71b0*/  ISETP.GE.AND P0, PT, R12, RZ, PT ;  /* 0x000000ff0c00720c */ /* 0x000fe20003f06270 */
[----:B------:R-:W-:Y:S01]  /*71c0*/  @!P6 IMAD.IADD R200, R200, 0x1, -R5 ;  /* 0x00000001c8c8e824 */ /* 0x000fe200078e0a05 */
[C---:B------:R-:W-:Y:S01]  /*71d0*/  ISETP.GT.U32.AND P6, PT, R5.reuse, R199, PT ;  /* 0x000000c70500720c */ /* 0x040fe20003fc4070 */
[----:B------:R-:W-:Y:S01]  /*71e0*/  @!P4 IMAD.MOV R198, RZ, RZ, -R198 ;  /* 0x000000ffffc6c224 */ /* 0x000fe200078e0ac6 */
[----:B------:R-:W-:Y:S01]  /*71f0*/  ISETP.GT.U32.AND P4, PT, R5, R201, PT ;  /* 0x000000c90500720c */ /* 0x000fe20003f84070 */
[----:B------:R-:W-:-:S04]  /*7200*/  IMAD.HI.U32 R2, R9, R202, RZ ;  /* 0x000000ca09027227 */ /* 0x000fc800078e00ff */
[----:B------:R-:W-:Y:S01]  /*7210*/  @!P5 IMAD.MOV R195, RZ, RZ, -R195 ;  /* 0x000000ffffc3d224 */ /* 0x000fe200078e0ac3 */
[----:B------:R-:W-:Y:S01]  /*7220*/  ISETP.GE.AND P5, PT, R7, RZ, PT ;  /* 0x000000ff0700720c */ /* 0x000fe20003fa6270 */
[----:B------:R-:W-:Y:S02]  /*7230*/  VIADD R7, R0, 0x8b ;  /* 0x0000008b00077836 */ /* 0x000fe40000000000 */
[----:B------:R-:W-:Y:S02]  /*7240*/  IMAD.MOV R2, RZ, RZ, -R2 ;  /* 0x000000ffff027224 */ /* 0x000fe400078e0a02 */
[----:B------:R-:W-:Y:S01]  /*7250*/  @!P1 IMAD.MOV R196, RZ, RZ, -R196 ;  /* 0x000000ffffc49224 */ /* 0x000fe200078e0ac4 */
[----:B------:R-:W-:Y:S01]  /*7260*/  ISETP.GE.AND P1, PT, R10, RZ, PT ;  /* 0x000000ff0a00720c */ /* 0x000fe20003f26270 */
[----:B------:R-:W-:Y:S01]  /*7270*/  VIADD R10, R0, 0x8c ;  /* 0x0000008c000a7836 */ /* 0x000fe20000000000 */
[----:B------:R-:W-:Y:S01]  /*7280*/  IABS R4, R7 ;  /* 0x0000000700047213 */ /* 0x000fe20000000000 */
[----:B------:R-:W-:Y:S01]  /*7290*/  @!P2 IMAD.MOV R197, RZ, RZ, -R197 ;  /* 0x000000ffffc5a224 */ /* 0x000fe200078e0ac5 */
[C---:B------:R-:W-:Y:S01]  /*72a0*/  ISETP.GT.U32.AND P2, PT, R5.reuse, R200, PT ;  /* 0x000000c80500720c */ /* 0x040fe20003f44070 */
[----:B------:R-:W-:Y:S01]  /*72b0*/  IMAD R202, R5, R2, R202 ;  /* 0x0000000205ca7224 */ /* 0x000fe200078e02ca */
[----:B------:R-:W-:Y:S01]  /*72c0*/  IABS R204, R10 ;  /* 0x0000000a00cc7213 */ /* 0x000fe20000000000 */
[----:B------:R-:W-:-:S02]  /*72d0*/  @!P6 IMAD.IADD R199, R199, 0x1, -R5 ;  /* 0x00000001c7c7e824 */ /* 0x000fc400078e0a05 */
[----:B------:R-:W-:Y:S01]  /*72e0*/  @!P4 IMAD.IADD R201, R201, 0x1, -R5 ;  /* 0x00000001c9c9c824 */ /* 0x000fe200078e0a05 */
[----:B------:R-:W-:Y:S01]  /*72f0*/  ISETP.GT.U32.AND P6, PT, R5, R202, PT ;  /* 0x000000ca0500720c */ /* 0x000fe20003fc4070 */
[----:B------:R-:W-:Y:S01]  /*7300*/  IMAD.HI.U32 R2, R9, R4, RZ ;  /* 0x0000000409027227 */ /* 0x000fe200078e00ff */
[----:B------:R-:W-:-:S03]  /*7310*/  ISETP.GE.AND P4, PT, R10, RZ, PT ;  /* 0x000000ff0a00720c */ /* 0x000fc60003f86270 */
[----:B------:R-:W-:Y:S01]  /*7320*/  @!P5 IMAD.MOV R199, RZ, RZ, -R199 ;  /* 0x000000ffffc7d224 */ /* 0x000fe200078e0ac7 */
[----:B------:R-:W-:Y:S01]  /*7330*/  ISETP.GT.U32.AND P5, PT, R5, R201, PT ;  /* 0x000000c90500720c */ /* 0x000fe20003fa4070 */
[----:B------:R-:W-:-:S04]  /*7340*/  IMAD.HI.U32 R3, R9, R204, RZ ;  /* 0x000000cc09037227 */ /* 0x000fc800078e00ff */
[----:B------:R-:W-:Y:S02]  /*7350*/  IMAD.MOV R203, RZ, RZ, -R2 ;  /* 0x000000ffffcb7224 */ /* 0x000fe400078e0a02 */
[----:B------:R-:W-:Y:S02]  /*7360*/  VIADD R12, R0, 0x8d ;  /* 0x0000008d000c7836 */ /* 0x000fe40000000000 */
[----:B------:R-:W-:Y:S01]  /*7370*/  @!P2 IMAD.IADD R200, R200, 0x1, -R5 ;  /* 0x00000001c8c8a824 */ /* 0x000fe200078e0a05 */
[----:B------:R-:W-:Y:S01]  /*7380*/  ISETP.GE.AND P2, PT, R7, RZ, PT ;  /* 0x000000ff0700720c */ /* 0x000fe20003f46270 */
[----:B------:R-:W-:Y:S01]  /*7390*/  IMAD.MOV R3, RZ, RZ, -R3 ;  /* 0x000000ffff037224 */ /* 0x000fe200078e0a03 */
[----:B------:R-:W-:Y:S01]  /*73a0*/  IABS R6, R12 ;  /* 0x0000000c00067213 */ /* 0x000fe20000000000 */
[C---:B------:R-:W-:Y:S02]  /*73b0*/  IMAD R203, R5.reuse, R203, R4 ;  /* 0x000000cb05cb7224 */ /* 0x040fe400078e0204 */
[----:B------:R-:W-:-:S02]  /*73c0*/  IMAD R204, R5, R3, R204 ;  /* 0x0000000305cc7224 */ /* 0x000fc400078e02cc */
[--C-:B------:R-:W-:Y:S02]  /*73d0*/  @!P6 IMAD.IADD R202, R202, 0x1, -R5.reuse ;  /* 0x00000001cacae824 */ /* 0x100fe400078e0a05 */
[----:B------:R-:W-:Y:S01]  /*73e0*/  @!P1 IMAD.MOV R200, RZ, RZ, -R200 ;  /* 0x000000ffffc89224 */ /* 0x000fe200078e0ac8 */
[----:B------:R-:W-:Y:S01]  /*73f0*/  ISETP.GT.U32.AND P1, PT, R5, R203, PT ;  /* 0x000000cb0500720c */ /* 0x000fe20003f24070 */
[----:B------:R-:W-:Y:S01]  /*7400*/  @!P5 IMAD.IADD R201, R201, 0x1, -R5 ;  /* 0x00000001c9c9d824 */ /* 0x000fe200078e0a05 */
[----:B------:R-:W-:Y:S01]  /*7410*/  ISETP.GT.U32.AND P6, PT, R5, R202, PT ;  /* 0x000000ca0500720c */ /* 0x000fe20003fc4070 */
[----:B------:R-:W-:Y:S01]  /*7420*/  IMAD.HI.U32 R2, R9, R6, RZ ;  /* 0x0000000609027227 */ /* 0x000fe200078e00ff */
[----:B------:R-:W-:-:S03]  /*7430*/  ISETP.GT.U32.AND P5, PT, R5, R204, PT ;  /* 0x000000cc0500720c */ /* 0x000fc60003fa4070 */
[----:B------:R-:W-:Y:S02]  /*7440*/  IMAD.MOV R2, RZ, RZ, -R2 ;  /* 0x000000ffff027224 */ /* 0x000fe400078e0a02 */
[----:B------:R-:W-:Y:S02]  /*7450*/  VIADD R7, R0, 0x8e ;  /* 0x0000008e00077836 */ /* 0x000fe40000000000 */
[----:B------:R-:W-:Y:S02]  /*7460*/  IMAD R205, R5, R2, R6 ;  /* 0x0000000205cd7224 */ /* 0x000fe400078e0206 */
[--C-:B------:R-:W-:Y:S01]  /*7470*/  @!P1 IMAD.IADD R203, R203, 0x1, -R5.reuse ;  /* 0x00000001cbcb9824 */ /* 0x100fe200078e0a05 */
[----:B------:R-:W-:Y:S01]  /*7480*/  IABS R206, R7 ;  /* 0x0000000700ce7213 */ /* 0x000fe20000000000 */
[--C-:B------:R-:W-:Y:S01]  /*7490*/  @!P6 IMAD.IADD R202, R202, 0x1, -R5.reuse ;  /* 0x00000001cacae824 */ /* 0x100fe200078e0a05 */
[C---:B------:R-:W-:Y:S01]  /*74a0*/  ISETP.GT.U32.AND P6, PT, R5.reuse, R205, PT ;  /* 0x000000cd0500720c */ /* 0x040fe20003fc4070 */
[----:B------:R-:W-:Y:S01]  /*74b0*/  @!P5 IMAD.IADD R204, R204, 0x1, -R5 ;  /* 0x00000001ccccd824 */ /* 0x000fe200078e0a05 */
[----:B------:R-:W-:Y:S01]  /*74c0*/  ISETP.GT.U32.AND P5, PT, R5, R203, PT ;  /* 0x000000cb0500720c */ /* 0x000fe20003fa4070 */
[----:B------:R-:W-:Y:S01]  /*74d0*/  VIADD R10, R0, 0x8f ;  /* 0x0000008f000a7836 */ /* 0x000fe20000000000 */
[----:B------:R-:W-:Y:S01]  /*74e0*/  ISETP.GE.AND P1, PT, R12, RZ, PT ;  /* 0x000000ff0c00720c */ /* 0x000fe20003f26270 */
[----:B------:R-:W-:-:S03]  /*74f0*/  IMAD.HI.U32 R2, R9, R206, RZ ;  /* 0x000000ce09027227 */ /* 0x000fc600078e00ff */
[----:B------:R-:W-:Y:S01]  /*7500*/  IABS R4, R10 ;  /* 0x0000000a00047213 */ /* 0x000fe20000000000 */
[----:B------:R-:W-:Y:S02]  /*7510*/  IMAD.MOV R2, RZ, RZ, -R2 ;  /* 0x000000ffff027224 */ /* 0x000fe400078e0a02 */
[----:B------:R-:W-:Y:S02]  /*7520*/  VIADD R15, R0, 0x91 ;  /* 0x00000091000f7836 */ /* 0x000fe40000000000 */
[----:B------:R-:W-:Y:S02]  /*7530*/  IMAD R206, R5, R2, R206 ;  /* 0x0000000205ce7224 */ /* 0x000fe400078e02ce */
[----:B------:R-:W-:Y:S01]  /*7540*/  IMAD.HI.U32 R3, R9, R4, RZ ;  /* 0x0000000409037227 */ /* 0x000fe200078e00ff */
[----:B------:R-:W-:-:S03]  /*7550*/  IABS R6, R15 ;  /* 0x0000000f00067213 */ /* 0x000fc60000000000 */
[--C-:B------:R-:W-:Y:S01]  /*7560*/  @!P6 IMAD.IADD R205, R205, 0x1, -R5.reuse ;  /* 0x00000001cdcde824 */ /* 0x100fe200078e0a05 */
[----:B------:R-:W-:Y:S01]  /*7570*/  ISETP.GT.U32.AND P6, PT, R5, R204, PT ;  /* 0x000000cc0500720c */ /* 0x000fe20003fc4070 */
[----:B------:R-:W-:Y:S01]  /*7580*/  @!P5 IMAD.IADD R203, R203, 0x1, -R5 ;  /* 0x00000001cbcbd824 */ /* 0x000fe200078e0a05 */
[C---:B------:R-:W-:Y:S01]  /*7590*/  ISETP.GT.U32.AND P5, PT, R5.reuse, R206, PT ;  /* 0x000000ce0500720c */ /* 0x040fe20003fa4070 */
[----:B------:R-:W-:Y:S02]  /*75a0*/  IMAD.MOV R3, RZ, RZ, -R3 ;  /* 0x000000ffff037224 */ /* 0x000fe400078e0a03 */
[----:B------:R-:W-:Y:S02]  /*75b0*/  VIADD R14, R0, 0x90 ;  /* 0x00000090000e7836 */ /* 0x000fe40000000000 */
[----:B------:R-:W-:Y:S02]  /*75c0*/  IMAD R207, R5, R3, R4 ;  /* 0x0000000305cf7224 */ /* 0x000fe400078e0204 */
[----:B------:R-:W-:Y:S01]  /*75d0*/  IMAD.HI.U32 R3, R9, R6, RZ ;  /* 0x0000000609037227 */ /* 0x000fe200078e00ff */
[----:B------:R-:W-:-:S03]  /*75e0*/  IABS R208, R14 ;  /* 0x0000000e00d07213 */ /* 0x000fc60000000000 */
[----:B------:R-:W-:Y:S02]  /*75f0*/  IMAD.MOV R3, RZ, RZ, -R3 ;  /* 0x000000ffff037224 */ /* 0x000fe400078e0a03 */
[--C-:B------:R-:W-:Y:S01]  /*7600*/  @!P6 IMAD.IADD R204, R204, 0x1, -R5.reuse ;  /* 0x00000001cccce824 */ /* 0x100fe200078e0a05 */
[C---:B------:R-:W-:Y:S01]  /*7610*/  ISETP.GT.U32.AND P6, PT, R5.reuse, R207, PT ;  /* 0x000000cf0500720c */ /* 0x040fe20003fc4070 */
[----:B------:R-:W-:Y:S02]  /*7620*/  IMAD R209, R5, R3, R6 ;  /* 0x0000000305d17224 */ /* 0x000fe400078e0206 */
[----:B------:R-:W-:Y:S02]  /*7630*/  @!P5 IMAD.IADD R206, R206, 0x1, -R5 ;  /* 0x00000001ceced824 */ /* 0x000fe400078e0a05 */
[----:B------:R-:W-:Y:S01]  /*7640*/  @!P3 IMAD.MOV R202, RZ, RZ, -R202 ;  /* 0x000000ffffcab224 */ /* 0x000fe200078e0aca */
[----:B------:R-:W-:Y:S01]  /*7650*/  ISETP.GE.AND P3, PT, R7, RZ, PT ;  /* 0x000000ff0700720c */ /* 0x000fe20003f66270 */
[----:B------:R-:W-:Y:S01]  /*7660*/  @!P2 IMAD.MOV R203, RZ, RZ, -R203 ;  /* 0x000000ffffcba224 */ /* 0x000fe200078e0acb */
[C---:B------:R-:W-:Y:S01]  /*7670*/  ISETP.GT.U32.AND P2, PT, R5.reuse, R206, PT ;  /* 0x000000ce0500720c */ /* 0x040fe20003f44070 */
[----:B------:R-:W-:Y:S01]  /*7680*/  @!P4 IMAD.MOV R204, RZ, RZ, -R204 ;  /* 0x000000ffffccc224 */ /* 0x000fe200078e0acc */
[----:B------:R-:W-:Y:S01]  /*7690*/  ISETP.GT.U32.AND P4, PT, R5, R209, PT ;  /* 0x000000d10500720c */ /* 0x000fe20003f84070 */
[----:B------:R-:W-:-:S02]  /*76a0*/  VIADD R7, R0, 0x92 ;  /* 0x0000009200077836 */ /* 0x000fc40000000000 */
[----:B------:R-:W-:-:S03]  /*76b0*/  IMAD.HI.U32 R2, R9, R208, RZ ;  /* 0x000000d009027227 */ /* 0x000fc600078e00ff */
[----:B------:R-:W-:Y:S01]  /*76c0*/  IABS R210, R7 ;  /* 0x0000000700d27213 */ /* 0x000fe20000000000 */
[----:B------:R-:W-:Y:S02]  /*76d0*/  IMAD.MOV R2, RZ, RZ, -R2 ;  /* 0x000000ffff027224 */ /* 0x000fe400078e0a02 */
[----:B------:R-:W-:Y:S02]  /*76e0*/  VIADD R3, R0, 0x93 ;  /* 0x0000009300037836 */ /* 0x000fe40000000000 */
[----:B------:R-:W-:Y:S02]  /*76f0*/  IMAD R208, R5, R2, R208 ;  /* 0x0000000205d07224 */ /* 0x000fe400078e02d0 */
[----:B------:R-:W-:Y:S01]  /*7700*/  @!P6 IMAD.IADD R207, R207, 0x1, -R5 ;  /* 0x00000001cfcfe824 */ /* 0x000fe200078e0a05 */
[----:B------:R-:W-:Y:S01]  /*7710*/  IABS R4, R3 ;  /* 0x0000000300047213 */ /* 0x000fe20000000000 */
[----:B------:R-:W-:Y:S01]  /*7720*/  IMAD.HI.U32 R2, R9, R210, RZ ;  /* 0x000000d209027227 */ /* 0x000fe200078e00ff */
[----:B------:R-:W-:-:S02]  /*7730*/  ISETP.GT.U32.AND P5, PT, R5, R208, PT ;  /* 0x000000d00500720c */ /* 0x000fc40003fa4070 */
[----:B------:R-:W-:Y:S01]  /*7740*/  ISETP.GT.U32.AND P6, PT, R5, R207, PT ;  /* 0x000000cf0500720c */ /* 0x000fe20003fc4070 */
[--C-:B------:R-:W-:Y:S01]  /*7750*/  @!P2 IMAD.IADD R206, R206, 0x1, -R5.reuse ;  /* 0x00000001cecea824 */ /* 0x100fe200078e0a05 */
[----:B------:R-:W-:Y:S01]  /*7760*/  ISETP.GE.AND P2, PT, R15, RZ, PT ;  /* 0x000000ff0f00720c */ /* 0x000fe20003f46270 */
[----:B------:R-:W-:Y:S01]  /*7770*/  @!P4 IMAD.IADD R209, R209, 0x1, -R5 ;  /* 0x00000001d1d1c824 */ /* 0x000fe200078e0a05 */
[----:B------:R-:W-:Y:S01]  /*7780*/  ISETP.GE.AND P4, PT, R7, RZ, PT ;  /* 0x000000ff0700720c */ /* 0x000fe20003f86270 */
[----:B------:R-:W-:Y:S02]  /*7790*/  IMAD.MOV R2, RZ, RZ, -R2 ;  /* 0x000000ffff027224 */ /* 0x000fe400078e0a02 */
[----:B------:R-:W-:Y:S01]  /*77a0*/  @!P3 IMAD.MOV R206, RZ, RZ, -R206 ;  /* 0x000000ffffceb224 */ /* 0x000fe200078e0ace */
[C---:B------:R-:W-:Y:S01]  /*77b0*/  ISETP.GT.U32.AND P3, PT, R5.reuse, R209, PT ;  /* 0x000000d10500720c */ /* 0x040fe20003f64070 */
[----:B------:R-:W-:Y:S02]  /*77c0*/  IMAD R210, R5, R2, R210 ;  /* 0x0000000205d27224 */ /* 0x000fe400078e02d2 */
[----:B------:R-:W-:-:S04]  /*77d0*/  IMAD.HI.U32 R2, R9, R4, RZ ;  /* 0x0000000409027227 */ /* 0x000fc800078e00ff */
[----:B------:R-:W-:Y:S01]  /*77e0*/  @!P0 IMAD.MOV R201, RZ, RZ, -R201 ;  /* 0x000000ffffc98224 */ /* 0x000fe200078e0ac9 */
[----:B------:R-:W-:Y:S01]  /*77f0*/  ISETP.GT.U32.AND P0, PT, R5, R205, PT ;  /* 0x000000cd0500720c */ /* 0x000fe20003f04070 */
[----:B------:R-:W-:Y:S02]  /*7800*/  IMAD.MOV R2, RZ, RZ, -R2 ;  /* 0x000000ffff027224 */ /* 0x000fe400078e0a02 */
[--C-:B------:R-:W-:Y:S01]  /*7810*/  @!P6 IMAD.IADD R207, R207, 0x1, -R5.reuse ;  /* 0x00000001cfcfe824 */ /* 0x100fe200078e0a05 */
[C---:B------:R-:W-:Y:S01]  /*7820*/  ISETP.GT.U32.AND P6, PT, R5.reuse, R210, PT ;  /* 0x000000d20500720c */ /* 0x040fe20003fc4070 */
[----:B------:R-:W-:Y:S02]  /*7830*/  IMAD R211, R5, R2, R4 ;  /* 0x0000000205d37224 */ /* 0x000fe400078e0204 */
[--C-:B------:R-:W-:Y:S02]  /*7840*/  @!P5 IMAD.IADD R208, R208, 0x1, -R5.reuse ;  /* 0x00000001d0d0d824 */ /* 0x100fe400078e0a05 */
[--C-:B------:R-:W-:Y:S01]  /*7850*/  @!P3 IMAD.IADD R209, R209, 0x1, -R5.reuse ;  /* 0x00000001d1d1b824 */ /* 0x100fe200078e0a05 */
[C---:B------:R-:W-:Y:S01]  /*7860*/  ISETP.GT.U32.AND P3, PT, R5.reuse, R211, PT ;  /* 0x000000d30500720c */ /* 0x040fe20003f64070 */
[----:B------:R-:W-:Y:S01]  /*7870*/  VIADD R2, R0, 0x94 ;  /* 0x0000009400027836 */ /* 0x000fe20000000000 */
[----:B------:R-:W-:Y:S01]  /*7880*/  ISETP.GT.U32.AND P5, PT, R5, R208, PT ;  /* 0x000000d00500720c */ /* 0x000fe20003fa4070 */
[----:B------:R-:W-:Y:S01]  /*7890*/  @!P0 IMAD.IADD R205, R205, 0x1, -R5 ;  /* 0x00000001cdcd8824 */ /* 0x000fe200078e0a05 */
[----:B------:R-:W-:Y:S01]  /*78a0*/  ISETP.GE.AND P0, PT, R10, RZ, PT ;  /* 0x000000ff0a00720c */ /* 0x000fe20003f06270 */
[----:B------:R-:W-:Y:S01]  /*78b0*/  VIADD R4, R0, 0x96 ;  /* 0x0000009600047836 */ /* 0x000fe20000000000 */
[----:B------:R-:W-:Y:S01]  /*78c0*/  IABS R212, R2 ;  /* 0x0000000200d47213 */ /* 0x000fe20000000000 */
[----:B------:R-:W-:Y:S01]  /*78d0*/  @!P1 IMAD.MOV R205, RZ, RZ, -R205 ;  /* 0x000000ffffcd9224 */ /* 0x000fe200078e0acd */
[----:B------:R-:W-:Y:S01]  /*78e0*/  ISETP.GE.AND P1, PT, R14, RZ, PT ;  /* 0x000000ff0e00720c */ /* 0x000fe20003f26270 */
[----:B------:R-:W-:Y:S01]  /*78f0*/  @!P6 IMAD.IADD R210, R210, 0x1, -R5 ;  /* 0x00000001d2d2e824 */ /* 0x000fe200078e0a05 */
[----:B------:R-:W-:Y:S01]  /*7900*/  IABS R214, R4 ;  /* 0x0000000400d67213 */ /* 0x000fe20000000000 */
[----:B------:R-:W-:Y:S01]  /*7910*/  @!P2 IMAD.MOV R209, RZ, RZ, -R209 ;  /* 0x000000ffffd1a224 */ /* 0x000fe200078e0ad1 */
[----:B------:R-:W-:Y:S01]  /*7920*/  ISETP.GE.AND P2, PT, R4, RZ, PT ;  /* 0x000000ff0400720c */ /* 0x000fe20003f46270 */
[--C-:B------:R-:W-:Y:S01]  /*7930*/  @!P3 IMAD.IADD R211, R211, 0x1, -R5.reuse ;  /* 0x00000001d3d3b824 */ /* 0x100fe200078e0a05 */
[----:B------:R-:W-:Y:S01]  /*7940*/  ISETP.GT.U32.AND P6, PT, R5, R210, PT ;  /* 0x000000d20500720c */ /* 0x000fe20003fc4070 */
[----:B------:R-:W-:Y:S01]  /*7950*/  @!P5 IMAD.IADD R208, R208, 0x1, -R5 ;  /* 0x00000001d0d0d824 */ /* 0x000fe200078e0a05 */
[----:B------:R-:W-:Y:S01]  /*7960*/  ISETP.GE.AND P5, PT, R3, RZ, PT ;  /* 0x000000ff0300720c */ /* 0x000fe20003fa6270 */
[----:B------:R-:W-:Y:S01]  /*7970*/  VIADD R3, R0, 0x95 ;  /* 0x0000009500037836 */ /* 0x000fe20000000000 */
[----:B------:R-:W-:Y:S01]  /*7980*/  ISETP.GT.U32.AND P3, PT, R5, R211, PT ;  /* 0x000000d30500720c */ /* 0x000fe20003f64070 */
[----:B------:R-:W-:Y:S01]  /*7990*/  @!P0 IMAD.MOV R207, RZ, RZ, -R207 ;  /* 0x000000ffffcf8224 */ /* 0x000fe200078e0acf */
[----:B------:R-:W-:Y:S01]  /*79a0*/  ISETP.GE.AND P0, PT, R2, RZ, PT ;  /* 0x000000ff0200720c */ /* 0x000fe20003f06270 */
[----:B------:R-:W-:Y:S01]  /*79b0*/  IMAD.HI.U32 R2, R9, R212, RZ ;  /* 0x000000d409027227 */ /* 0x000fe200078e00ff */
[----:B------:R-:W-:-:S03]  /*79c0*/  IABS R6, R3 ;  /* 0x0000000300067213 */ /* 0x000fc60000000000 */
[----:B------:R-:W-:Y:S01]  /*79d0*/  @!P1 IMAD.MOV R208, RZ, RZ, -R208 ;  /* 0x000000ffffd09224 */ /* 0x000fe200078e0ad0 */
[----:B------:R-:W-:Y:S01]  /*79e0*/  ISETP.GE.AND P1, PT, R3, RZ, PT ;  /* 0x000000ff0300720c */ /* 0x000fe20003f26270 */
[----:B------:R-:W-:Y:S02]  /*79f0*/  IMAD.MOV R4, RZ, RZ, -R2 ;  /* 0x000000ffff047224 */ /* 0x000fe400078e0a02 */
[----:B------:R-:W-:-:S04]  /*7a00*/  IMAD.HI.U32 R3, R9, R214, RZ ;  /* 0x000000d609037227 */ /* 0x000fc800078e00ff */
[----:B------:R-:W-:Y:S02]  /*7a10*/  VIADD R7, R0, 0x97 ;  /* 0x0000009700077836 */ /* 0x000fe40000000000 */
[----:B------:R-:W-:Y:S02]  /*7a20*/  @!P6 IMAD.IADD R210, R210, 0x1, -R5 ;  /* 0x00000001d2d2e824 */ /* 0x000fe400078e0a05 */
[----:B------:R-:W-:Y:S01]  /*7a30*/  IMAD R212, R5, R4, R212 ;  /* 0x0000000405d47224 */ /* 0x000fe200078e02d4 */
[----:B------:R-:W-:Y:S01]  /*7a40*/  IABS R10, R7 ;  /* 0x00000007000a7213 */ /* 0x000fe20000000000 */
[----:B------:R-:W-:Y:S01]  /*7a50*/  IMAD.MOV R3, RZ, RZ, -R3 ;  /* 0x000000ffff037224 */ /* 0x000fe200078e0a03 */
[----:B------:R-:W-:Y:S01]  /*7a60*/  ISETP.GE.AND P6, PT, R7, RZ, PT ;  /* 0x000000ff0700720c */ /* 0x000fe20003fc6270 */
[----:B------:R-:W-:-:S04]  /*7a70*/  IMAD.HI.U32 R2, R9, R6, RZ ;  /* 0x0000000609027227 */ /* 0x000fc800078e00ff */
[----:B------:R-:W-:Y:S01]  /*7a80*/  @!P4 IMAD.MOV R210, RZ, RZ, -R210 ;  /* 0x000000ffffd2c224 */ /* 0x000fe200078e0ad2 */
[----:B------:R-:W-:Y:S01]  /*7a90*/  ISETP.GT.U32.AND P4, PT, R5, R212, PT ;  /* 0x000000d40500720c */ /* 0x000fe20003f84070 */
[----:B------:R-:W-:Y:S02]  /*7aa0*/  @!P3 IMAD.IADD R211, R211, 0x1, -R5 ;  /* 0x00000001d3d3b824 */ /* 0x000fe400078e0a05 */
[C---:B------:R-:W-:Y:S02]  /*7ab0*/  IMAD R214, R5.reuse, R3, R214 ;  /* 0x0000000305d67224 */ /* 0x040fe400078e02d6 */
[----:B------:R-:W-:Y:S02]  /*7ac0*/  IMAD.MOV R213, RZ, RZ, -R2 ;  /* 0x000000ffffd57224 */ /* 0x000fe400078e0a02 */
[----:B------:R-:W-:Y:S01]  /*7ad0*/  @!P5 IMAD.MOV R211, RZ, RZ, -R211 ;  /* 0x000000ffffd3d224 */ /* 0x000fe200078e0ad3 */
[----:B------:R-:W-:Y:S01]  /*7ae0*/  ISETP.GT.U32.AND P5, PT, R5, R214, PT ;  /* 0x000000d60500720c */ /* 0x000fe20003fa4070 */
[----:B------:R-:W-:-:S04]  /*7af0*/  IMAD.HI.U32 R2, R9, R10, RZ ;  /* 0x0000000a09027227 */ /* 0x000fc800078e00ff */
[----:B------:R-:W-:Y:S02]  /*7b00*/  IMAD.MOV R2, RZ, RZ, -R2 ;  /* 0x000000ffff027224 */ /* 0x000fe400078e0a02 */
[C---:B------:R-:W-:Y:S02]  /*7b10*/  IMAD R213, R5.reuse, R213, R6 ;  /* 0x000000d505d57224 */ /* 0x040fe400078e0206 */
[C---:B------:R-:W-:Y:S02]  /*7b20*/  IMAD R215, R5.reuse, R2, R10 ;  /* 0x0000000205d77224 */ /* 0x040fe400078e020a */
[----:B------:R-:W-:Y:S01]  /*7b30*/  VIADD R10, R0, 0x99 ;  /* 0x00000099000a7836 */ /* 0x000fe20000000000 */
[C---:B------:R-:W-:Y:S01]  /*7b40*/  ISETP.GT.U32.AND P3, PT, R5.reuse, R213, PT ;  /* 0x000000d50500720c */ /* 0x040fe20003f64070 */
[--C-:B------:R-:W-:Y:S02]  /*7b50*/  @!P4 IMAD.IADD R212, R212, 0x1, -R5.reuse ;  /* 0x00000001d4d4c824 */ /* 0x100fe400078e0a05 */
[----:B------:R-:W-:Y:S01]  /*7b60*/  @!P5 IMAD.IADD R214, R214, 0x1, -R5 ;  /* 0x00000001d6d6d824 */ /* 0x000fe200078e0a05 */
[----:B------:R-:W-:Y:S01]  /*7b70*/  IABS R4, R10 ;  /* 0x0000000a00047213 */ /* 0x000fe20000000000 */
[C---:B------:R-:W-:Y:S01]  /*7b80*/  VIADD R7, R0.reuse, 0x98 ;  /* 0x0000009800077836 */ /* 0x040fe20000000000 */
[C---:B------:R-:W-:Y:S01]  /*7b90*/  ISETP.GT.U32.AND P4, PT, R5.reuse, R212, PT ;  /* 0x000000d40500720c */ /* 0x040fe20003f84070 */
[----:B------:R-:W-:Y:S01]  /*7ba0*/  VIADD R14, R0, 0x9b ;  /* 0x0000009b000e7836 */ /* 0x000fe20000000000 */
[----:B------:R-:W-:Y:S01]  /*7bb0*/  ISETP.GT.U32.AND P5, PT, R5, R214, PT ;  /* 0x000000d60500720c */ /* 0x000fe20003fa4070 */
[----:B------:R-:W-:Y:S01]  /*7bc0*/  IMAD.HI.U32 R3, R9, R4, RZ ;  /* 0x0000000409037227 */ /* 0x000fe200078e00ff */
[----:B------:R-:W-:-:S02]  /*7bd0*/  IABS R216, R7 ;  /* 0x0000000700d87213 */ /* 0x000fc40000000000 */
[----:B------:R-:W-:Y:S01]  /*7be0*/  IABS R6, R14 ;  /* 0x0000000e00067213 */ /* 0x000fe20000000000 */
[----:B------:R-:W-:Y:S02]  /*7bf0*/  IMAD.MOV R3, RZ, RZ, -R3 ;  /* 0x000000ffff037224 */ /* 0x000fe400078e0a03 */
[--C-:B------:R-:W-:Y:S02]  /*7c00*/  @!P3 IMAD.IADD R213, R213, 0x1, -R5.reuse ;  /* 0x00000001d5d5b824 */ /* 0x100fe400078e0a05 */
[C---:B------:R-:W-:Y:S02]  /*7c10*/  IMAD R217, R5.reuse, R3, R4 ;  /* 0x0000000305d97224 */ /* 0x040fe400078e0204 */
[--C-:B------:R-:W-:Y:S01]  /*7c20*/  @!P4 IMAD.IADD R212, R212, 0x1, -R5.reuse ;  /* 0x00000001d4d4c824 */ /* 0x100fe200078e0a05 */
[C---:B------:R-:W-:Y:S01]  /*7c30*/  ISETP.GT.U32.AND P4, PT, R5.reuse, R215, PT ;  /* 0x000000d70500720c */ /* 0x040fe20003f84070 */
[----:B------:R-:W-:Y:S01]  /*7c40*/  @!P5 IMAD.IADD R214, R214, 0x1, -R5 ;  /* 0x00000001d6d6d824 */ /* 0x000fe200078e0a05 */
[C---:B------:R-:W-:Y:S01]  /*7c50*/  ISETP.GT.U32.AND P3, PT, R5.reuse, R213, PT ;  /* 0x000000d50500720c */ /* 0x040fe20003f64070 */
[----:B------:R-:W-:Y:S01]  /*7c60*/  VIADD R12, R0, 0x9a ;  /* 0x0000009a000c7836 */ /* 0x000fe20000000000 */
[----:B------:R-:W-:Y:S01]  /*7c70*/  ISETP.GT.U32.AND P5, PT, R5, R217, PT ;  /* 0x000000d90500720c */ /* 0x000fe20003fa4070 */
[----:B------:R-:W-:-:S03]  /*7c80*/  IMAD.HI.U32 R2, R9, R216, RZ ;  /* 0x000000d809027227 */ /* 0x000fc600078e00ff */
[----:B------:R-:W-:Y:S01]  /*7c90*/  IABS R218, R12 ;  /* 0x0000000c00da7213 */ /* 0x000fe20000000000 */
[----:B------:R-:W-:Y:S02]  /*7ca0*/  IMAD.MOV R2, RZ, RZ, -R2 ;  /* 0x000000ffff027224 */ /* 0x000fe400078e0a02 */
[----:B------:R-:W-:Y:S02]  /*7cb0*/  IMAD.MOV.U32 R4, RZ, RZ, R6 ;  /* 0x000000ffff047224 */ /* 0x000fe400078e0006 */
[----:B------:R-:W-:Y:S02]  /*7cc0*/  IMAD R216, R5, R2, R216 ;  /* 0x0000000205d87224 */ /* 0x000fe400078e02d8 */
[----:B------:R-:W-:Y:S02]  /*7cd0*/  VIADD R6, R0, 0x9c ;  /* 0x0000009c00067836 */ /* 0x000fe40000000000 */
[----:B------:R-:W-:Y:S01]  /*7ce0*/  @!P4 IMAD.IADD R215, R215, 0x1, -R5 ;  /* 0x00000001d7d7c824 */ /* 0x000fe200078e0a05 */
[----:B------:R-:W-:Y:S01]  /*7cf0*/  ISETP.GE.AND P4, PT, R7, RZ, PT ;  /* 0x000000ff0700720c */ /* 0x000fe20003f86270 */
[----:B------:R-:W-:Y:S01]  /*7d00*/  IMAD.HI.U32 R2, R9, R218, RZ ;  /* 0x000000da09027227 */ /* 0x000fe200078e00ff */
[----:B------:R-:W-:-:S03]  /*7d10*/  IABS R220, R6 ;  /* 0x0000000600dc7213 */ /* 0x000fc60000000000 */
[--C-:B------:R-:W-:Y:S01]  /*7d20*/  @!P3 IMAD.IADD R213, R213, 0x1, -R5.reuse ;  /* 0x00000001d5d5b824 */ /* 0x100fe200078e0a05 */
[C---:B------:R-:W-:Y:S01]  /*7d30*/  ISETP.GT.U32.AND P3, PT, R5.reuse, R216, PT ;  /* 0x000000d80500720c */ /* 0x040fe20003f64070 */
[----:B------:R-:W-:Y:S01]  /*7d40*/  @!P0 IMAD.MOV R212, RZ, RZ, -R212 ;  /* 0x000000ffffd48224 */ /* 0x000fe200078e0ad4 */
[----:B------:R-:W-:Y:S01]  /*7d50*/  ISETP.GT.U32.AND P0, PT, R5, R215, PT ;  /* 0x000000d70500720c */ /* 0x000fe20003f04070 */
[----:B------:R-:W-:Y:S02]  /*7d60*/  @!P5 IMAD.IADD R217, R217, 0x1, -R5 ;  /* 0x00000001d9d9d824 */ /* 0x000fe400078e0a05 */
[----:B------:R-:W-:Y:S02]  /*7d70*/  IMAD.MOV R2, RZ, RZ, -R2 ;  /* 0x000000ffff027224 */ /* 0x000fe400078e0a02 */
[----:B------:R-:W-:Y:S01]  /*7d80*/  IMAD.HI.U32 R3, R9, R4, RZ ;  /* 0x0000000409037227 */ /* 0x000fe200078e00ff */
[----:B------:R-:W-:-:S03]  /*7d90*/  ISETP.GT.U32.AND P5, PT, R5, R217, PT ;  /* 0x000000d90500720c */ /* 0x000fc60003fa4070 */
[----:B------:R-:W-:Y:S02]  /*7da0*/  IMAD R218, R5, R2, R218 ;  /* 0x0000000205da7224 */ /* 0x000fe400078e02da */
[----:B------:R-:W-:-:S04]  /*7db0*/  IMAD.HI.U32 R2, R9, R220, RZ ;  /* 0x000000dc09027227 */ /* 0x000fc800078e00ff */
[----:B------:R-:W-:Y:S02]  /*7dc0*/  IMAD.MOV R3, RZ, RZ, -R3 ;  /* 0x000000ffff037224 */ /* 0x000fe400078e0a03 */
[----:B------:R-:W-:Y:S02]  /*7dd0*/  IMAD.MOV R2, RZ, RZ, -R2 ;  /* 0x000000ffff027224 */ /* 0x000fe400078e0a02 */
[--C-:B------:R-:W-:Y:S01]  /*7de0*/  @!P3 IMAD.IADD R216, R216, 0x1, -R5.reuse ;  /* 0x00000001d8d8b824 */ /* 0x100fe200078e0a05 */
[----:B------:R-:W-:Y:S01]  /*7df0*/  ISETP.GE.AND P3, PT, R10, RZ, PT ;  /* 0x000000ff0a00720c */ /* 0x000fe20003f66270 */
[----:B------:R-:W-:Y:S02]  /*7e00*/  IMAD R219, R5, R3, R4 ;  /* 0x0000000305db7224 */ /* 0x000fe400078e0204 */
[----:B------:R-:W-:Y:S01]  /*7e10*/  @!P0 IMAD.IADD R215, R215, 0x1, -R5 ;  /* 0x00000001d7d78824 */ /* 0x000fe200078e0a05 */
[C---:B------:R-:W-:Y:S01]  /*7e20*/  ISETP.GT.U32.AND P0, PT, R5.reuse, R218, PT ;  /* 0x000000da0500720c */ /* 0x040fe20003f04070 */
[----:B------:R-:W-:-:S02]  /*7e30*/  IMAD R220, R5, R2, R220 ;  /* 0x0000000205dc7224 */ /* 0x000fc400078e02dc */
[----:B------:R-:W-:Y:S01]  /*7e40*/  @!P1 IMAD.MOV R213, RZ, RZ, -R213 ;  /* 0x000000ffffd59224 */ /* 0x000fe200078e0ad5 */
[C---:B------:R-:W-:Y:S01]  /*7e50*/  ISETP.GT.U32.AND P1, PT, R5.reuse, R216, PT ;  /* 0x000000d80500720c */ /* 0x040fe20003f24070 */
[----:B------:R-:W-:Y:S01]  /*7e60*/  @!P6 IMAD.MOV R215, RZ, RZ, -R215 ;  /* 0x000000ffffd7e224 */ /* 0x000fe200078e0ad7 */
[----:B------:R-:W-:Y:S01]  /*7e70*/  ISETP.GT.U32.AND P6, PT, R5, R219, PT ;  /* 0x000000db0500720c */ /* 0x000fe20003fc4070 */
[--C-:B------:R-:W-:Y:S01]  /*7e80*/  @!P5 IMAD.IADD R217, R217, 0x1, -R5.reuse ;  /* 0x00000001d9d9d824 */ /* 0x100fe200078e0a05 */
[----:B------:R-:W-:Y:S01]  /*7e90*/  ISETP.GT.U32.AND P5, PT, R5, R220, PT ;  /* 0x000000dc0500720c */ /* 0x000fe20003fa4070 */
[C---:B------:R-:W-:Y:S02]  /*7ea0*/  VIADD R3, R0.reuse, 0x9d ;  /* 0x0000009d00037836 */ /* 0x040fe40000000000 */
[----:B------:R-:W-:Y:S02]  /*7eb0*/  VIADD R7, R0, 0x9e ;  /* 0x0000009e00077836 */ /* 0x000fe40000000000 */
[--C-:B------:R-:W-:Y:S01]  /*7ec0*/  @!P0 IMAD.IADD R218, R218, 0x1, -R5.reuse ;  /* 0x00000001dada8824 */ /* 0x100fe200078e0a05 */
[----:B------:R-:W-:Y:S01]  /*7ed0*/  IABS R4, R3 ;  /* 0x0000000300047213 */ /* 0x000fe20000000000 */
[----:B------:R-:W-:Y:S01]  /*7ee0*/  VIADD R10, R0, 0xa0 ;  /* 0x000000a0000a7836 */ /* 0x000fe20000000000 */
[----:B------:R-:W-:Y:S01]  /*7ef0*/  IABS R222, R7 ;  /* 0x0000000700de7213 */ /* 0x000fe20000000000 */
[--C-:B------:R-:W-:Y:S01]  /*7f00*/  @!P1 IMAD.IADD R216, R216, 0x1, -R5.reuse ;  /* 0x00000001d8d89824 */ /* 0x100fe200078e0a05 */
[----:B------:R-:W-:Y:S01]  /*7f10*/  ISETP.GE.AND P0, PT, R6, RZ, PT ;  /* 0x000000ff0600720c */ /* 0x000fe20003f06270 */
[--C-:B------:R-:W-:Y:S01]  /*7f20*/  @!P6 IMAD.IADD R219, R219, 0x1, -R5.reuse ;  /* 0x00000001dbdbe824 */ /* 0x100fe200078e0a05 */
[----:B------:R-:W-:Y:S01]  /*7f30*/  ISETP.GT.U32.AND P6, PT, R5, R218, PT ;  /* 0x000000da0500720c */ /* 0x000fe20003fc4070 */
[----:B------:R-:W-:Y:S01]  /*7f40*/  @!P5 IMAD.IADD R220, R220, 0x1, -R5 ;  /* 0x00000001dcdcd824 */ /* 0x000fe200078e0a05 */
[----:B------:R-:W-:Y:S01]  /*7f50*/  IABS R224, R10 ;  /* 0x0000000a00e07213 */ /* 0x000fe20000000000 */
[----:B------:R-:W-:Y:S01]  /*7f60*/  IMAD.HI.U32 R2, R9, R4, RZ ;  /* 0x0000000409027227 */ /* 0x000fe200078e00ff */
[----:B------:R-:W-:-:S02]  /*7f70*/  ISETP.GT.U32.AND P5, PT, R5, R219, PT ;  /* 0x000000db0500720c */ /* 0x000fc40003fa4070 */
[----:B------:R-:W-:Y:S01]  /*7f80*/  ISETP.GE.AND P1, PT, R14, RZ, PT ;  /* 0x000000ff0e00720c */ /* 0x000fe20003f26270 */
[----:B------:R-:W-:Y:S01]  /*7f90*/  @!P4 IMAD.MOV R216, RZ, RZ, -R216 ;  /* 0x000000ffffd8c224 */ /* 0x000fe200078e0ad8 */
[----:B------:R-:W-:Y:S01]  /*7fa0*/  ISETP.GT.U32.AND P4, PT, R5, R220, PT ;  /* 0x000000dc0500720c */ /* 0x000fe20003f84070 */
[----:B------:R-:W-:Y:S02]  /*7fb0*/  IMAD.MOV R221, RZ, RZ, -R2 ;  /* 0x000000ffffdd7224 */ /* 0x000fe400078e0a02 */
[----:B------:R-:W-:-:S04]  /*7fc0*/  IMAD.HI.U32 R2, R9, R222, RZ ;  /* 0x000000de09027227 */ /* 0x000fc800078e00ff */
[C---:B------:R-:W-:Y:S02]  /*7fd0*/  IMAD R221, R5.reuse, R221, R4 ;  /* 0x000000dd05dd7224 */ /* 0x040fe400078e0204 */
[----:B------:R-:W-:Y:S02]  /*7fe0*/  IMAD.MOV R2, RZ, RZ, -R2 ;  /* 0x000000ffff027224 */ /* 0x000fe400078e0a02 */
[----:B------:R-:W-:Y:S02]  /*7ff0*/  VIADD R6, R0, 0x9f ;  /* 0x0000009f00067836 */ /* 0x000fe40000000000 */
[--C-:B------:R-:W-:Y:S01]  /*8000*/  @!P6 IMAD.IADD R218, R218, 0x1, -R5.reuse ;  /* 0x00000001dadae824 */ /* 0x100fe200078e0a05 */
[C---:B------:R-:W-:Y:S01]  /*8010*/  ISETP.GT.U32.AND P6, PT, R5.reuse, R221, PT ;  /* 0x000000dd0500720c */ /* 0x040fe20003fc4070 */
[----:B------:R-:W-:Y:S01]  /*8020*/  IMAD R222, R5, R2, R222 ;  /* 0x0000000205de7224 */ /* 0x000fe200078e02de */
[----:B------:R-:W-:Y:S01]  /*8030*/  IABS R4, R6 ;  /* 0x0000000600047213 */ /* 0x000fe20000000000 */
[----:B------:R-:W-:-:S02]  /*8040*/  @!P4 IMAD.IADD R220, R220, 0x1, -R5 ;  /* 0x00000001dcdcc824 */ /* 0x000fc400078e0a05 */
[----:B------:R-:W-:Y:S01]  /*8050*/  @!P2 IMAD.MOV R214, RZ, RZ, -R214 ;  /* 0x000000ffffd6a224 */ /* 0x000fe200078e0ad6 */
[----:B------:R-:W-:Y:S01]  /*8060*/  ISETP.GT.U32.AND P4, PT, R5, R222, PT ;  /* 0x000000de0500720c */ /* 0x000fe20003f84070 */
[----:B------:R-:W-:Y:S01]  /*8070*/  IMAD.HI.U32 R2, R9, R4, RZ ;  /* 0x0000000409027227 */ /* 0x000fe200078e00ff */
[----:B------:R-:W-:-:S03]  /*8080*/  ISETP.GE.AND P2, PT, R12, RZ, PT ;  /* 0x000000ff0c00720c */ /* 0x000fc60003f46270 */
[----:B------:R-:W-:Y:S01]  /*8090*/  @!P5 IMAD.IADD R219, R219, 0x1, -R5 ;  /* 0x00000001dbdbd824 */ /* 0x000fe200078e0a05 */
[----:B------:R-:W-:Y:S01]  /*80a0*/  ISETP.GE.AND P5, PT, R3, RZ, PT ;  /* 0x000000ff0300720c */ /* 0x000fe20003fa6270 */
[----:B------:R-:W-:-:S04]  /*80b0*/  IMAD.HI.U32 R3, R9, R224, RZ ;  /* 0x000000e009037227 */ /* 0x000fc800078e00ff */
[C---:B------:R-:W-:Y:S02]  /*80c0*/  VIADD R12, R0.reuse, 0xa1 ;  /* 0x000000a1000c7836 */ /* 0x040fe40000000000 */
[----:B------:R-:W-:Y:S02]  /*80d0*/  IMAD.MOV R2, RZ, RZ, -R2 ;  /* 0x000000ffff027224 */ /* 0x000fe400078e0a02 */
[----:B------:R-:W-:Y:S01]  /*80e0*/  @!P6 IMAD.IADD R221, R221, 0x1, -R5 ;  /* 0x00000001dddde824 */ /* 0x000fe200078e0a05 */
[----:B------:R-:W-:Y:S01]  /*80f0*/  ISETP.GE.AND P6, PT, R7, RZ, PT ;  /* 0x000000ff0700720c */ /* 0x000fe20003fc6270 */
[----:B------:R-:W-:Y:S02]  /*8100*/  IMAD.MOV R3, RZ, RZ, -R3 ;  /* 0x000000ffff037224 */ /* 0x000fe400078e0a03 */
[----:B------:R-:W-:Y:S02]  /*8110*/  VIADD R7, R0, 0xa2 ;  /* 0x000000a200077836 */ /* 0x000fe40000000000 */
[C---:B------:R-:W-:Y:S01]  /*8120*/  IMAD R223, R5.reuse, R2, R4 ;  /* 0x0000000205df7224 */ /* 0x040fe200078e0204 */
[----:B------:R-:W-:Y:S01]  /*8130*/  IABS R4, R12 ;  /* 0x0000000c00047213 */ /* 0x000fe20000000000 */
[----:B------:R-:W-:Y:S01]  /*8140*/  @!P4 IMAD.IADD R222, R222, 0x1, -R5 ;  /* 0x00000001dedec824 */ /* 0x000fe200078e0a05 */
[C---:B------:R-:W-:Y:S01]  /*8150*/  ISETP.GT.U32.AND P4, PT, R5.reuse, R221, PT ;  /* 0x000000dd0500720c */ /* 0x040fe20003f84070 */
[C---:B------:R-:W-:Y:S01]  /*8160*/  IMAD R224, R5.reuse, R3, R224 ;  /* 0x0000000305e07224 */ /* 0x040fe200078e02e0 */
[----:B------:R-:W-:Y:S01]  /*8170*/  IABS R226, R7 ;  /* 0x0000000700e27213 */ /* 0x000fe20000000000 */
[----:B------:R-:W-:Y:S01]  /*8180*/  @!P3 IMAD.MOV R217, RZ, RZ, -R217 ;  /* 0x000000ffffd9b224 */ /* 0x000fe200078e0ad9 */
[----:B------:R-:W-:Y:S01]  /*8190*/  ISETP.GT.U32.AND P3, PT, R5, R222, PT ;  /* 0x000000de0500720c */ /* 0x000fe20003f64070 */
[----:B------:R-:W-:-:S04]  /*81a0*/  IMAD.HI.U32 R2, R9, R4, RZ ;  /* 0x0000000409027227 */ /* 0x000fc800078e00ff */
[----:B------:R-:W-:Y:S01]  /*81b0*/  @!P1 IMAD.MOV R219, RZ, RZ, -R219 ;  /* 0x000000ffffdb9224 */ /* 0x000fe200078e0adb */
[----:B------:R-:W-:Y:S01]  /*81c0*/  ISETP.GT.U32.AND P1, PT, R5, R224, PT ;  /* 0x000000e00500720c */ /* 0x000fe20003f24070 */
[----:B------:R-:W-:-:S04]  /*81d0*/  IMAD.HI.U32 R3, R9, R226, RZ ;  /* 0x000000e209037227 */ /* 0x000fc800078e00ff */
[----:B------:R-:W-:Y:S02]  /*81e0*/  IMAD.MOV R2, RZ, RZ, -R2 ;  /* 0x000000ffff027224 */ /* 0x000fe400078e0a02 */
[----:B------:R-:W-:Y:S01]  /*81f0*/  @!P2 IMAD.MOV R218, RZ, RZ, -R218 ;  /* 0x000000ffffdaa224 */ /* 0x000fe200078e0ada */
[----:B------:R-:W-:Y:S01]  /*8200*/  ISETP.GT.U32.AND P2, PT, R5, R223, PT ;  /* 0x000000df0500720c */ /* 0x000fe20003f44070 */
[----:B------:R-:W-:Y:S01]  /*8210*/  @!P4 IMAD.IADD R221, R221, 0x1, -R5 ;  /* 0x00000001ddddc824 */ /* 0x000fe200078e0a05 */
[----:B------:R-:W-:Y:S01]  /*8220*/  ISETP.GE.AND P4, PT, R10, RZ, PT ;  /* 0x000000ff0a00720c */ /* 0x000fe20003f86270 */
[----:B------:R-:W-:Y:S02]  /*8230*/  IMAD.MOV R3, RZ, RZ, -R3 ;  /* 0x000000ffff037224 */ /* 0x000fe400078e0a03 */
[C---:B------:R-:W-:Y:S02]  /*8240*/  IMAD R225, R5.reuse, R2, R4 ;  /* 0x0000000205e17224 */ /* 0x040fe400078e0204 */
[----:B------:R-:W-:Y:S01]  /*8250*/  @!P3 IMAD.IADD R222, R222, 0x1, -R5 ;  /* 0x00000001dedeb824 */ /* 0x000fe200078e0a05 */
[----:B------:R-:W-:Y:S01]  /*8260*/  ISETP.GE.AND P3, PT, R12, RZ, PT ;  /* 0x000000ff0c00720c */ /* 0x000fe20003f66270 */
[----:B------:R-:W-:-:S02]  /*8270*/  IMAD R226, R5, R3, R226 ;  /* 0x0000000305e27224 */ /* 0x000fc400078e02e2 */
[----:B------:R-:W-:Y:S01]  /*8280*/  @!P5 IMAD.MOV R221, RZ, RZ, -R221 ;  /* 0x000000ffffddd224 */ /* 0x000fe200078e0add */
[C---:B------:R-:W-:Y:S01]  /*8290*/  ISETP.GT.U32.AND P5, PT, R5.reuse, R225, PT ;  /* 0x000000e10500720c */ /* 0x040fe20003fa4070 */
[--C-:B------:R-:W-:Y:S02]  /*82a0*/  @!P1 IMAD.IADD R224, R224, 0x1, -R5.reuse ;  /* 0x00000001e0e09824 */ /* 0x100fe400078e0a05 */
[----:B------:R-:W-:Y:S01]  /*82b0*/  @!P6 IMAD.MOV R222, RZ, RZ, -R222 ;  /* 0x000000ffffdee224 */ /* 0x000fe200078e0ade */
[----:B------:R-:W-:Y:S01]  /*82c0*/  ISETP.GT.U32.AND P6, PT, R5, R226, PT ;  /* 0x000000e20500720c */ /* 0x000fe20003fc4070 */
[--C-:B------:R-:W-:Y:S01]  /*82d0*/  @!P2 IMAD.IADD R223, R223, 0x1, -R5.reuse ;  /* 0x00000001dfdfa824 */ /* 0x100fe200078e0a05 */
[C---:B------:R-:W-:Y:S01]  /*82e0*/  ISETP.GT.U32.AND P1, PT, R5.reuse, R224, PT ;  /* 0x000000e00500720c */ /* 0x040fe20003f24070 */
[C---:B------:R-:W-:Y:S02]  /*82f0*/  VIADD R3, R0.reuse, 0xa3 ;  /* 0x000000a300037836 */ /* 0x040fe40000000000 */
[C---:B------:R-:W-:Y:S01]  /*8300*/  VIADD R10, R0.reuse, 0xa4 ;  /* 0x000000a4000a7836 */ /* 0x040fe20000000000 */
[----:B------:R-:W-:Y:S01]  /*8310*/  ISETP.GT.U32.AND P2, PT, R5, R223, PT ;  /* 0x000000df0500720c */ /* 0x000fe20003f44070 */
[----:B------:R-:W-:Y:S01]  /*8320*/  @!P0 IMAD.MOV R220, RZ, RZ, -R220 ;  /* 0x000000ffffdc8224 */ /* 0x000fe200078e0adc */
[----:B------:R-:W-:Y:S01]  /*8330*/  IABS R4, R3 ;  /* 0x0000000300047213 */ /* 0x000fe20000000000 */
[--C-:B------:R-:W-:Y:S01]  /*8340*/  @!P5 IMAD.IADD R225, R225, 0x1, -R5.reuse ;  /* 0x00000001e1e1d824 */ /* 0x100fe200078e0a05 */
[----:B------:R-:W-:Y:S01]  /*8350*/  IABS R228, R10 ;  /* 0x0000000a00e47213 */ /* 0x000fe20000000000 */
[----:B------:R-:W-:Y:S01]  /*8360*/  VIADD R14, R0, 0xa8 ;  /* 0x000000a8000e7836 */ /* 0x000fe20000000000 */
[----:B------:R-:W-:Y:S01]  /*8370*/  ISETP.GE.AND P0, PT, R6, RZ, PT ;  /* 0x000000ff0600720c */ /* 0x000fe20003f06270 */
[----:B------:R-:W-:Y:S01]  /*8380*/  @!P6 IMAD.IADD R226, R226, 0x1, -R5 ;  /* 0x00000001e2e2e824 */ /* 0x000fe200078e0a05 */
[----:B------:R-:W-:Y:S01]  /*8390*/  ISETP.GT.U32.AND P5, PT, R5, R225, PT ;  /* 0x000000e10500720c */ /* 0x000fe20003fa4070 */
[----:B------:R-:W-:Y:S01]  /*83a0*/  IMAD.HI.U32 R2, R9, R4, RZ ;  /* 0x0000000409027227 */ /* 0x000fe200078e00ff */
[----:B------:R-:W-:-:S02]  /*83b0*/  IABS R232, R14 ;  /* 0x0000000e00e87213 */ /* 0x000fc40000000000 */
[----:B------:R-:W-:Y:S01]  /*83c0*/  ISETP.GT.U32.AND P6, PT, R5, R226, PT ;  /* 0x000000e20500720c */ /* 0x000fe20003fc4070 */
[----:B------:R-:W-:Y:S01]  /*83d0*/  @!P1 IMAD.IADD R224, R224, 0x1, -R5 ;  /* 0x00000001e0e09824 */ /* 0x000fe200078e0a05 */
[----:B------:R-:W-:Y:S01]  /*83e0*/  ISETP.GE.AND P1, PT, R3, RZ, PT ;  /* 0x000000ff0300720c */ /* 0x000fe20003f26270 */
[----:B------:R-:W-:-:S04]  /*83f0*/  IMAD.HI.U32 R3, R9, R228, RZ ;  /* 0x000000e409037227 */ /* 0x000fc800078e00ff */
[----:B------:R-:W-:Y:S02]  /*8400*/  IMAD.MOV R2, RZ, RZ, -R2 ;  /* 0x000000ffff027224 */ /* 0x000fe400078e0a02 */
[----:B------:R-:W-:Y:S01]  /*8410*/  @!P2 IMAD.IADD R223, R223, 0x1, -R5 ;  /* 0x00000001dfdfa824 */ /* 0x000fe200078e0a05 */
[----:B------:R-:W-:Y:S01]  /*8420*/  ISETP.GE.AND P2, PT, R7, RZ, PT ;  /* 0x000000ff0700720c */ /* 0x000fe20003f46270 */
[----:B------:R-:W-:Y:S02]  /*8430*/  IMAD.MOV R3, RZ, RZ, -R3 ;  /* 0x000000ffff037224 */ /* 0x000fe400078e0a03 */
[C---:B------:R-:W-:Y:S02]  /*8440*/  IMAD R227, R5.reuse, R2, R4 ;  /* 0x0000000205e37224 */ /* 0x040fe400078e0204 */
[----:B------:R-:W-:Y:S02]  /*8450*/  VIADD R7, R0, 0xa5 ;  /* 0x000000a500077836 */ /* 0x000fe40000000000 */
[----:B------:R-:W-:-:S02]  /*8460*/  IMAD R228, R5, R3, R228 ;  /* 0x0000000305e47224 */ /* 0x000fc400078e02e4 */
[--C-:B------:R-:W-:Y:S01]  /*8470*/  @!P5 IMAD.IADD R225, R225, 0x1, -R5.reuse ;  /* 0x00000001e1e1d824 */ /* 0x100fe200078e0a05 */
[C---:B------:R-:W-:Y:S01]  /*8480*/  ISETP.GT.U32.AND P5, PT, R5.reuse, R227, PT ;  /* 0x000000e30500720c */ /* 0x040fe20003fa4070 */
[----:B------:R-:W-:Y:S01]  /*8490*/  @!P6 IMAD.IADD R226, R226, 0x1, -R5 ;  /* 0x00000001e2e2e824 */ /* 0x000fe200078e0a05 */
[----:B------:R-:W-:Y:S01]  /*84a0*/  IABS R6, R7 ;  /* 0x0000000700067213 */ /* 0x000fe20000000000 */
[----:B------:R-:W-:Y:S01]  /*84b0*/  @!P0 IMAD.MOV R223, RZ, RZ, -R223 ;  /* 0x000000ffffdf8224 */ /* 0x000fe200078e0adf */
[----:B------:R-:W-:Y:S01]  /*84c0*/  ISETP.GT.U32.AND P6, PT, R5, R228, PT ;  /* 0x000000e40500720c */ /* 0x000fe20003fc4070 */
[----:B------:R-:W-:Y:S01]  /*84d0*/  VIADD R12, R0, 0xa7 ;  /* 0x000000a7000c7836 */ /* 0x000fe20000000000 */
[----:B------:R-:W-:Y:S01]  /*84e0*/  ISETP.GE.AND P0, PT, R10, RZ, PT ;  /* 0x000000ff0a00720c */ /* 0x000fe20003f06270 */
[----:B------:R-:W-:Y:S02]  /*84f0*/  IMAD.MOV.U32 R4, RZ, RZ, R6 ;  /* 0x000000ffff047224 */ /* 0x000fe400078e0006 */
[----:B------:R-:W-:Y:S01]  /*8500*/  VIADD R10, R0, 0xa6 ;  /* 0x000000a6000a7836 */ /* 0x000fe20000000000 */
[----:B------:R-:W-:Y:S01]  /*8510*/  IABS R6, R12 ;  /* 0x0000000c00067213 */ /* 0x000fe20000000000 */
[----:B------:R-:W-:-:S03]  /*8520*/  IMAD.HI.U32 R2, R9, R4, RZ ;  /* 0x0000000409027227 */ /* 0x000fc600078e00ff */
[----:B------:R-:W-:Y:S01]  /*8530*/  IABS R230, R10 ;  /* 0x0000000a00e67213 */ /* 0x000fe20000000000 */
[--C-:B------:R-:W-:Y:S02]  /*8540*/  @!P5 IMAD.IADD R227, R227, 0x1, -R5.reuse ;  /* 0x00000001e3e3d824 */ /* 0x100fe400078e0a05 */
[----:B------:R-:W-:Y:S02]  /*8550*/  IMAD.MOV R2, RZ, RZ, -R2 ;  /* 0x000000ffff027224 */ /* 0x000fe400078e0a02 */
[----:B------:R-:W-:Y:S01]  /*8560*/  @!P6 IMAD.IADD R228, R228, 0x1, -R5 ;  /* 0x00000001e4e4e824 */ /* 0x000fe200078e0a05 */
[C---:B------:R-:W-:Y:S01]  /*8570*/  ISETP.GT.U32.AND P6, PT, R5.reuse, R227, PT ;  /* 0x000000e30500720c */ /* 0x040fe20003fc4070 */
[----:B------:R-:W-:Y:S02]  /*8580*/  IMAD R229, R5, R2, R4 ;  /* 0x0000000205e57224 */ /* 0x000fe400078e0204 */
[----:B------:R-:W-:-:S03]  /*8590*/  IMAD.HI.U32 R2, R9, R230, RZ ;  /* 0x000000e609027227 */ /* 0x000fc600078e00ff */
[C---:B------:R-:W-:Y:S01]  /*85a0*/  ISETP.GT.U32.AND P5, PT, R5.reuse, R229, PT ;  /* 0x000000e50500720c */ /* 0x040fe20003fa4070 */
[----:B------:R-:W-:Y:S02]  /*85b0*/  IMAD.MOV R2, RZ, RZ, -R2 ;  /* 0x000000ffff027224 */ /* 0x000fe400078e0a02 */
[----:B------:R-:W-:Y:S01]  /*85c0*/  @!P3 IMAD.MOV R225, RZ, RZ, -R225 ;  /* 0x000000ffffe1b224 */ /* 0x000fe200078e0ae1 */
[C---:B------:R-:W-:Y:S01]  /*85d0*/  ISETP.GT.U32.AND P3, PT, R5.reuse, R228, PT ;  /* 0x000000e40500720c */ /* 0x040fe20003f64070 */
[----:B------:R-:W-:Y:S02]  /*85e0*/  IMAD R230, R5, R2, R230 ;  /* 0x0000000205e67224 */ /* 0x000fe400078e02e6 */
[----:B------:R-:W-:Y:S02]  /*85f0*/  @!P6 IMAD.IADD R227, R227, 0x1, -R5 ;  /* 0x00000001e3e3e824 */ /* 0x000fe400078e0a05 */
[----:B------:R-:W-:Y:S01]  /*8600*/  IMAD.HI.U32 R2, R9, R232, RZ ;  /* 0x000000e809027227 */ /* 0x000fe200078e00ff */
[----:B------:R-:W-:-:S03]  /*8610*/  ISETP.GT.U32.AND P6, PT, R5, R230, PT ;  /* 0x000000e60500720c */ /* 0x000fc60003fc4070 */
[----:B------:R-:W-:Y:S02]  /*8620*/  IMAD.MOV R2, RZ, RZ, -R2 ;  /* 0x000000ffff027224 */ /* 0x000fe400078e0a02 */
[----:B------:R-:W-:Y:S02]  /*8630*/  VIADD R15, R0, 0xa9 ;  /* 0x000000a9000f7836 */ /* 0x000fe40000000000 */
[----:B------:R-:W-:Y:S02]  /*8640*/  IMAD R232, R5, R2, R232 ;  /* 0x0000000205e87224 */ /* 0x000fe400078e02e8 */
[----:B------:R-:W-:Y:S01]  /*8650*/  IMAD.HI.U32 R3, R9, R6, RZ ;  /* 0x0000000609037227 */ /* 0x000fe200078e00ff */
[----:B------:R-:W-:-:S03]  /*8660*/  IABS R4, R15 ;  /* 0x0000000f00047213 */ /* 0x000fc60000000000 */
[----:B------:R-:W-:Y:S01]  /*8670*/  @!P6 IMAD.IADD R230, R230, 0x1, -R5 ;  /* 0x00000001e6e6e824 */ /* 0x000fe200078e0a05 */
[----:B------:R-:W-:Y:S01]  /*8680*/  ISETP.GT.U32.AND P6, PT, R5, R232, PT ;  /* 0x000000e80500720c */ /* 0x000fe20003fc4070 */
[----:B------:R-:W-:Y:S01]  /*8690*/  @!P4 IMAD.MOV R224, RZ, RZ, -R224 ;  /* 0x000000ffffe0c224 */ /* 0x000fe200078e0ae0 */
[----:B------:R-:W-:Y:S01]  /*86a0*/  ISETP.GE.AND P4, PT, R7, RZ, PT ;  /* 0x000000ff0700720c */ /* 0x000fe20003f86270 */
[----:B------:R-:W-:Y:S02]  /*86b0*/  IMAD.MOV R3, RZ, RZ, -R3 ;  /* 0x000000ffff037224 */ /* 0x000fe400078e0a03 */
[--C-:B------:R-:W-:Y:S01]  /*86c0*/  @!P3 IMAD.IADD R228, R228, 0x1, -R5.reuse ;  /* 0x00000001e4e4b824 */ /* 0x100fe200078e0a05 */
[----:B------:R-:W-:Y:S01]  /*86d0*/  ISETP.GE.AND P3, PT, R12, RZ, PT ;  /* 0x000000ff0c00720c */ /* 0x000fe20003f66270 */
[----:B------:R-:W-:Y:S02]  /*86e0*/  VIADD R7, R0, 0xaa ;  /* 0x000000aa00077836 */ /* 0x000fe40000000000 */
[----:B------:R-:W-:-:S02]  /*86f0*/  @!P5 IMAD.IADD R229, R229, 0x1, -R5 ;  /* 0x00000001e5e5d824 */ /* 0x000fc400078e0a05 */
[C---:B------:R-:W-:Y:S01]  /*8700*/  IMAD R231, R5.reuse, R3, R6 ;  /* 0x0000000305e77224 */ /* 0x040fe200078e0206 */
[----:B------:R-:W-:Y:S01]  /*8710*/  IABS R234, R7 ;  /* 0x0000000700ea7213 */ /* 0x000fe20000000000 */
[----:B------:R-:W-:Y:S01]  /*8720*/  @!P0 IMAD.MOV R228, RZ, RZ, -R228 ;  /* 0x000000ffffe48224 */ /* 0x000fe200078e0ae4 */
[C---:B------:R-:W-:Y:S01]  /*8730*/  ISETP.GT.U32.AND P0, PT, R5.reuse, R230, PT ;  /* 0x000000e60500720c */ /* 0x040fe20003f04070 */
[----:B------:R-:W-:Y:S01]  /*8740*/  @!P6 IMAD.IADD R232, R232, 0x1, -R5 ;  /* 0x00000001e8e8e824 */ /* 0x000fe200078e0a05 */
[----:B------:R-:W-:Y:S01]  /*8750*/  ISETP.GT.U32.AND P5, PT, R5, R229, PT ;  /* 0x000000e50500720c */ /* 0x000fe20003fa4070 */
[----:B------:R-:W-:-:S03]  /*8760*/  IMAD.HI.U32 R3, R9, R4, RZ ;  /* 0x0000000409037227 */ /* 0x000fc600078e00ff */
[C---:B------:R-:W-:Y:S01]  /*8770*/  ISETP.GT.U32.AND P6, PT, R5.reuse, R232, PT ;  /* 0x000000e80500720c */ /* 0x040fe20003fc4070 */
        /* <DEDUP_REMOVED lines=11> */
[----:B------:R-:W-:Y:S01]  /*8830*/  @!P5 IMAD.IADD R229, R229, 0x1, -R5 ;  /* 0x00000001e5e5d824 */ /* 0x000fe200078e0a05 */
[----:B------:R-:W-:Y:S01]  /*8840*/  ISETP.GE.AND P5, PT, R14, RZ, PT ;  /* 0x000000ff0e00720c */ /* 0x000fe20003fa6270 */
[----:B------:R-:W-:-:S02]  /*8850*/  VIADD R14, R0, 0xac ;  /* 0x000000ac000e7836 */ /* 0x000fc40000000000 */
[--C-:B------:R-:W-:Y:S02]  /*8860*/  @!P1 IMAD.IADD R231, R231, 0x1, -R5.reuse ;  /* 0x00000001e7e79824 */ /* 0x100fe400078e0a05 */
[----:B------:R-:W-:Y:S01]  /*8870*/  @!P6 IMAD.IADD R232, R232, 0x1, -R5 ;  /* 0x00000001e8e8e824 */ /* 0x000fe200078e0a05 */
[C---:B------:R-:W-:Y:S01]  /*8880*/  ISETP.GT.U32.AND P6, PT, R5.reuse, R234, PT ;  /* 0x000000ea0500720c */ /* 0x040fe20003fc4070 */
[----:B------:R-:W-:Y:S01]  /*8890*/  @!P2 IMAD.MOV R226, RZ, RZ, -R226 ;  /* 0x000000ffffe2a224 */ /* 0x000fe200078e0ae2 */
[----:B------:R-:W-:Y:S01]  /*88a0*/  ISETP.GT.U32.AND P1, PT, R5, R231, PT ;  /* 0x000000e70500720c */ /* 0x000fe20003f24070 */
[----:B------:R-:W-:Y:S01]  /*88b0*/  VIADD R16, R0, 0xad ;  /* 0x000000ad00107836 */ /* 0x000fe20000000000 */
[----:B------:R-:W-:Y:S01]  /*88c0*/  IABS R236, R14 ;  /* 0x0000000e00ec7213 */ /* 0x000fe20000000000 */
[C---:B------:R-:W-:Y:S01]  /*88d0*/  IMAD.HI.U32 R2, R9.reuse, R6, RZ ;  /* 0x0000000609027227 */ /* 0x040fe200078e00ff */
[----:B------:R-:W-:Y:S02]  /*88e0*/  ISETP.GE.AND P2, PT, R10, RZ, PT ;  /* 0x000000ff0a00720c */ /* 0x000fe40003f46270 */
[----:B------:R-:W-:Y:S01]  /*88f0*/  IABS R10, R16 ;  /* 0x00000010000a7213 */ /* 0x000fe20000000000 */
[----:B------:R-:W-:-:S04]  /*8900*/  IMAD.HI.U32 R3, R9, R236, RZ ;  /* 0x000000ec09037227 */ /* 0x000fc800078e00ff */
[----:B------:R-:W-:Y:S02]  /*8910*/  IMAD.MOV R2, RZ, RZ, -R2 ;  /* 0x000000ffff027224 */ /* 0x000fe400078e0a02 */
[----:B------:R-:W-:Y:S01]  /*8920*/  @!P0 IMAD.IADD R233, R233, 0x1, -R5 ;  /* 0x00000001e9e98824 */ /* 0x000fe200078e0a05 */
[----:B------:R-:W-:Y:S01]  /*8930*/  ISETP.GE.AND P0, PT, R7, RZ, PT ;  /* 0x000000ff0700720c */ /* 0x000fe20003f06270 */
[----:B------:R-:W-:Y:S02]  /*8940*/  IMAD.MOV R3, RZ, RZ, -R3 ;  /* 0x000000ffff037224 */ /* 0x000fe400078e0a03 */
[C---:B------:R-:W-:Y:S02]  /*8950*/  IMAD R235, R5.reuse, R2, R6 ;  /* 0x0000000205eb7224 */ /* 0x040fe400078e0206 */
[----:B------:R-:W-:Y:S01]  /*8960*/  @!P6 IMAD.IADD R234, R234, 0x1, -R5 ;  /* 0x00000001eaeae824 */ /* 0x000fe200078e0a05 */
[----:B------:R-:W-:Y:S01]  /*8970*/  ISETP.GT.U32.AND P6, PT, R5, R233, PT ;  /* 0x000000e90500720c */ /* 0x000fe20003fc4070 */
[----:B------:R-:W-:-:S04]  /*8980*/  IMAD.HI.U32 R4, R9, R10, RZ ;  /* 0x0000000a09047227 */ /* 0x000fc800078e00ff */
[----:B------:R-:W-:Y:S02]  /*8990*/  VIADD R6, R0, 0xae ;  /* 0x000000ae00067836 */ /* 0x000fe40000000000 */
[----:B------:R-:W-:Y:S01]  /*89a0*/  @!P1 IMAD.IADD R231, R231, 0x1, -R5 ;  /* 0x00000001e7e79824 */ /* 0x000fe200078e0a05 */
[----:B------:R-:W-:Y:S01]  /*89b0*/  ISETP.GE.AND P1, PT, R15, RZ, PT ;  /* 0x000000ff0f00720c */ /* 0x000fe20003f26270 */
[C---:B------:R-:W-:Y:S01]  /*89c0*/  IMAD R236, R5.reuse, R3, R236 ;  /* 0x0000000305ec7224 */ /* 0x040fe200078e02ec */
[----:B------:R-:W-:Y:S01]  /*89d0*/  IABS R238, R6 ;  /* 0x0000000600ee7213 */ /* 0x000fe20000000000 */
[----:B------:R-:W-:Y:S01]  /*89e0*/  @!P4 IMAD.MOV R229, RZ, RZ, -R229 ;  /* 0x000000ffffe5c224 */ /* 0x000fe200078e0ae5 */
[C---:B------:R-:W-:Y:S01]  /*89f0*/  ISETP.GT.U32.AND P4, PT, R5.reuse, R235, PT ;  /* 0x000000eb0500720c */ /* 0x040fe20003f84070 */
[----:B------:R-:W-:Y:S02]  /*8a00*/  IMAD.MOV R4, RZ, RZ, -R4 ;  /* 0x000000ffff047224 */ /* 0x000fe400078e0a04 */
[----:B------:R-:W-:Y:S01]  /*8a10*/  @!P2 IMAD.MOV R230, RZ, RZ, -R230 ;  /* 0x000000ffffe6a224 */ /* 0x000fe200078e0ae6 */
[C---:B------:R-:W-:Y:S01]  /*8a20*/  ISETP.GT.U32.AND P2, PT, R5.reuse, R234, PT ;  /* 0x000000ea0500720c */ /* 0x040fe20003f44070 */
[----:B------:R-:W-:Y:S01]  /*8a30*/  @!P3 IMAD.MOV R231, RZ, RZ, -R231 ;  /* 0x000000ffffe7b224 */ /* 0x000fe200078e0ae7 */
[C---:B------:R-:W-:Y:S01]  /*8a40*/  ISETP.GT.U32.AND P3, PT, R5.reuse, R236, PT ;  /* 0x000000ec0500720c */ /* 0x040fe20003f64070 */
[----:B------:R-:W-:-:S02]  /*8a50*/  IMAD R237, R5, R4, R10 ;  /* 0x0000000405ed7224 */ /* 0x000fc400078e020a */
[----:B------:R-:W-:-:S04]  /*8a60*/  IMAD.HI.U32 R2, R9, R238, RZ ;  /* 0x000000ee09027227 */ /* 0x000fc800078e00ff */
[--C-:B------:R-:W-:Y:S01]  /*8a70*/  @!P6 IMAD.IADD R233, R233, 0x1, -R5.reuse ;  /* 0x00000001e9e9e824 */ /* 0x100fe200078e0a05 */
[----:B------:R-:W-:Y:S01]  /*8a80*/  ISETP.GT.U32.AND P6, PT, R5, R237, PT ;  /* 0x000000ed0500720c */ /* 0x000fe20003fc4070 */
[----:B------:R-:W-:Y:S02]  /*8a90*/  IMAD.MOV R3, RZ, RZ, -R2 ;  /* 0x000000ffff037224 */ /* 0x000fe400078e0a02 */
[--C-:B------:R-:W-:Y:S01]  /*8aa0*/  @!P4 IMAD.IADD R235, R235, 0x1, -R5.reuse ;  /* 0x00000001ebebc824 */ /* 0x100fe200078e0a05 */
[----:B------:R-:W-:Y:S01]  /*8ab0*/  ISETP.GE.AND P4, PT, R16, RZ, PT ;  /* 0x000000ff1000720c */ /* 0x000fe20003f86270 */
[----:B------:R-:W-:Y:S02]  /*8ac0*/  VIADD R7, R0, 0xaf ;  /* 0x000000af00077836 */ /* 0x000fe40000000000 */
[--C-:B------:R-:W-:Y:S01]  /*8ad0*/  @!P2 IMAD.IADD R234, R234, 0x1, -R5.reuse ;  /* 0x00000001eaeaa824 */ /* 0x100fe200078e0a05 */
[----:B------:R-:W-:Y:S01]  /*8ae0*/  ISETP.GE.AND P2, PT, R14, RZ, PT ;  /* 0x000000ff0e00720c */ /* 0x000fe20003f46270 */
[C---:B------:R-:W-:Y:S01]  /*8af0*/  IMAD R238, R5.reuse, R3, R238 ;  /* 0x0000000305ee7224 */ /* 0x040fe200078e02ee */
[----:B------:R-:W-:Y:S01]  /*8b00*/  IABS R4, R7 ;  /* 0x0000000700047213 */ /* 0x000fe20000000000 */
[--C-:B------:R-:W-:Y:S01]  /*8b10*/  @!P3 IMAD.IADD R236, R236, 0x1, -R5.reuse ;  /* 0x00000001ececb824 */ /* 0x100fe200078e0a05 */
[C---:B------:R-:W-:Y:S01]  /*8b20*/  ISETP.GT.U32.AND P3, PT, R5.reuse, R235, PT ;  /* 0x000000eb0500720c */ /* 0x040fe20003f64070 */
[----:B------:R-:W-:Y:S01]  /*8b30*/  @!P0 IMAD.MOV R234, RZ, RZ, -R234 ;  /* 0x000000ffffea8224 */ /* 0x000fe200078e0aea */
[----:B------:R-:W-:Y:S01]  /*8b40*/  ISETP.GT.U32.AND P0, PT, R5, R238, PT ;  /* 0x000000ee0500720c */ /* 0x000fe20003f04070 */
[----:B------:R-:W-:Y:S01]  /*8b50*/  @!P5 IMAD.MOV R232, RZ, RZ, -R232 ;  /* 0x000000ffffe8d224 */ /* 0x000fe200078e0ae8 */
[----:B------:R-:W-:Y:S01]  /*8b60*/  ISETP.GE.AND P5, PT, R12, RZ, PT ;  /* 0x000000ff0c00720c */ /* 0x000fe20003fa6270 */
[----:B------:R-:W-:Y:S01]  /*8b70*/  @!P6 IMAD.IADD R237, R237, 0x1, -R5 ;  /* 0x00000001edede824 */ /* 0x000fe200078e0a05 */
[----:B------:R-:W-:Y:S01]  /*8b80*/  ISETP.GT.U32.AND P6, PT, R5, R236, PT ;  /* 0x000000ec0500720c */ /* 0x000fe20003fc4070 */
[----:B------:R-:W-:-:S02]  /*8b90*/  VIADD R10, R0, 0xb0 ;  /* 0x000000b0000a7836 */ /* 0x000fc40000000000 */
        /* <DEDUP_REMOVED lines=9> */
[----:B------:R-:W-:Y:S01]  /*8c30*/  IMAD.HI.U32 R2, R9, R240, RZ ;  /* 0x000000f009027227 */ /* 0x000fe200078e00ff */
[----:B------:R-:W-:-:S03]  /*8c40*/  IABS R242, R6 ;  /* 0x0000000600f27213 */ /* 0x000fc60000000000 */
[----:B------:R-:W-:Y:S01]  /*8c50*/  @!P6 IMAD.IADD R236, R236, 0x1, -R5 ;  /* 0x00000001ecece824 */ /* 0x000fe200078e0a05 */
[C---:B------:R-:W-:Y:S01]  /*8c60*/  ISETP.GT.U32.AND P6, PT, R5.reuse, R239, PT ;  /* 0x000000ef0500720c */ /* 0x040fe20003fc4070 */
[----:B------:R-:W-:Y:S01]  /*8c70*/  @!P5 IMAD.MOV R235, RZ, RZ, -R235 ;  /* 0x000000ffffebd224 */ /* 0x000fe200078e0aeb */
[C---:B------:R-:W-:Y:S01]  /*8c80*/  ISETP.GT.U32.AND P5, PT, R5.reuse, R238, PT ;  /* 0x000000ee0500720c */ /* 0x040fe20003fa4070 */
[----:B------:R-:W-:Y:S02]  /*8c90*/  IMAD.MOV R2, RZ, RZ, -R2 ;  /* 0x000000ffff027224 */ /* 0x000fe400078e0a02 */
[----:B------:R-:W-:Y:S01]  /*8ca0*/  @!P1 IMAD.MOV R233, RZ, RZ, -R233 ;  /* 0x000000ffffe99224 */ /* 0x000fe200078e0ae9 */
[C---:B------:R-:W-:Y:S01]  /*8cb0*/  ISETP.GT.U32.AND P1, PT, R5.reuse, R237, PT ;  /* 0x000000ed0500720c */ /* 0x040fe20003f24070 */
[----:B------:R-:W-:Y:S02]  /*8cc0*/  IMAD R240, R5, R2, R240 ;  /* 0x0000000205f07224 */ /* 0x000fe400078e02f0 */
[----:B------:R-:W-:-:S04]  /*8cd0*/  IMAD.HI.U32 R2, R9, R242, RZ ;  /* 0x000000f209027227 */ /* 0x000fc800078e00ff */
[----:B------:R-:W-:Y:S02]  /*8ce0*/  VIADD R12, R0, 0xb1 ;  /* 0x000000b1000c7836 */ /* 0x000fe40000000000 */
[----:B------:R-:W-:Y:S02]  /*8cf0*/  IMAD.MOV R2, RZ, RZ, -R2 ;  /* 0x000000ffff027224 */ /* 0x000fe400078e0a02 */
[--C-:B------:R-:W-:Y:S01]  /*8d00*/  @!P6 IMAD.IADD R239, R239, 0x1, -R5.reuse ;  /* 0x00000001efefe824 */ /* 0x100fe200078e0a05 */
[----:B------:R-:W-:Y:S01]  /*8d10*/  IABS R4, R12 ;  /* 0x0000000c00047213 */ /* 0x000fe20000000000 */
[----:B------:R-:W-:Y:S02]  /*8d20*/  @!P5 IMAD.IADD R238, R238, 0x1, -R5 ;  /* 0x00000001eeeed824 */ /* 0x000fe400078e0a05 */
[C---:B------:R-:W-:Y:S01]  /*8d30*/  IMAD R242, R5.reuse, R2, R242 ;  /* 0x0000000205f27224 */ /* 0x040fe200078e02f2 */
[----:B------:R-:W-:Y:S01]  /*8d40*/  ISETP.GT.U32.AND P6, PT, R5, R239, PT ;  /* 0x000000ef0500720c */ /* 0x000fe20003fc4070 */
[----:B------:R-:W-:-:S02]  /*8d50*/  @!P3 IMAD.MOV R238, RZ, RZ, -R238 ;  /* 0x000000ffffeeb224 */ /* 0x000fc400078e0aee */
[----:B------:R-:W-:Y:S01]  /*8d60*/  IMAD.HI.U32 R3, R9, R4, RZ ;  /* 0x0000000409037227 */ /* 0x000fe200078e00ff */
[----:B------:R-:W-:-:S03]  /*8d70*/  ISETP.GT.U32.AND P3, PT, R5, R242, PT ;  /* 0x000000f20500720c */ /* 0x000fc60003f64070 */
[----:B------:R-:W-:Y:S01]  /*8d80*/  @!P1 IMAD.IADD R237, R237, 0x1, -R5 ;  /* 0x00000001eded9824 */ /* 0x000fe200078e0a05 */
[----:B------:R-:W-:Y:S01]  /*8d90*/  ISETP.GE.AND P1, PT, R7, RZ, PT ;  /* 0x000000ff0700720c */ /* 0x000fe20003f26270 */
[----:B------:R-:W-:Y:S01]  /*8da0*/  @!P2 IMAD.MOV R236, RZ, RZ, -R236 ;  /* 0x000000ffffeca224 */ /* 0x000fe200078e0aec */
[C---:B------:R-:W-:Y:S01]  /*8db0*/  ISETP.GT.U32.AND P2, PT, R5.reuse, R240, PT ;  /* 0x000000f00500720c */ /* 0x040fe20003f44070 */
[----:B------:R-:W-:Y:S02]  /*8dc0*/  IMAD.MOV R3, RZ, RZ, -R3 ;  /* 0x000000ffff037224 */ /* 0x000fe400078e0a03 */
[C---:B------:R-:W-:Y:S02]  /*8dd0*/  VIADD R7, R0.reuse, 0xb4 ;  /* 0x000000b400077836 */ /* 0x040fe40000000000 */
[----:B------:R-:W-:Y:S02]  /*8de0*/  IMAD R241, R5, R3, R4 ;  /* 0x0000000305f17224 */ /* 0x000fe400078e0204 */
[--C-:B------:R-:W-:Y:S01]  /*8df0*/  @!P6 IMAD.IADD R239, R239, 0x1, -R5.reuse ;  /* 0x00000001efefe824 */ /* 0x100fe200078e0a05 */
[----:B------:R-:W-:Y:S01]  /*8e00*/  IABS R244, R7 ;  /* 0x0000000700f47213 */ /* 0x000fe20000000000 */
[----:B------:R-:W-:Y:S01]  /*8e10*/  VIADD R3, R0, 0xb3 ;  /* 0x000000b300037836 */ /* 0x000fe20000000000 */
[----:B------:R-:W-:Y:S01]  /*8e20*/  ISETP.GT.U32.AND P5, PT, R5, R241, PT ;  /* 0x000000f10500720c */ /* 0x000fe20003fa4070 */
[----:B------:R-:W-:Y:S01]  /*8e30*/  @!P3 IMAD.IADD R242, R242, 0x1, -R5 ;  /* 0x00000001f2f2b824 */ /* 0x000fe200078e0a05 */
[----:B------:R-:W-:Y:S01]  /*8e40*/  ISETP.GE.AND P6, PT, R6, RZ, PT ;  /* 0x000000ff0600720c */ /* 0x000fe20003fc6270 */
[----:B------:R-:W-:Y:S01]  /*8e50*/  @!P1 IMAD.MOV R239, RZ, RZ, -R239 ;  /* 0x000000ffffef9224 */ /* 0x000fe200078e0aef */
[----:B------:R-:W-:Y:S01]  /*8e60*/  IABS R6, R3 ;  /* 0x0000000300067213 */ /* 0x000fe20000000000 */
[----:B------:R-:W-:Y:S01]  /*8e70*/  @!P2 IMAD.IADD R240, R240, 0x1, -R5 ;  /* 0x00000001f0f0a824 */ /* 0x000fe200078e0a05 */
[----:B------:R-:W-:Y:S01]  /*8e80*/  ISETP.GE.AND P1, PT, R3, RZ, PT ;  /* 0x000000ff0300720c */ /* 0x000fe20003f26270 */
[----:B------:R-:W-:Y:S01]  /*8e90*/  IMAD.HI.U32 R3, R9, R244, RZ ;  /* 0x000000f409037227 */ /* 0x000fe200078e00ff */
[----:B------:R-:W-:-:S02]  /*8ea0*/  ISETP.GT.U32.AND P3, PT, R5, R242, PT ;  /* 0x000000f20500720c */ /* 0x000fc40003f64070 */
[----:B------:R-:W-:Y:S01]  /*8eb0*/  ISETP.GT.U32.AND P2, PT, R5, R240, PT ;  /* 0x000000f00500720c */ /* 0x000fe20003f44070 */
[----:B------:R-:W-:Y:S02]  /*8ec0*/  IMAD.MOV R3, RZ, RZ, -R3 ;  /* 0x000000ffff037224 */ /* 0x000fe400078e0a03 */
[----:B------:R-:W-:Y:S01]  /*8ed0*/  @!P4 IMAD.MOV R237, RZ, RZ, -R237 ;  /* 0x000000ffffedc224 */ /* 0x000fe200078e0aed */
[----:B------:R-:W-:Y:S01]  /*8ee0*/  ISETP.GE.AND P4, PT, R12, RZ, PT ;  /* 0x000000ff0c00720c */ /* 0x000fe20003f86270 */
[----:B------:R-:W-:Y:S02]  /*8ef0*/  VIADD R12, R0, 0xb5 ;  /* 0x000000b5000c7836 */ /* 0x000fe40000000000 */
[----:B------:R-:W-:Y:S02]  /*8f00*/  @!P5 IMAD.IADD R241, R241, 0x1, -R5 ;  /* 0x00000001f1f1d824 */ /* 0x000fe400078e0a05 */
[----:B------:R-:W-:Y:S01]  /*8f10*/  IMAD R244, R5, R3, R244 ;  /* 0x0000000305f47224 */ /* 0x000fe200078e02f4 */
[----:B------:R-:W-:Y:S01]  /*8f20*/  IABS R10, R12 ;  /* 0x0000000c000a7213 */ /* 0x000fe20000000000 */
[----:B------:R-:W-:Y:S01]  /*8f30*/  IMAD.HI.U32 R2, R9, R6, RZ ;  /* 0x0000000609027227 */ /* 0x000fe200078e00ff */
[----:B------:R-:W-:-:S03]  /*8f40*/  ISETP.GT.U32.AND P5, PT, R5, R241, PT ;  /* 0x000000f10500720c */ /* 0x000fc60003fa4070 */
[--C-:B------:R-:W-:Y:S01]  /*8f50*/  @!P3 IMAD.IADD R242, R242, 0x1, -R5.reuse ;  /* 0x00000001f2f2b824 */ /* 0x100fe200078e0a05 */
[----:B------:R-:W-:Y:S01]  /*8f60*/  ISETP.GT.U32.AND P3, PT, R5, R244, PT ;  /* 0x000000f40500720c */ /* 0x000fe20003f64070 */
[----:B------:R-:W-:Y:S02]  /*8f70*/  IMAD.MOV R2, RZ, RZ, -R2 ;  /* 0x000000ffff027224 */ /* 0x000fe400078e0a02 */
[----:B------:R-:W-:Y:S01]  /*8f80*/  @!P2 IMAD.IADD R240, R240, 0x1, -R5 ;  /* 0x00000001f0f0a824 */ /* 0x000fe200078e0a05 */
[----:B------:R-:W-:Y:S01]  /*8f90*/  ISETP.GE.AND P2, PT, R7, RZ, PT ;  /* 0x000000ff0700720c */ /* 0x000fe20003f46270 */
[----:B------:R-:W-:Y:S02]  /*8fa0*/  IMAD R243, R5, R2, R6 ;  /* 0x0000000205f37224 */ /* 0x000fe400078e0206 */
[----:B------:R-:W-:-:S04]  /*8fb0*/  IMAD.HI.U32 R4, R9, R10, RZ ;  /* 0x0000000a09047227 */ /* 0x000fc800078e00ff */
[----:B------:R-:W-:Y:S01]  /*8fc0*/  @!P0 IMAD.MOV R240, RZ, RZ, -R240 ;  /* 0x000000fffff08224 */ /* 0x000fe200078e0af0 */
[----:B------:R-:W-:Y:S01]  /*8fd0*/  ISETP.GT.U32.AND P0, PT, R5, R243, PT ;  /* 0x000000f30500720c */ /* 0x000fe20003f04070 */
[----:B------:R-:W-:Y:S02]  /*8fe0*/  IMAD.MOV R4, RZ, RZ, -R4 ;  /* 0x000000ffff047224 */ /* 0x000fe400078e0a04 */
[C---:B------:R-:W-:Y:S02]  /*8ff0*/  VIADD R2, R0.reuse, 0xb6 ;  /* 0x000000b600027836 */ /* 0x040fe40000000000 */
[----:B------:R-:W-:Y:S02]  /*9000*/  VIADD R7, R0, 0xb7 ;  /* 0x000000b700077836 */ /* 0x000fe40000000000 */
[--C-:B------:R-:W-:Y:S01]  /*9010*/  @!P5 IMAD.IADD R241, R241, 0x1, -R5.reuse ;  /* 0x00000001f1f1d824 */ /* 0x100fe200078e0a05 */
[----:B------:R-:W-:Y:S01]  /*9020*/  IABS R246, R2 ;  /* 0x0000000200f67213 */ /* 0x000fe20000000000 */
[C---:B------:R-:W-:Y:S01]  /*9030*/  IMAD R245, R5.reuse, R4, R10 ;  /* 0x0000000405f57224 */ /* 0x040fe200078e020a */
[----:B------:R-:W-:Y:S01]  /*9040*/  IABS R10, R7 ;  /* 0x00000007000a7213 */ /* 0x000fe20000000000 */
[----:B------:R-:W-:Y:S01]  /*9050*/  @!P3 IMAD.IADD R244, R244, 0x1, -R5 ;  /* 0x00000001f4f4b824 */ /* 0x000fe200078e0a05 */
[----:B------:R-:W-:Y:S01]  /*9060*/  ISETP.GE.AND P5, PT, R12, RZ, PT ;  /* 0x000000ff0c00720c */ /* 0x000fe20003fa6270 */
[----:B------:R-:W-:Y:S01]  /*9070*/  @!P4 IMAD.MOV R241, RZ, RZ, -R241 ;  /* 0x000000fffff1c224 */ /* 0x000fe200078e0af1 */
[----:B------:R-:W-:Y:S01]  /*9080*/  ISETP.GE.AND P4, PT, R2, RZ, PT ;  /* 0x000000ff0200720c */ /* 0x000fe20003f86270 */
[----:B------:R-:W-:Y:S01]  /*9090*/  @!P6 IMAD.MOV R242, RZ, RZ, -R242 ;  /* 0x000000fffff2e224 */ /* 0x000fe200078e0af2 */
[----:B------:R-:W-:Y:S01]  /*90a0*/  ISETP.GT.U32.AND P3, PT, R5, R244, PT ;  /* 0x000000f40500720c */ /* 0x000fe20003f64070 */
[----:B------:R-:W-:Y:S01]  /*90b0*/  IMAD.HI.U32 R2, R9, R246, RZ ;  /* 0x000000f609027227 */ /* 0x000fe200078e00ff */
[----:B------:R-:W-:-:S03]  /*90c0*/  ISETP.GT.U32.AND P6, PT, R5, R245, PT ;  /* 0x000000f50500720c */ /* 0x000fc60003fc4070 */
[----:B------:R-:W-:-:S04]  /*90d0*/  IMAD.HI.U32 R3, R9, R10, RZ ;  /* 0x0000000a09037227 */ /* 0x000fc800078e00ff */
[C---:B------:R-:W-:Y:S02]  /*90e0*/  VIADD R15, R0.reuse, 0xb9 ;  /* 0x000000b9000f7836 */ /* 0x040fe40000000000 */
[----:B------:R-:W-:Y:S02]  /*90f0*/  @!P0 IMAD.IADD R243, R243, 0x1, -R5 ;  /* 0x00000001f3f38824 */ /* 0x000fe400078e0a05 */
[----:B------:R-:W-:Y:S01]  /*9100*/  IMAD.MOV R2, RZ, RZ, -R2 ;  /* 0x000000ffff027224 */ /* 0x000fe200078e0a02 */
[----:B------:R-:W-:Y:S01]  /*9110*/  IABS R12, R15 ;  /* 0x0000000f000c7213 */ /* 0x000fe20000000000 */
[----:B------:R-:W-:Y:S01]  /*9120*/  IMAD.MOV R3, RZ, RZ, -R3 ;  /* 0x000000ffff037224 */ /* 0x000fe200078e0a03 */
[C---:B------:R-:W-:Y:S01]  /*9130*/  ISETP.GT.U32.AND P0, PT, R5.reuse, R243, PT ;  /* 0x000000f30500720c */ /* 0x040fe20003f04070 */
[----:B------:R-:W-:Y:S02]  /*9140*/  VIADD R14, R0, 0xb8 ;  /* 0x000000b8000e7836 */ /* 0x000fe40000000000 */
[----:B------:R-:W-:-:S02]  /*9150*/  IMAD R246, R5, R2, R246 ;  /* 0x0000000205f67224 */ /* 0x000fc400078e02f6 */
[C---:B------:R-:W-:Y:S01]  /*9160*/  IMAD R247, R5.reuse, R3, R10 ;  /* 0x0000000305f77224 */ /* 0x040fe200078e020a */
[----:B------:R-:W-:Y:S01]  /*9170*/  IABS R248, R14 ;  /* 0x0000000e00f87213 */ /* 0x000fe20000000000 */
[--C-:B------:R-:W-:Y:S01]  /*9180*/  @!P3 IMAD.IADD R244, R244, 0x1, -R5.reuse ;  /* 0x00000001f4f4b824 */ /* 0x100fe200078e0a05 */
[----:B------:R-:W-:Y:S01]  /*9190*/  ISETP.GT.U32.AND P3, PT, R5, R246, PT ;  /* 0x000000f60500720c */ /* 0x000fe20003f64070 */
[----:B------:R-:W-:Y:S01]  /*91a0*/  @!P6 IMAD.IADD R245, R245, 0x1, -R5 ;  /* 0x00000001f5f5e824 */ /* 0x000fe200078e0a05 */
[----:B------:R-:W-:Y:S01]  /*91b0*/  ISETP.GT.U32.AND P6, PT, R5, R247, PT ;  /* 0x000000f70500720c */ /* 0x000fe20003fc4070 */
[----:B------:R-:W-:-:S04]  /*91c0*/  IMAD.HI.U32 R6, R9, R12, RZ ;  /* 0x0000000c09067227 */ /* 0x000fc800078e00ff */
[----:B------:R-:W-:Y:S02]  /*91d0*/  IMAD.MOV R6, RZ, RZ, -R6 ;  /* 0x000000ffff067224 */ /* 0x000fe400078e0a06 */
[----:B------:R-:W-:-:S04]  /*91e0*/  IMAD.HI.U32 R4, R9, R248, RZ ;  /* 0x000000f809047227 */ /* 0x000fc800078e00ff */
[--C-:B------:R-:W-:Y:S01]  /*91f0*/  @!P0 IMAD.IADD R243, R243, 0x1, -R5.reuse ;  /* 0x00000001f3f38824 */ /* 0x100fe200078e0a05 */
[----:B------:R-:W-:Y:S01]  /*9200*/  ISETP.GE.AND P0, PT, R7, RZ, PT ;  /* 0x000000ff0700720c */ /* 0x000fe20003f06270 */
[C---:B------:R-:W-:Y:S02]  /*9210*/  IMAD R249, R5.reuse, R6, R12 ;  /* 0x0000000605f97224 */ /* 0x040fe400078e020c */
[----:B------:R-:W-:Y:S02]  /*9220*/  IMAD.MOV R4, RZ, RZ, -R4 ;  /* 0x000000ffff047224 */ /* 0x000fe400078e0a04 */
[C---:B------:R-:W-:Y:S02]  /*9230*/  VIADD R12, R0.reuse, 0xbb ;  /* 0x000000bb000c7836 */ /* 0x040fe40000000000 */
[----:B------:R-:W-:Y:S02]  /*9240*/  VIADD R7, R0, 0xba ;  /* 0x000000ba00077836 */ /* 0x000fe40000000000 */
[C---:B------:R-:W-:Y:S01]  /*9250*/  IMAD R248, R5.reuse, R4, R248 ;  /* 0x0000000405f87224 */ /* 0x040fe200078e02f8 */
[----:B------:R-:W-:Y:S01]  /*9260*/  IABS R4, R12 ;  /* 0x0000000c00047213 */ /* 0x000fe20000000000 */
[--C-:B------:R-:W-:Y:S01]  /*9270*/  @!P3 IMAD.IADD R246, R246, 0x1, -R5.reuse ;  /* 0x00000001f6f6b824 */ /* 0x100fe200078e0a05 */
[----:B------:R-:W-:Y:S01]  /*9280*/  ISETP.GT.U32.AND P3, PT, R5, R245, PT ;  /* 0x000000f50500720c */ /* 0x000fe20003f64070 */
[----:B------:R-:W-:Y:S01]  /*9290*/  @!P6 IMAD.IADD R247, R247, 0x1, -R5 ;  /* 0x00000001f7f7e824 */ /* 0x000fe200078e0a05 */
[----:B------:R-:W-:Y:S01]  /*92a0*/  IABS R250, R7 ;  /* 0x0000000700fa7213 */ /* 0x000fe20000000000 */
[----:B------:R-:W-:Y:S01]  /*92b0*/  @!P1 IMAD.MOV R243, RZ, RZ, -R243 ;  /* 0x000000fffff39224 */ /* 0x000fe200078e0af3 */
[----:B------:R-:W-:Y:S01]  /*92c0*/  ISETP.GT.U32.AND P1, PT, R5, R246, PT ;  /* 0x000000f60500720c */ /* 0x000fe20003f24070 */
[----:B------:R-:W-:Y:S01]  /*92d0*/  IMAD.HI.U32 R3, R9, R4, RZ ;  /* 0x0000000409037227 */ /* 0x000fe200078e00ff */
[----:B------:R-:W-:-:S03]  /*92e0*/  ISETP.GT.U32.AND P6, PT, R5, R247, PT ;  /* 0x000000f70500720c */ /* 0x000fc60003fc4070 */
[----:B------:R-:W-:-:S04]  /*92f0*/  IMAD.HI.U32 R2, R9, R250, RZ ;  /* 0x000000fa09027227 */ /* 0x000fc800078e00ff */
[----:B------:R-:W-:Y:S02]  /*9300*/  IMAD.MOV R251, RZ, RZ, -R3 ;  /* 0x000000fffffb7224 */ /* 0x000fe400078e0a03 */
[----:B------:R-:W-:Y:S02]  /*9310*/  IMAD.MOV R2, RZ, RZ, -R2 ;  /* 0x000000ffff027224 */ /* 0x000fe400078e0a02 */
[----:B------:R-:W-:Y:S01]  /*9320*/  @!P3 IMAD.IADD R245, R245, 0x1, -R5 ;  /* 0x00000001f5f5b824 */ /* 0x000fe200078e0a05 */
[C---:B------:R-:W-:Y:S01]  /*9330*/  ISETP.GT.U32.AND P3, PT, R5.reuse, R249, PT ;  /* 0x000000f90500720c */ /* 0x040fe20003f64070 */
[C---:B------:R-:W-:Y:S02]  /*9340*/  IMAD R251, R5.reuse, R251, R4 ;  /* 0x000000fb05fb7224 */ /* 0x040fe400078e0204 */
[----:B------:R-:W-:Y:S01]  /*9350*/  @!P2 IMAD.MOV R244, RZ, RZ, -R244 ;  /* 0x000000fffff4a224 */ /* 0x000fe200078e0af4 */
[C---:B------:R-:W-:Y:S01]  /*9360*/  ISETP.GT.U32.AND P2, PT, R5.reuse, R248, PT ;  /* 0x000000f80500720c */ /* 0x040fe20003f44070 */
[----:B------:R-:W-:-:S02]  /*9370*/  IMAD R250, R5, R2, R250 ;  /* 0x0000000205fa7224 */ /* 0x000fc400078e02fa */
        /* <DEDUP_REMOVED lines=15> */
[----:B------:R-:W-:-:S03]  /*9470*/  ISETP.GE.AND P3, PT, R15, RZ, PT ;  /* 0x000000ff0f00720c */ /* 0x000fc60003f66270 */
[----:B------:R-:W-:Y:S01]  /*9480*/  @!P1 IMAD.IADD R250, R250, 0x1, -R5 ;  /* 0x00000001fafa9824 */ /* 0x000fe200078e0a05 */
[----:B------:R-:W-:Y:S01]  /*9490*/  ISETP.GT.U32.AND P1, PT, R5, R248, PT ;  /* 0x000000f80500720c */ /* 0x000fe20003f24070 */
[----:B------:R-:W-:-:S03]  /*94a0*/  IMAD.HI.U32 R3, R9, R6, RZ ;  /* 0x0000000609037227 */ /* 0x000fc600078e00ff */
[C---:B------:R-:W-:Y:S01]  /*94b0*/  ISETP.GT.U32.AND P5, PT, R5.reuse, R250, PT ;  /* 0x000000fa0500720c */ /* 0x040fe20003fa4070 */
[----:B------:R-:W-:Y:S02]  /*94c0*/  IMAD.MOV R2, RZ, RZ, -R2 ;  /* 0x000000ffff027224 */ /* 0x000fe400078e0a02 */
[----:B------:R-:W-:Y:S02]  /*94d0*/  IMAD.MOV R3, RZ, RZ, -R3 ;  /* 0x000000ffff037224 */ /* 0x000fe400078e0a03 */
[C---:B------:R-:W-:Y:S02]  /*94e0*/  VIADD R14, R0.reuse, 0xbe ;  /* 0x000000be000e7836 */ /* 0x040fe40000000000 */
[C---:B------:R-:W-:Y:S02]  /*94f0*/  IMAD R252, R5.reuse, R2, R252 ;  /* 0x0000000205fc7224 */ /* 0x040fe400078e02fc */
[----:B------:R-:W-:Y:S01]  /*9500*/  IMAD R2, R5, R3, R6 ;  /* 0x0000000305027224 */ /* 0x000fe200078e0206 */
[----:B------:R-:W-:Y:S01]  /*9510*/  IABS R6, R14 ;  /* 0x0000000e00067213 */ /* 0x000fe20000000000 */
[----:B------:R-:W-:-:S02]  /*9520*/  VIADD R15, R0, 0xbf ;  /* 0x000000bf000f7836 */ /* 0x000fc40000000000 */
[--C-:B------:R-:W-:Y:S01]  /*9530*/  @!P6 IMAD.IADD R249, R249, 0x1, -R5.reuse ;  /* 0x00000001f9f9e824 */ /* 0x100fe200078e0a05 */
[C---:B------:R-:W-:Y:S01]  /*9540*/  ISETP.GT.U32.AND P6, PT, R5.reuse, R2, PT ;  /* 0x000000020500720c */ /* 0x040fe20003fc4070 */
[----:B------:R-:W-:Y:S01]  /*9550*/  @!P4 IMAD.MOV R246, RZ, RZ, -R246 ;  /* 0x000000fffff6c224 */ /* 0x000fe200078e0af6 */
[----:B------:R-:W-:Y:S01]  /*9560*/  IABS R10, R15 ;  /* 0x0000000f000a7213 */ /* 0x000fe20000000000 */
[----:B------:R-:W-:Y:S01]  /*9570*/  @!P1 IMAD.IADD R248, R248, 0x1, -R5 ;  /* 0x00000001f8f89824 */ /* 0x000fe200078e0a05 */
[----:B------:R-:W-:Y:S01]  /*9580*/  ISETP.GT.U32.AND P4, PT, R5, R251, PT ;  /* 0x000000fb0500720c */ /* 0x000fe20003f84070 */
[----:B------:R-:W-:Y:S01]  /*9590*/  IMAD.HI.U32 R3, R9, R6, RZ ;  /* 0x0000000609037227 */ /* 0x000fe200078e00ff */
[----:B------:R-:W-:-:S03]  /*95a0*/  ISETP.GE.AND P1, PT, R7, RZ, PT ;  /* 0x000000ff0700720c */ /* 0x000fc60003f26270 */
[----:B------:R-:W-:Y:S01]  /*95b0*/  @!P5 IMAD.IADD R250, R250, 0x1, -R5 ;  /* 0x00000001fafad824 */ /* 0x000fe200078e0a05 */
[----:B------:R-:W-:Y:S01]  /*95c0*/  ISETP.GE.AND P5, PT, R12, RZ, PT ;  /* 0x000000ff0c00720c */ /* 0x000fe20003fa6270 */
[----:B------:R-:W-:-:S04]  /*95d0*/  IMAD.HI.U32 R4, R9, R10, RZ ;  /* 0x0000000a09047227 */ /* 0x000fc800078e00ff */
[----:B------:R-:W-:Y:S02]  /*95e0*/  IMAD.MOV R3, RZ, RZ, -R3 ;  /* 0x000000ffff037224 */ /* 0x000fe400078e0a03 */
[----:B------:R-:W-:Y:S02]  /*95f0*/  IMAD.MOV R7, RZ, RZ, -R4 ;  /* 0x000000ffff077224 */ /* 0x000fe400078e0a04 */
[----:B------:R-:W-:Y:S01]  /*9600*/  @!P0 IMAD.MOV R247, RZ, RZ, -R247 ;  /* 0x000000fffff78224 */ /* 0x000fe200078e0af7 */
[C---:B------:R-:W-:Y:S01]  /*9610*/  ISETP.GT.U32.AND P0, PT, R5.reuse, R252, PT ;  /* 0x000000fc0500720c */ /* 0x040fe20003f04070 */
[----:B------:R-:W-:Y:S02]  /*9620*/  IMAD R4, R5, R3, R6 ;  /* 0x0000000305047224 */ /* 0x000fe400078e0206 */
        /* <DEDUP_REMOVED lines=11> */
[--C-:B------:R-:W-:Y:S01]  /*96e0*/  @!P0 IMAD.IADD R252, R252, 0x1, -R5.reuse ;  /* 0x00000001fcfc8824 */ /* 0x100fe200078e0a05 */
        /* <DEDUP_REMOVED lines=9> */
[----:B------:R-:W-:Y:S01]  /*9780*/  @!P5 IMAD.IADD R6, R6, 0x1, -R5 ;  /* 0x000000010606d824 */ /* 0x000fe200078e0a05 */
[----:B------:R-:W-:Y:S01]  /*9790*/  ISETP.GT.U32.AND P5, PT, R5, R4, PT ;  /* 0x000000040500720c */ /* 0x000fe20003fa4070 */
[----:B------:R-:W-:Y:S01]  /*97a0*/  IMAD.HI.U32 R3, R9, R10, RZ ;  /* 0x0000000a09037227 */ /* 0x000fe200078e00ff */
[----:B------:R-:W-:Y:S02]  /*97b0*/  IABS R12, R7 ;  /* 0x00000007000c7213 */ /* 0x000fe40000000000 */
[----:B------:R-:W-:Y:S01]  /*97c0*/  ISETP.GE.AND P1, PT, R7, RZ, PT ;  /* 0x000000ff0700720c */ /* 0x000fe20003f26270 */
[----:B------:R-:W-:Y:S02]  /*97d0*/  IMAD.MOV.U32 R60, RZ, RZ, R2 ;  /* 0x000000ffff3c7224 */ /* 0x000fe400078e0002 */
[----:B------:R-:W-:-:S02]  /*97e0*/  VIADD R2, R0, 0xc2 ;  /* 0x000000c200027836 */ /* 0x000fc40000000000 */
[----:B------:R-:W-:Y:S02]  /*97f0*/  IMAD.MOV R3, RZ, RZ, -R3 ;  /* 0x000000ffff037224 */ /* 0x000fe400078e0a03 */
[----:B------:R-:W-:Y:S01]  /*9800*/  @!P0 IMAD.MOV R60, RZ, RZ, -R60 ;  /* 0x000000ffff3c8224 */ /* 0x000fe200078e0a3c */
[----:B------:R-:W-:Y:S01]  /*9810*/  ISETP.GE.AND P0, PT, R2, RZ, PT ;  /* 0x000000ff0200720c */ /* 0x000fe20003f06270 */
[----:B------:R-:W-:Y:S01]  /*9820*/  @!P2 IMAD.IADD R252, R252, 0x1, -R5 ;  /* 0x00000001fcfca824 */ /* 0x000fe200078e0a05 */
[----:B------:R-:W-:Y:S01]  /*9830*/  IABS R14, R2 ;  /* 0x00000002000e7213 */ /* 0x000fe20000000000 */
[----:B------:R-:W-:Y:S01]  /*9840*/  IMAD R2, R5, R3, R10 ;  /* 0x0000000305027224 */ /* 0x000fe200078e020a */
[----:B------:R-:W-:Y:S01]  /*9850*/  ISETP.GE.AND P2, PT, R15, RZ, PT ;  /* 0x000000ff0f00720c */ /* 0x000fe20003f46270 */
[----:B------:R-:W-:-:S04]  /*9860*/  IMAD.HI.U32 R7, R9, R12, RZ ;  /* 0x0000000c09077227 */ /* 0x000fc800078e00ff */
[----:B------:R-:W-:Y:S01]  /*9870*/  @!P4 IMAD.MOV R252, RZ, RZ, -R252 ;  /* 0x000000fffffcc224 */ /* 0x000fe200078e0afc */
[C---:B------:R-:W-:Y:S01]  /*9880*/  ISETP.GT.U32.AND P4, PT, R5.reuse, R6, PT ;  /* 0x000000060500720c */ /* 0x040fe20003f84070 */
[----:B------:R-:W-:Y:S01]  /*9890*/  @!P5 IMAD.IADD R4, R4, 0x1, -R5 ;  /* 0x000000010404d824 */ /* 0x000fe200078e0a05 */
[C---:B------:R-:W-:Y:S01]  /*98a0*/  ISETP.GT.U32.AND P5, PT, R5.reuse, R2, PT ;  /* 0x000000020500720c */ /* 0x040fe20003fa4070 */
[----:B------:R-:W-:Y:S02]  /*98b0*/  IMAD.MOV R7, RZ, RZ, -R7 ;  /* 0x000000ffff077224 */ /* 0x000fe400078e0a07 */
[----:B------:R-:W-:Y:S02]  /*98c0*/  IMAD.MOV.U32 R74, RZ, RZ, R4 ;  /* 0x000000ffff4a7224 */ /* 0x000fe400078e0004 */
[----:B------:R-:W-:Y:S02]  /*98d0*/  IMAD R10, R5, R7, R12 ;  /* 0x00000007050a7224 */ /* 0x000fe400078e020c */
        /* <DEDUP_REMOVED lines=8> */
[----:B------:R-:W-:-:S03]  /*9960*/  IMAD.HI.U32 R3, R9, R12, RZ ;  /* 0x0000000c09037227 */ /* 0x000fc600078e00ff */
[----:B------:R-:W-:Y:S01]  /*9970*/  ISETP.GT.U32.AND P5, PT, R5, R2, PT ;  /* 0x000000020500720c */ /* 0x000fe20003fa4070 */
[----:B------:R-:W-:Y:S02]  /*9980*/  VIADD R7, R0, 0xc4 ;  /* 0x000000c400077836 */ /* 0x000fe40000000000 */
[----:B------:R-:W-:Y:S02]  /*9990*/  IMAD.MOV R4, RZ, RZ, -R3 ;  /* 0x000000ffff047224 */ /* 0x000fe400078e0a03 */
[----:B------:R-:W-:Y:S01]  /*99a0*/  IMAD.HI.U32 R3, R9, R14, RZ ;  /* 0x0000000e09037227 */ /* 0x000fe200078e00ff */
[----:B------:R-:W-:-:S03]  /*99b0*/  IABS R16, R7 ;  /* 0x0000000700107213 */ /* 0x000fc60000000000 */
[----:B------:R-:W-:Y:S02]  /*99c0*/  VIADD R15, R0, 0xc5 ;  /* 0x000000c5000f7836 */ /* 0x000fe40000000000 */
[----:B------:R-:W-:Y:S02]  /*99d0*/  @!P6 IMAD.IADD R10, R10, 0x1, -R5 ;  /* 0x000000010a0ae824 */ /* 0x000fe400078e0a05 */
[----:B------:R-:W-:Y:S01]  /*99e0*/  IMAD.MOV R3, RZ, RZ, -R3 ;  /* 0x000000ffff037224 */ /* 0x000fe200078e0a03 */
[----:B------:R-:W-:Y:S01]  /*99f0*/  IABS R18, R15 ;  /* 0x0000000f00127213 */ /* 0x000fe20000000000 */
[C---:B------:R-:W-:Y:S01]  /*9a00*/  IMAD R12, R5.reuse, R4, R12 ;  /* 0x00000004050c7224 */ /* 0x040fe200078e020c */
[C---:B------:R-:W-:Y:S01]  /*9a10*/  ISETP.GT.U32.AND P6, PT, R5.reuse, R10, PT ;  /* 0x0000000a0500720c */ /* 0x040fe20003fc4070 */
[----:B------:R-:W-:Y:S02]  /*9a20*/  IMAD R14, R5, R3, R14 ;  /* 0x00000003050e7224 */ /* 0x000fe400078e020e */
[----:B------:R-:W-:-:S04]  /*9a30*/  IMAD.HI.U32 R3, R9, R16, RZ ;  /* 0x0000001009037227 */ /* 0x000fc800078e00ff */
[----:B------:R-:W-:Y:S01]  /*9a40*/  @!P5 IMAD.IADD R2, R2, 0x1, -R5 ;  /* 0x000000010202d824 */ /* 0x000fe200078e0a05 */
[----:B------:R-:W-:Y:S01]  /*9a50*/  ISETP.GT.U32.AND P5, PT, R5, R12, PT ;  /* 0x0000000c0500720c */ /* 0x000fe20003fa4070 */
[----:B------:R-:W-:-:S04]  /*9a60*/  IMAD.HI.U32 R4, R9, R18, RZ ;  /* 0x0000001209047227 */ /* 0x000fc800078e00ff */
[----:B------:R-:W-:Y:S02]  /*9a70*/  IMAD.MOV R3, RZ, RZ, -R3 ;  /* 0x000000ffff037224 */ /* 0x000fe400078e0a03 */
[----:B------:R-:W-:Y:S02]  /*9a80*/  IMAD.MOV.U32 R68, RZ, RZ, R6 ;  /* 0x000000ffff447224 */ /* 0x000fe400078e0006 */
[----:B------:R-:W-:Y:S02]  /*9a90*/  IMAD.MOV R4, RZ, RZ, -R4 ;  /* 0x000000ffff047224 */ /* 0x000fe400078e0a04 */
[----:B------:R-:W-:Y:S02]  /*9aa0*/  IMAD R16, R5, R3, R16 ;  /* 0x0000000305107224 */ /* 0x000fe400078e0210 */
[----:B------:R-:W-:Y:S01]  /*9ab0*/  @!P2 IMAD.MOV R68, RZ, RZ, -R68 ;  /* 0x000000ffff44a224 */ /* 0x000fe200078e0a44 */
[----:B------:R-:W-:Y:S01]  /*9ac0*/  ISETP.GE.AND P2, PT, R7, RZ, PT ;  /* 0x000000ff0700720c */ /* 0x000fe20003f46270 */
[----:B------:R-:W-:-:S02]  /*9ad0*/  IMAD R18, R5, R4, R18 ;  /* 0x0000000405127224 */ /* 0x000fc400078e0212 */
[--C-:B------:R-:W-:Y:S01]  /*9ae0*/  @!P6 IMAD.IADD R10, R10, 0x1, -R5.reuse ;  /* 0x000000010a0ae824 */ /* 0x100fe200078e0a05 */
[C---:B------:R-:W-:Y:S01]  /*9af0*/  ISETP.GT.U32.AND P6, PT, R5.reuse, R16, PT ;  /* 0x000000100500720c */ /* 0x040fe20003fc4070 */
[----:B------:R-:W-:Y:S02]  /*9b00*/  VIADD R7, R0, 0xc6 ;  /* 0x000000c600077836 */ /* 0x000fe40000000000 */
[----:B------:R-:W-:Y:S02]  /*9b10*/  IMAD.MOV.U32 R66, RZ, RZ, R2 ;  /* 0x000000ffff427224 */ /* 0x000fe400078e0002 */
[----:B------:R-:W-:Y:S01]  /*9b20*/  @!P5 IMAD.IADD R12, R12, 0x1, -R5 ;  /* 0x000000010c0cd824 */ /* 0x000fe200078e0a05 */
[C---:B------:R-:W-:Y:S01]  /*9b30*/  ISETP.GT.U32.AND P5, PT, R5.reuse, R18, PT ;  /* 0x000000120500720c */ /* 0x040fe20003fa4070 */
[----:B------:R-:W-:Y:S01]  /*9b40*/  @!P3 IMAD.MOV R66, RZ, RZ, -R66 ;  /* 0x000000ffff42b224 */ /* 0x000fe200078e0a42 */
[----:B------:R-:W-:Y:S01]  /*9b50*/  IABS R20, R7 ;  /* 0x0000000700147213 */ /* 0x000fe20000000000 */
[C---:B------:R-:W-:Y:S01]  /*9b60*/  VIADD R17, R0.reuse, 0xc7 ;  /* 0x000000c700117836 */ /* 0x040fe20000000000 */
[----:B------:R-:W-:Y:S01]  /*9b70*/  ISETP.GT.U32.AND P3, PT, R5, R14, PT ;  /* 0x0000000e0500720c */ /* 0x000fe20003f64070 */
[----:B------:R-:W-:-:S02]  /*9b80*/  VIADD R19, R0, 0xc8 ;  /* 0x000000c800137836 */ /* 0x000fc40000000000 */
[----:B------:R-:W-:Y:S01]  /*9b90*/  IMAD.HI.U32 R2, R9, R20, RZ ;  /* 0x0000001409027227 */ /* 0x000fe200078e00ff */
[----:B------:R-:W-:Y:S02]  /*9ba0*/  IABS R4, R17 ;  /* 0x0000001100047213 */ /* 0x000fe40000000000 */
[----:B------:R-:W-:Y:S01]  /*9bb0*/  IABS R6, R19 ;  /* 0x0000001300067213 */ /* 0x000fe20000000000 */
[--C-:B------:R-:W-:Y:S02]  /*9bc0*/  @!P6 IMAD.IADD R16, R16, 0x1, -R5.reuse ;  /* 0x000000011010e824 */ /* 0x100fe400078e0a05 */
[----:B------:R-:W-:Y:S02]  /*9bd0*/  IMAD.MOV R2, RZ, RZ, -R2 ;  /* 0x000000ffff027224 */ /* 0x000fe400078e0a02 */
[----:B------:R-:W-:Y:S01]  /*9be0*/  @!P5 IMAD.IADD R18, R18, 0x1, -R5 ;  /* 0x000000011212d824 */ /* 0x000fe200078e0a05 */
[C---:B------:R-:W-:Y:S01]  /*9bf0*/  ISETP.GT.U32.AND P5, PT, R5.reuse, R16, PT ;  /* 0x000000100500720c */ /* 0x040fe20003fa4070 */
[----:B------:R-:W-:-:S02]  /*9c00*/  IMAD R20, R5, R2, R20 ;  /* 0x0000000205147224 */ /* 0x000fc400078e0214 */
[----:B------:R-:W-:-:S04]  /*9c10*/  IMAD.HI.U32 R2, R9, R4, RZ ;  /* 0x0000000409027227 */ /* 0x000fc800078e00ff */
[----:B------:R-:W-:Y:S01]  /*9c20*/  @!P3 IMAD.IADD R14, R14, 0x1, -R5 ;  /* 0x000000010e0eb824 */ /* 0x000fe200078e0a05 */
[----:B------:R-:W-:Y:S01]  /*9c30*/  ISETP.GT.U32.AND P3, PT, R5, R12, PT ;  /* 0x0000000c0500720c */ /* 0x000fe20003f64070 */
[----:B------:R-:W-:Y:S02]  /*9c40*/  IMAD.MOV R2, RZ, RZ, -R2 ;  /* 0x000000ffff027224 */ /* 0x000fe400078e0a02 */
[----:B------:R-:W-:Y:S01]  /*9c50*/  IMAD.HI.U32 R3, R9, R6, RZ ;  /* 0x0000000609037227 */ /* 0x000fe200078e00ff */
[----:B------:R-:W-:-:S03]  /*9c60*/  ISETP.GT.U32.AND P6, PT, R5, R14, PT ;  /* 0x0000000e0500720c */ /* 0x000fc60003fc4070 */
[C---:B------:R-:W-:Y:S02]  /*9c70*/  IMAD R2, R5.reuse, R2, R4 ;  /* 0x0000000205027224 */ /* 0x040fe400078e0204 */
[--C-:B------:R-:W-:Y:S02]  /*9c80*/  @!P5 IMAD.IADD R16, R16, 0x1, -R5.reuse ;  /* 0x000000011010d824 */ /* 0x100fe400078e0a05 */
[----:B------:R-:W-:Y:S01]  /*9c90*/  IMAD.MOV.U32 R65, RZ, RZ, R10 ;  /* 0x000000ffff417224 */ /* 0x000fe200078e000a */
[C---:B------:R-:W-:Y:S01]  /*9ca0*/  ISETP.GT.U32.AND P5, PT, R5.reuse, R2, PT ;  /* 0x000000020500720c */ /* 0x040fe20003fa4070 */
[----:B------:R-:W-:Y:S01]  /*9cb0*/  @!P3 IMAD.IADD R12, R12, 0x1, -R5 ;  /* 0x000000010c0cb824 */ /* 0x000fe200078e0a05 */
[----:B------:R-:W-:Y:S01]  /*9cc0*/  ISETP.GT.U32.AND P3, PT, R5, R20, PT ;  /* 0x000000140500720c */ /* 0x000fe20003f64070 */
[----:B------:R-:W-:Y:S02]  /*9cd0*/  IMAD.MOV R3, RZ, RZ, -R3 ;  /* 0x000000ffff037224 */ /* 0x000fe400078e0a03 */
[----:B------:R-:W-:Y:S01]  /*9ce0*/  @!P6 IMAD.IADD R14, R14, 0x1, -R5 ;  /* 0x000000010e0ee824 */ /* 0x000fe200078e0a05 */
[----:B------:R-:W-:Y:S01]  /*9cf0*/  ISETP.GE.AND P6, PT, R15, RZ, PT ;  /* 0x000000ff0f00720c */ /* 0x000fe20003fc6270 */
[----:B------:R-:W-:-:S02]  /*9d00*/  VIADD R15, R0, 0xca ;  /* 0x000000ca000f7836 */ /* 0x000fc40000000000 */
[----:B------:R-:W-:Y:S01]  /*9d10*/  @!P1 IMAD.MOV R65, RZ, RZ, -R65 ;  /* 0x000000ffff419224 */ /* 0x000fe200078e0a41 */
[C---:B------:R-:W-:Y:S01]  /*9d20*/  ISETP.GT.U32.AND P1, PT, R5.reuse, R18, PT ;  /* 0x000000120500720c */ /* 0x040fe20003f24070 */
[----:B------:R-:W-:Y:S01]  /*9d30*/  VIADD R21, R0, 0xc9 ;  /* 0x000000c900157836 */ /* 0x000fe20000000000 */
[----:B------:R-:W-:Y:S01]  /*9d40*/  IABS R22, R15 ;  /* 0x0000000f00167213 */ /* 0x000fe20000000000 */
[--C-:B------:R-:W-:Y:S02]  /*9d50*/  @!P5 IMAD.IADD R2, R2, 0x1, -R5.reuse ;  /* 0x000000010202d824 */ /* 0x100fe400078e0a05 */
[----:B------:R-:W-:Y:S01]  /*9d60*/  @!P3 IMAD.IADD R20, R20, 0x1, -R5 ;  /* 0x000000011414b824 */ /* 0x000fe200078e0a05 */
[----:B------:R-:W-:Y:S01]  /*9d70*/  IABS R10, R21 ;  /* 0x00000015000a7213 */ /* 0x000fe20000000000 */
[C---:B------:R-:W-:Y:S01]  /*9d80*/  IMAD R6, R5.reuse, R3, R6 ;  /* 0x0000000305067224 */ /* 0x040fe200078e0206 */
[----:B------:R-:W-:Y:S01]  /*9d90*/  ISETP.GT.U32.AND P5, PT, R5, R2, PT ;  /* 0x000000020500720c */ /* 0x000fe20003fa4070 */
[----:B------:R-:W-:Y:S01]  /*9da0*/  IMAD.MOV.U32 R69, RZ, RZ, R12 ;  /* 0x000000ffff457224 */ /* 0x000fe200078e000c */
[----:B------:R-:W-:Y:S01]  /*9db0*/  ISETP.GE.AND P3, PT, R17, RZ, PT ;  /* 0x000000ff1100720c */ /* 0x000fe20003f66270 */
[----:B------:R-:W-:-:S04]  /*9dc0*/  IMAD.HI.U32 R3, R9, R22, RZ ;  /* 0x0000001609037227 */ /* 0x000fc800078e00ff */
[----:B------:R-:W-:Y:S01]  /*9dd0*/  @!P0 IMAD.MOV R69, RZ, RZ, -R69 ;  /* 0x000000ffff458224 */ /* 0x000fe200078e0a45 */
[----:B------:R-:W-:Y:S01]  /*9de0*/  ISETP.GT.U32.AND P0, PT, R5, R20, PT ;  /* 0x000000140500720c */ /* 0x000fe20003f04070 */
[----:B------:R-:W-:Y:S02]  /*9df0*/  IMAD.MOV R3, RZ, RZ, -R3 ;  /* 0x000000ffff037224 */ /* 0x000fe400078e0a03 */
[----:B------:R-:W-:-:S04]  /*9e00*/  IMAD.HI.U32 R4, R9, R10, RZ ;  /* 0x0000000a09047227 */ /* 0x000fc800078e00ff */
[----:B------:R-:W-:Y:S02]  /*9e10*/  IMAD R12, R5, R3, R22 ;  /* 0x00000003050c7224 */ /* 0x000fe400078e0216 */
[--C-:B------:R-:W-:Y:S01]  /*9e20*/  @!P1 IMAD.IADD R18, R18, 0x1, -R5.reuse ;  /* 0x0000000112129824 */ /* 0x100fe200078e0a05 */
[----:B------:R-:W-:Y:S01]  /*9e30*/  ISETP.GE.AND P1, PT, R7, RZ, PT ;  /* 0x000000ff0700720c */ /* 0x000fe20003f26270 */
[----:B------:R-:W-:Y:S02]  /*9e40*/  IMAD.MOV R4, RZ, RZ, -R4 ;  /* 0x000000ffff047224 */ /* 0x000fe400078e0a04 */
[----:B------:R-:W-:Y:S01]  /*9e50*/  @!P5 IMAD.IADD R2, R2, 0x1, -R5 ;  /* 0x000000010202d824 */ /* 0x000fe200078e0a05 */
[C---:B------:R-:W-:Y:S01]  /*9e60*/  ISETP.GT.U32.AND P5, PT, R5.reuse, R12, PT ;  /* 0x0000000c0500720c */ /* 0x040fe20003fa4070 */
[----:B------:R-:W-:Y:S02]  /*9e70*/  IMAD R4, R5, R4, R10 ;  /* 0x0000000405047224 */ /* 0x000fe400078e020a */
[----:B------:R-:W-:-:S02]  /*9e80*/  IMAD.MOV.U32 R13, RZ, RZ, R16 ;  /* 0x000000ffff0d7224 */ /* 0x000fc400078e0010 */
[----:B------:R-:W-:Y:S02]  /*9e90*/  IMAD.MOV.U32 R11, RZ, RZ, R18 ;  /* 0x000000ffff0b7224 */ /* 0x000fe400078e0012 */
[----:B------:R-:W-:Y:S02]  /*9ea0*/  VIADD R17, R0, 0xcb ;  /* 0x000000cb00117836 */ /* 0x000fe40000000000 */
[----:B------:R-:W-:Y:S01]  /*9eb0*/  @!P0 IMAD.IADD R20, R20, 0x1, -R5 ;  /* 0x0000000114148824 */ /* 0x000fe200078e0a05 */
[----:B------:R-:W-:Y:S01]  /*9ec0*/  ISETP.GE.AND P0, PT, R21, RZ, PT ;  /* 0x000000ff1500720c */ /* 0x000fe20003f06270 */
[----:B------:R-:W-:Y:S01]  /*9ed0*/  IMAD.MOV.U32 R56, RZ, RZ, R14 ;  /* 0x000000ffff387224 */ /* 0x000fe200078e000e */
[----:B------:R-:W-:Y:S01]  /*9ee0*/  IABS R14, R17 ;  /* 0x00000011000e7213 */ /* 0x000fe20000000000 */
[----:B------:R-:W-:Y:S01]  /*9ef0*/  @!P2 IMAD.MOV R13, RZ, RZ, -R13 ;  /* 0x000000ffff0da224 */ /* 0x000fe200078e0a0d */
[----:B------:R-:W-:Y:S01]  /*9f00*/  ISETP.GE.AND P2, PT, R19, RZ, PT ;  /* 0x000000ff1300720c */ /* 0x000fe20003f46270 */
[----:B------:R-:W-:Y:S01]  /*9f10*/  @!P6 IMAD.MOV R11, RZ, RZ, -R11 ;  /* 0x000000ffff0be224 */ /* 0x000fe200078e0a0b */
[----:B------:R-:W-:Y:S01]  /*9f20*/  ISETP.GT.U32.AND P6, PT, R5, R4, PT ;  /* 0x000000040500720c */ /* 0x000fe20003fc4070 */
[----:B------:R-:W-:Y:S01]  /*9f30*/  IMAD.MOV.U32 R7, RZ, RZ, R20 ;  /* 0x000000ffff077224 */ /* 0x000fe200078e0014 */
[----:B------:R1:W-:Y:S01]  /*9f40*/  STL [R1+0x1bc], R13 ;  /* 0x0001bc0d01007387 */ /* 0x0003e20000100800 */
[----:B------:R-:W-:-:S02]  /*9f50*/  VIADD R19, R0, 0xcc ;  /* 0x000000cc00137836 */ /* 0x000fc40000000000 */
[----:B------:R-:W-:Y:S01]  /*9f60*/  @!P4 IMAD.MOV R56, RZ, RZ, -R56 ;  /* 0x000000ffff38c224 */ /* 0x000fe200078e0a38 */
[----:B------:R-:W-:Y:S01]  /*9f70*/  ISETP.GT.U32.AND P4, PT, R5, R6, PT ;  /* 0x000000060500720c */ /* 0x000fe20003f84070 */
[----:B------:R-:W-:Y:S01]  /*9f80*/  @!P1 IMAD.MOV R7, RZ, RZ, -R7 ;  /* 0x000000ffff079224 */ /* 0x000fe200078e0a07 */
[----:B------:R-:W-:Y:S01]  /*9f90*/  IABS R16, R19 ;  /* 0x0000001300107213 */ /* 0x000fe20000000000 */
[----:B------:R-:W-:Y:S01]  /*9fa0*/  @!P5 IMAD.IADD R12, R12, 0x1, -R5 ;  /* 0x000000010c0cd824 */ /* 0x000fe200078e0a05 */
[----:B------:R-:W-:Y:S01]  /*9fb0*/  STL [R1+0x1cc], R11 ;  /* 0x0001cc0b01007387 */ /* 0x000fe20000100800 */
[----:B------:R-:W-:-:S03]  /*9fc0*/  IMAD.HI.U32 R3, R9, R14, RZ ;  /* 0x0000000e09037227 */ /* 0x000fc600078e00ff */
[----:B------:R2:W-:Y:S01]  /*9fd0*/  STL [R1+0x1d0], R7 ;  /* 0x0001d00701007387 */ /* 0x0005e20000100800 */
[C---:B------:R-:W-:Y:S01]  /*9fe0*/  ISETP.GT.U32.AND P5, PT, R5.reuse, R12, PT ;  /* 0x0000000c0500720c */ /* 0x040fe20003fa4070 */
[--C-:B------:R-:W-:Y:S02]  /*9ff0*/  @!P6 IMAD.IADD R4, R4, 0x1, -R5.reuse ;  /* 0x000000010404e824 */ /* 0x100fe400078e0a05 */
[----:B-1----:R-:W-:Y:S02]  /*a000*/  IMAD.MOV.U32 R13, RZ, RZ, R2 ;  /* 0x000000ffff0d7224 */ /* 0x002fe400078e0002 */
[----:B------:R-:W-:Y:S01]  /*a010*/  @!P4 IMAD.IADD R6, R6, 0x1, -R5 ;  /* 0x000000010606c824 */ /* 0x000fe200078e0a05 */
[----:B------:R-:W-:Y:S01]  /*a020*/  ISETP.GT.U32.AND P1, PT, R5, R4, PT ;  /* 0x000000040500720c */ /* 0x000fe20003f24070 */
[----:B------:R-:W-:Y:S01]  /*a030*/  @!P3 IMAD.MOV R13, RZ, RZ, -R13 ;  /* 0x000000ffff0db224 */ /* 0x000fe200078e0a0d */
[----:B------:R-:W-:Y:S01]  /*a040*/  ISETP.GE.AND P4, PT, R15, RZ, PT ;  /* 0x000000ff0f00720c */ /* 0x000fe20003f86270 */
[----:B--2---:R-:W-:Y:S01]  /*a050*/  IMAD.MOV R7, RZ, RZ, -R3 ;  /* 0x000000ffff077224 */ /* 0x004fe200078e0a03 */
[----:B------:R-:W-:Y:S01]  /*a060*/  ISETP.GT.U32.AND P6, PT, R5, R6, PT ;  /* 0x000000060500720c */ /* 0x000fe20003fc4070 */
[----:B------:R-:W-:Y:S01]  /*a070*/  IMAD.HI.U32 R3, R9, R16, RZ ;  /* 0x0000001009037227 */ /* 0x000fe200078e00ff */
[----:B------:R-:W-:Y:S03]  /*a080*/  STL [R1+0x1d8], R13 ;  /* 0x0001d80d01007387 */ /* 0x000fe60000100800 */
[----:B------:R-:W-:-:S02]  /*a090*/  IMAD.MOV R3, RZ, RZ, -R3 ;  /* 0x000000ffff037224 */ /* 0x000fc400078e0a03 */
[--C-:B------:R-:W-:Y:S02]  /*a0a0*/  @!P5 IMAD.IADD R12, R12, 0x1, -R5.reuse ;  /* 0x000000010c0cd824 */ /* 0x100fe400078e0a05 */
[C---:B------:R-:W-:Y:S02]  /*a0b0*/  IMAD R16, R5.reuse, R3, R16 ;  /* 0x0000000305107224 */ /* 0x040fe400078e0210 */
[C---:B------:R-:W-:Y:S02]  /*a0c0*/  IMAD R14, R5.reuse, R7, R14 ;  /* 0x00000007050e7224 */ /* 0x040fe400078e020e */
[----:B------:R-:W-:Y:S01]  /*a0d0*/  @!P1 IMAD.IADD R4, R4, 0x1, -R5 ;  /* 0x0000000104049824 */ /* 0x000fe200078e0a05 */
[----:B------:R-:W-:Y:S01]  /*a0e0*/  ISETP.GT.U32.AND P5, PT, R5, R16, PT ;  /* 0x000000100500720c */ /* 0x000fe20003fa4070 */
[C---:B------:R-:W-:Y:S01]  /*a0f0*/  VIADD R15, R0.reuse, 0xcd ;  /* 0x000000cd000f7836 */ /* 0x040fe20000000000 */
[----:B------:R-:W-:Y:S01]  /*a100*/  ISETP.GE.AND P1, PT, R17, RZ, PT ;  /* 0x000000ff1100720c */ /* 0x000fe20003f26270 */
[----:B------:R-:W-:-:S02]  /*a110*/  VIADD R17, R0, 0xcf ;  /* 0x000000cf00117836 */ /* 0x000fc40000000000 */
[--C-:B------:R-:W-:Y:S01]  /*a120*/  @!P6 IMAD.IADD R6, R6, 0x1, -R5.reuse ;  /* 0x000000010606e824 */ /* 0x100fe200078e0a05 */
[----:B------:R-:W-:Y:S01]  /*a130*/  ISETP.GT.U32.AND P6, PT, R5, R14, PT ;  /* 0x0000000e0500720c */ /* 0x000fe20003fc4070 */
[----:B------:R-:W-:Y:S01]  /*a140*/  VIADD R21, R0, 0xce ;  /* 0x000000ce00157836 */ /* 0x000fe20000000000 */
[----:B------:R-:W-:Y:S01]  /*a150*/  IABS R20, R17 ;  /* 0x0000001100147213 */ /* 0x000fe20000000000 */
[----:B------:R-:W-:Y:S01]  /*a160*/  IMAD.MOV.U32 R11, RZ, RZ, R6 ;  /* 0x000000ffff0b7224 */ /* 0x000fe200078e0006 */
[----:B------:R-:W-:Y:S01]  /*a170*/  IABS R18, R15 ;  /* 0x0000000f00127213 */ /* 0x000fe20000000000 */
[----:B------:R-:W-:Y:S01]  /*a180*/  IMAD.MOV.U32 R6, RZ, RZ, R12 ;  /* 0x000000ffff067224 */ /* 0x000fe200078e000c */
[----:B------:R-:W-:Y:S01]  /*a190*/  IABS R10, R21 ;  /* 0x00000015000a7213 */ /* 0x000fe20000000000 */
[----:B------:R-:W-:Y:S02]  /*a1a0*/  @!P5 IMAD.IADD R16, R16, 0x1, -R5 ;  /* 0x000000011010d824 */ /* 0x000fe400078e0a05 */
[----:B------:R-:W-:-:S03]  /*a1b0*/  IMAD.HI.U32 R2, R9, R20, RZ ;  /* 0x0000001409027227 */ /* 0x000fc600078e00ff */
[----:B------:R-:W-:Y:S01]  /*a1c0*/  ISETP.GT.U32.AND P3, PT, R5, R16, PT ;  /* 0x000000100500720c */ /* 0x000fe20003f64070 */
[----:B------:R-:W-:-:S04]  /*a1d0*/  IMAD.HI.U32 R3, R9, R18, RZ ;  /* 0x0000001209037227 */ /* 0x000fc800078e00ff */
[----:B------:R-:W-:Y:S02]  /*a1e0*/  IMAD.MOV R2, RZ, RZ, -R2 ;  /* 0x000000ffff027224 */ /* 0x000fe400078e0a02 */
[----:B------:R-:W-:Y:S02]  /*a1f0*/  IMAD.MOV R3, RZ, RZ, -R3 ;  /* 0x000000ffff037224 */ /* 0x000fe400078e0a03 */
[----:B------:R-:W-:Y:S01]  /*a200*/  @!P6 IMAD.IADD R14, R14, 0x1, -R5 ;  /* 0x000000010e0ee824 */ /* 0x000fe200078e0a05 */
[----:B------:R-:W-:Y:S01]  /*a210*/  ISETP.GE.AND P6, PT, R19, RZ, PT ;  /* 0x000000ff1300720c */ /* 0x000fe20003fc6270 */
[C---:B------:R-:W-:Y:S02]  /*a220*/  IMAD R2, R5.reuse, R2, R20 ;  /* 0x0000000205027224 */ /* 0x040fe400078e0214 */
[----:B------:R-:W-:Y:S01]  /*a230*/  VIADD R19, R0, 0xd0 ;  /* 0x000000d000137836 */ /* 0x000fe20000000000 */
[C---:B------:R-:W-:Y:S01]  /*a240*/  ISETP.GT.U32.AND P5, PT, R5.reuse, R14, PT ;  /* 0x0000000e0500720c */ /* 0x040fe20003fa4070 */
[----:B------:R-:W-:-:S02]  /*a250*/  IMAD R18, R5, R3, R18 ;  /* 0x0000000305127224 */ /* 0x000fc400078e0212 */
[----:B------:R-:W-:Y:S01]  /*a260*/  @!P2 IMAD.MOV R11, RZ, RZ, -R11 ;  /* 0x000000ffff0ba224 */ /* 0x000fe200078e0a0b */
[----:B------:R-:W-:Y:S01]  /*a270*/  IABS R3, R19 ;  /* 0x0000001300037213 */ /* 0x000fe20000000000 */
[----:B------:R-:W-:Y:S01]  /*a280*/  @!P3 IMAD.IADD R16, R16, 0x1, -R5 ;  /* 0x000000011010b824 */ /* 0x000fe200078e0a05 */
[C---:B------:R-:W-:Y:S01]  /*a290*/  ISETP.GT.U32.AND P3, PT, R5.reuse, R2, PT ;  /* 0x000000020500720c */ /* 0x040fe20003f64070 */
[----:B------:R-:W-:Y:S01]  /*a2a0*/  @!P0 IMAD.MOV R4, RZ, RZ, -R4 ;  /* 0x000000ffff048224 */ /* 0x000fe200078e0a04 */
[----:B------:R-:W-:Y:S01]  /*a2b0*/  ISETP.GT.U32.AND P2, PT, R5, R18, PT ;  /* 0x000000120500720c */ /* 0x000fe20003f44070 */
[----:B------:R-:W-:Y:S01]  /*a2c0*/  @!P4 IMAD.MOV R6, RZ, RZ, -R6 ;  /* 0x000000ffff06c224 */ /* 0x000fe200078e0a06 */
[----:B------:R-:W-:Y:S01]  /*a2d0*/  STL [R1+0x1ec], R11 ;  /* 0x0001ec0b01007387 */ /* 0x000fe20000100800 */
[----:B------:R-:W-:Y:S01]  /*a2e0*/  IMAD.HI.U32 R7, R9, R10, RZ ;  /* 0x0000000a09077227 */ /* 0x000fe200078e00ff */
[----:B------:R-:W-:Y:S02]  /*a2f0*/  ISETP.GE.AND P0, PT, R15, RZ, PT ;  /* 0x000000ff0f00720c */ /* 0x000fe40003f06270 */
[----:B------:R1:W-:Y:S01]  /*a300*/  STL [R1+0x1f0], R4 ;  /* 0x0001f00401007387 */ /* 0x0003e20000100800 */
[----:B------:R-:W-:-:S02]  /*a310*/  IMAD.MOV R7, RZ, RZ, -R7 ;  /* 0x000000ffff077224 */ /* 0x000fc400078e0a07 */
[--C-:B------:R-:W-:Y:S01]  /*a320*/  @!P5 IMAD.IADD R14, R14, 0x1, -R5.reuse ;  /* 0x000000010e0ed824 */ /* 0x100fe200078e0a05 */
[----:B------:R2:W-:Y:S01]  /*a330*/  STL [R1+0x1f4], R6 ;  /* 0x0001f40601007387 */ /* 0x0005e20000100800 */
[----:B------:R-:W-:Y:S01]  /*a340*/  IMAD R10, R5, R7, R10 ;  /* 0x00000007050a7224 */ /* 0x000fe200078e020a */
[----:B------:R-:W-:Y:S01]  /*a350*/  ISETP.GE.AND P5, PT, R21, RZ, PT ;  /* 0x000000ff1500720c */ /* 0x000fe20003fa6270 */
[--C-:B------:R-:W-:Y:S02]  /*a360*/  @!P3 IMAD.IADD R2, R2, 0x1, -R5.reuse ;  /* 0x000000010202b824 */ /* 0x100fe400078e0a05 */
[----:B------:R-:W-:Y:S01]  /*a370*/  @!P2 IMAD.IADD R18, R18, 0x1, -R5 ;  /* 0x000000011212a824 */ /* 0x000fe200078e0a05 */
[C---:B------:R-:W-:Y:S01]  /*a380*/  ISETP.GT.U32.AND P4, PT, R5.reuse, R10, PT ;  /* 0x0000000a0500720c */ /* 0x040fe20003f84070 */
[----:B-1----:R-:W-:Y:S01]  /*a390*/  IMAD.MOV.U32 R4, RZ, RZ, R3 ;  /* 0x000000ffff047224 */ /* 0x002fe200078e0003 */
[----:B------:R-:W-:Y:S01]  /*a3a0*/  ISETP.GT.U32.AND P3, PT, R5, R2, PT ;  /* 0x000000020500720c */ /* 0x000fe20003f64070 */
[----:B------:R-:W-:Y:S01]  /*a3b0*/  IMAD.MOV.U32 R11, RZ, RZ, R14 ;  /* 0x000000ffff0b7224 */ /* 0x000fe200078e000e */
[----:B------:R-:W-:Y:S01]  /*a3c0*/  ISETP.GE.AND P2, PT, R17, RZ, PT ;  /* 0x000000ff1100720c */ /* 0x000fe20003f46270 */
[----:B--2---:R-:W-:-:S02]  /*a3d0*/  VIADD R6, R0, 0xd1 ;  /* 0x000000d100067836 */ /* 0x004fc40000000000 */
[----:B------:R-:W-:-:S03]  /*a3e0*/  IMAD.HI.U32 R3, R9, R4, RZ ;  /* 0x0000000409037227 */ /* 0x000fc600078e00ff */
[----:B------:R-:W-:Y:S01]  /*a3f0*/  IABS R12, R6 ;  /* 0x00000006000c7213 */ /* 0x000fe20000000000 */
[----:B------:R-:W-:Y:S02]  /*a400*/  IMAD.MOV R3, RZ, RZ, -R3 ;  /* 0x000000ffff037224 */ /* 0x000fe400078e0a03 */
[----:B------:R-:W-:Y:S01]  /*a410*/  @!P1 IMAD.MOV R11, RZ, RZ, -R11 ;  /* 0x000000ffff0b9224 */ /* 0x000fe200078e0a0b */
[C---:B------:R-:W-:Y:S01]  /*a420*/  ISETP.GT.U32.AND P1, PT, R5.reuse, R18, PT ;  /* 0x000000120500720c */ /* 0x040fe20003f24070 */
[----:B------:R-:W-:Y:S02]  /*a430*/  IMAD R4, R5, R3, R4 ;  /* 0x0000000305047224 */ /* 0x000fe400078e0204 */
[----:B------:R-:W-:Y:S01]  /*a440*/  IMAD.HI.U32 R3, R9, R12, RZ ;  /* 0x0000000c09037227 */ /* 0x000fe200078e00ff */
[----:B------:R1:W-:Y:S03]  /*a450*/  STL [R1+0x200], R11 ;  /* 0x0002000b01007387 */ /* 0x0003e60000100800 */
[----:B------:R-:W-:-:S02]  /*a460*/  IMAD.MOV R3, RZ, RZ, -R3 ;  /* 0x000000ffff037224 */ /* 0x000fc400078e0a03 */
[--C-:B------:R-:W-:Y:S02]  /*a470*/  @!P4 IMAD.IADD R10, R10, 0x1, -R5.reuse ;  /* 0x000000010a0ac824 */ /* 0x100fe400078e0a05 */
[C---:B------:R-:W-:Y:S02]  /*a480*/  IMAD R12, R5.reuse, R3, R12 ;  /* 0x00000003050c7224 */ /* 0x040fe400078e020c */
[--C-:B------:R-:W-:Y:S01]  /*a490*/  @!P3 IMAD.IADD R2, R2, 0x1, -R5.reuse ;  /* 0x000000010202b824 */ /* 0x100fe200078e0a05 */
[C---:B------:R-:W-:Y:S01]  /*a4a0*/  ISETP.GT.U32.AND P4, PT, R5.reuse, R10, PT ;  /* 0x0000000a0500720c */ /* 0x040fe20003f84070 */
[----:B------:R-:W-:Y:S01]  /*a4b0*/  VIADD R7, R0, 0xd2 ;  /* 0x000000d200077836 */ /* 0x000fe20000000000 */
[C---:B------:R-:W-:Y:S01]  /*a4c0*/  ISETP.GT.U32.AND P3, PT, R5.reuse, R12, PT ;  /* 0x0000000c0500720c */ /* 0x040fe20003f64070 */
[----:B------:R-:W-:Y:S01]  /*a4d0*/  @!P1 IMAD.IADD R18, R18, 0x1, -R5 ;  /* 0x0000000112129824 */ /* 0x000fe200078e0a05 */
[----:B------:R-:W-:Y:S01]  /*a4e0*/  ISETP.GT.U32.AND P1, PT, R5, R4, PT ;  /* 0x000000040500720c */ /* 0x000fe20003f24070 */
[----:B-1----:R-:W-:Y:S01]  /*a4f0*/  IMAD.MOV.U32 R11, RZ, RZ, R16 ;  /* 0x000000ffff0b7224 */ /* 0x002fe200078e0010 */
[----:B------:R-:W-:Y:S01]  /*a500*/  IABS R14, R7 ;  /* 0x00000007000e7213 */ /* 0x000fe20000000000 */
[----:B------:R-:W-:-:S02]  /*a510*/  VIADD R15, R0, 0xd3 ;  /* 0x000000d3000f7836 */ /* 0x000fc40000000000 */
[----:B------:R-:W-:Y:S01]  /*a520*/  @!P6 IMAD.MOV R11, RZ, RZ, -R11 ;  /* 0x000000ffff0be224 */ /* 0x000fe200078e0a0b */
[----:B------:R-:W-:Y:S01]  /*a530*/  ISETP.GE.AND P6, PT, R19, RZ, PT ;  /* 0x000000ff1300720c */ /* 0x000fe20003fc6270 */
[----:B------:R-:W-:Y:S01]  /*a540*/  IMAD.HI.U32 R3, R9, R14, RZ ;  /* 0x0000000e09037227 */ /* 0x000fe200078e00ff */
[----:B------:R-:W-:Y:S02]  /*a550*/  IABS R16, R15 ;  /* 0x0000000f00107213 */ /* 0x000fe40000000000 */
[----:B------:R1:W-:Y:S01]  /*a560*/  STL [R1+0x204], R11 ;  /* 0x0002040b01007387 */ /* 0x0003e20000100800 */
[----:B------:R-:W-:Y:S02]  /*a570*/  @!P3 IMAD.IADD R12, R12, 0x1, -R5 ;  /* 0x000000010c0cb824 */ /* 0x000fe400078e0a05 */
[----:B------:R-:W-:Y:S02]  /*a580*/  IMAD.MOV R3, RZ, RZ, -R3 ;  /* 0x000000ffff037224 */ /* 0x000fe400078e0a03 */
[----:B------:R-:W-:Y:S01]  /*a590*/  VIADD R17, R0, 0xd4 ;  /* 0x000000d400117836 */ /* 0x000fe20000000000 */
[----:B------:R-:W-:Y:S01]  /*a5a0*/  ISETP.GT.U32.AND P3, PT, R5, R12, PT ;  /* 0x0000000c0500720c */ /* 0x000fe20003f64070 */
[--C-:B------:R-:W-:Y:S01]  /*a5b0*/  @!P1 IMAD.IADD R4, R4, 0x1, -R5.reuse ;  /* 0x0000000104049824 */ /* 0x100fe200078e0a05 */
[----:B------:R-:W-:Y:S01]  /*a5c0*/  ISETP.GE.AND P1, PT, R7, RZ, PT ;  /* 0x000000ff0700720c */ /* 0x000fe20003f26270 */
[----:B------:R-:W-:Y:S01]  /*a5d0*/  @!P4 IMAD.IADD R10, R10, 0x1, -R5 ;  /* 0x000000010a0ac824 */ /* 0x000fe200078e0a05 */
[----:B------:R-:W-:Y:S01]  /*a5e0*/  ISETP.GE.AND P4, PT, R6, RZ, PT ;  /* 0x000000ff0600720c */ /* 0x000fe20003f86270 */
[----:B-1----:R-:W-:Y:S01]  /*a5f0*/  IMAD.MOV.U32 R11, RZ, RZ, R18 ;  /* 0x000000ffff0b7224 */ /* 0x002fe200078e0012 */
[----:B------:R-:W-:Y:S01]  /*a600*/  IABS R6, R17 ;  /* 0x0000001100067213 */ /* 0x000fe20000000000 */
[----:B------:R-:W-:-:S02]  /*a610*/  IMAD R14, R5, R3, R14 ;  /* 0x00000003050e7224 */ /* 0x000fc400078e020e */
[----:B------:R-:W-:Y:S01]  /*a620*/  @!P0 IMAD.MOV R11, RZ, RZ, -R11 ;  /* 0x000000ffff0b8224 */ /* 0x000fe200078e0a0b */
[----:B------:R-:W-:Y:S01]  /*a630*/  ISETP.GT.U32.AND P0, PT, R5, R4, PT ;  /* 0x000000040500720c */ /* 0x000fe20003f04070 */
[----:B------:R-:W-:-:S03]  /*a640*/  IMAD.HI.U32 R3, R9, R16, RZ ;  /* 0x0000001009037227 */ /* 0x000fc600078e00ff */
[----:B------:R-:W-:Y:S01]  /*a650*/  STL [R1+0x20c], R11 ;  /* 0x00020c0b01007387 */ /* 0x000fe20000100800 */
[----:B------:R-:W-:Y:S01]  /*a660*/  @!P5 IMAD.MOV R10, RZ, RZ, -R10 ;  /* 0x000000ffff0ad224 */ /* 0x000fe200078e0a0a */
[----:B------:R-:W-:Y:S01]  /*a670*/  ISETP.GT.U32.AND P5, PT, R5, R14, PT ;  /* 0x0000000e0500720c */ /* 0x000fe20003fa4070 */
[----:B------:R-:W-:Y:S02]  /*a680*/  IMAD.MOV R3, RZ, RZ, -R3 ;  /* 0x000000ffff037224 */ /* 0x000fe400078e0a03 */
[----:B------:R-:W-:Y:S01]  /*a690*/  IMAD.MOV.U32 R18, RZ, RZ, R6 ;  /* 0x000000ffff127224 */ /* 0x000fe200078e0006 */
[----:B------:R1:W-:Y:S01]  /*a6a0*/  STL [R1+0x210], R10 ;  /* 0x0002100a01007387 */ /* 0x0003e20000100800 */
[----:B------:R-:W-:Y:S02]  /*a6b0*/  @!P3 IMAD.IADD R12, R12, 0x1, -R5 ;  /* 0x000000010c0cb824 */ /* 0x000fe400078e0a05 */
[----:B------:R-:W-:-:S04]  /*a6c0*/  IMAD.HI.U32 R6, R9, R18, RZ ;  /* 0x0000001209067227 */ /* 0x000fc800078e00ff */
[----:B------:R-:W-:Y:S02]  /*a6d0*/  IMAD.MOV R6, RZ, RZ, -R6 ;  /* 0x000000ffff067224 */ /* 0x000fe400078e0a06 */
[----:B------:R-:W-:Y:S01]  /*a6e0*/  @!P0 IMAD.IADD R4, R4, 0x1, -R5 ;  /* 0x0000000104048824 */ /* 0x000fe200078e0a05 */
[----:B------:R-:W-:Y:S01]  /*a6f0*/  ISETP.GE.AND P0, PT, R17, RZ, PT ;  /* 0x000000ff1100720c */ /* 0x000fe20003f06270 */
[C---:B-1----:R-:W-:Y:S02]  /*a700*/  IMAD R10, R5.reuse, R3, R16 ;  /* 0x00000003050a7224 */ /* 0x042fe400078e0210 */
[C---:B------:R-:W-:Y:S02]  /*a710*/  IMAD R6, R5.reuse, R6, R18 ;  /* 0x0000000605067224 */ /* 0x040fe400078e0212 */
[----:B------:R-:W-:Y:S01]  /*a720*/  IMAD.MOV.U32 R13, RZ, RZ, R4 ;  /* 0x000000ffff0d7224 */ /* 0x000fe200078e0004 */
[----:B------:R-:W-:Y:S01]  /*a730*/  ISETP.GT.U32.AND P3, PT, R5, R10, PT ;  /* 0x0000000a0500720c */ /* 0x000fe20003f64070 */
[----:B------:R-:W-:Y:S01]  /*a740*/  @!P2 IMAD.MOV R2, RZ, RZ, -R2 ;  /* 0x000000ffff02a224 */ /* 0x000fe200078e0a02 */
[----:B------:R-:W-:Y:S01]  /*a750*/  ISETP.GE.AND P2, PT, R15, RZ, PT ;  /* 0x000000ff0f00720c */ /* 0x000fe20003f46270 */
[----:B------:R-:W-:Y:S01]  /*a760*/  @!P6 IMAD.MOV R13, RZ, RZ, -R13 ;  /* 0x000000ffff0de224 */ /* 0x000fe200078e0a0d */
[----:B------:R-:W-:Y:S01]  /*a770*/  ISETP.GT.U32.AND P6, PT, R5, R6, PT ;  /* 0x000000060500720c */ /* 0x000fe20003fc4070 */
[----:B------:R-:W-:Y:S01]  /*a780*/  @!P5 IMAD.IADD R14, R14, 0x1, -R5 ;  /* 0x000000010e0ed824 */ /* 0x000fe200078e0a05 */
[----:B------:R1:W-:Y:S01]  /*a790*/  STL [R1+0x2c8], R2 ;  /* 0x0002c80201007387 */ /* 0x0003e20000100800 */
[----:B------:R-:W-:-:S02]  /*a7a0*/  VIADD R15, R0, 0xd6 ;  /* 0x000000d6000f7836 */ /* 0x000fc40000000000 */
[----:B------:R-:W-:Y:S01]  /*a7b0*/  VIADD R7, R0, 0xd5 ;  /* 0x000000d500077836 */ /* 0x000fe20000000000 */
[C---:B------:R-:W-:Y:S01]  /*a7c0*/  ISETP.GT.U32.AND P5, PT, R5.reuse, R14, PT ;  /* 0x0000000e0500720c */ /* 0x040fe20003fa4070 */
[----:B------:R-:W-:Y:S01]  /*a7d0*/  IMAD.MOV.U32 R11, RZ, RZ, R12 ;  /* 0x000000ffff0b7224 */ /* 0x000fe200078e000c */
[----:B------:R-:W-:Y:S01]  /*a7e0*/  IABS R3, R15 ;  /* 0x0000000f00037213 */ /* 0x000fe20000000000 */
[----:B------:R-:W-:Y:S01]  /*a7f0*/  @!P3 IMAD.IADD R10, R10, 0x1, -R5 ;  /* 0x000000010a0ab824 */ /* 0x000fe200078e0a05 */
[----:B------:R-:W-:Y:S01]  /*a800*/  IABS R16, R7 ;  /* 0x0000000700107213 */ /* 0x000fe20000000000 */
[----:B------:R-:W-:Y:S01]  /*a810*/  VIADD R17, R0, 0xd7 ;  /* 0x000000d700117836 */ /* 0x000fe20000000000 */
[----:B------:R-:W-:Y:S01]  /*a820*/  STL [R1+0x2a4], R13 ;  /* 0x0002a40d01007387 */ /* 0x000fe20000100800 */
[----:B------:R-:W-:Y:S01]  /*a830*/  IMAD.MOV.U32 R12, RZ, RZ, R3 ;  /* 0x000000ffff0c7224 */ /* 0x000fe200078e0003 */
[----:B------:R-:W-:Y:S01]  /*a840*/  ISETP.GT.U32.AND P3, PT, R5, R10, PT ;  /* 0x0000000a0500720c */ /* 0x000fe20003f64070 */
[----:B------:R-:W-:Y:S01]  /*a850*/  @!P6 IMAD.IADD R6, R6, 0x1, -R5 ;  /* 0x000000010606e824 */ /* 0x000fe200078e0a05 */
[----:B------:R-:W-:Y:S01]  /*a860*/  IABS R18, R17 ;  /* 0x0000001100127213 */ /* 0x000fe20000000000 */
[----:B-1----:R-:W-:-:S03]  /*a870*/  IMAD.HI.U32 R2, R9, R16, RZ ;  /* 0x0000001009027227 */ /* 0x002fc600078e00ff */
[----:B------:R-:W-:Y:S01]  /*a880*/  ISETP.GT.U32.AND P6, PT, R5, R6, PT ;  /* 0x000000060500720c */ /* 0x000fe20003fc4070 */
[----:B------:R-:W-:-:S04]  /*a890*/  IMAD.HI.U32 R3, R9, R12, RZ ;  /* 0x0000000c09037227 */ /* 0x000fc800078e00ff */
[----:B------:R-:W-:Y:S01]  /*a8a0*/  @!P4 IMAD.MOV R11, RZ, RZ, -R11 ;  /* 0x000000ffff0bc224 */ /* 0x000fe200078e0a0b */
[----:B------:R-:W-:Y:S01]  /*a8b0*/  ISETP.GE.AND P4, PT, R7, RZ, PT ;  /* 0x000000ff0700720c */ /* 0x000fe20003f86270 */
[----:B------:R-:W-:Y:S02]  /*a8c0*/  IMAD.MOV R2, RZ, RZ, -R2 ;  /* 0x000000ffff027224 */ /* 0x000fe400078e0a02 */
[----:B------:R-:W-:Y:S01]  /*a8d0*/  @!P5 IMAD.IADD R14, R14, 0x1, -R5 ;  /* 0x000000010e0ed824 */ /* 0x000fe200078e0a05 */
[----:B------:R1:W-:Y:S01]  /*a8e0*/  STL [R1+0x2a0], R11 ;  /* 0x0002a00b01007387 */ /* 0x0003e20000100800 */
[----:B------:R-:W-:Y:S01]  /*a8f0*/  IMAD.MOV R3, RZ, RZ, -R3 ;  /* 0x000000ffff037224 */ /* 0x000fe200078e0a03 */
[----:B------:R-:W-:Y:S01]  /*a900*/  ISETP.GE.AND P5, PT, R15, RZ, PT ;  /* 0x000000ff0f00720c */ /* 0x000fe20003fa6270 */
[----:B------:R-:W-:Y:S02]  /*a910*/  @!P3 IMAD.IADD R10, R10, 0x1, -R5 ;  /* 0x000000010a0ab824 */ /* 0x000fe400078e0a05 */
[----:B------:R-:W-:-:S02]  /*a920*/  IMAD R2, R5, R2, R16 ;  /* 0x0000000205027224 */ /* 0x000fc400078e0210 */
[C---:B------:R-:W-:Y:S02]  /*a930*/  IMAD R12, R5.reuse, R3, R12 ;  /* 0x00000003050c7224 */ /* 0x040fe400078e020c */
[----:B------:R-:W-:Y:S01]  /*a940*/  IMAD.MOV.U32 R7, RZ, RZ, R10 ;  /* 0x000000ffff077224 */ /* 0x000fe200078e000a */
[----:B------:R-:W-:Y:S01]  /*a950*/  ISETP.GT.U32.AND P3, PT, R5, R2, PT ;  /* 0x000000020500720c */ /* 0x000fe20003f64070 */
[----:B-1----:R-:W-:Y:S02]  /*a960*/  IMAD.MOV.U32 R11, RZ, RZ, R14 ;  /* 0x000000ffff0b7224 */ /* 0x002fe400078e000e */
[----:B------:R-:W-:-:S04]  /*a970*/  IMAD.HI.U32 R4, R9, R18, RZ ;  /* 0x0000001209047227 */ /* 0x000fc800078e00ff */
[----:B------:R-:W-:Y:S01]  /*a980*/  @!P1 IMAD.MOV R11, RZ, RZ, -R11 ;  /* 0x000000ffff0b9224 */ /* 0x000fe200078e0a0b */
[----:B------:R-:W-:Y:S01]  /*a990*/  ISETP.GE.AND P1, PT, R17, RZ, PT ;  /* 0x000000ff1100720c */ /* 0x000fe20003f26270 */
[----:B------:R-:W-:Y:S01]  /*a9a0*/  @!P2 IMAD.MOV R7, RZ, RZ, -R7 ;  /* 0x000000ffff07a224 */ /* 0x000fe200078e0a07 */
[C---:B------:R-:W-:Y:S01]  /*a9b0*/  ISETP.GT.U32.AND P2, PT, R5.reuse, R12, PT ;  /* 0x0000000c0500720c */ /* 0x040fe20003f44070 */
[----:B------:R-:W-:Y:S01]  /*a9c0*/  IMAD.MOV R4, RZ, RZ, -R4 ;  /* 0x000000ffff047224 */ /* 0x000fe200078e0a04 */
[----:B------:R-:W-:Y:S01]  /*a9d0*/  STL [R1+0x29c], R11 ;  /* 0x00029c0b01007387 */ /* 0x000fe20000100800 */
[--C-:B------:R-:W-:Y:S02]  /*a9e0*/  @!P6 IMAD.IADD R6, R6, 0x1, -R5.reuse ;  /* 0x000000010606e824 */ /* 0x100fe400078e0a05 */
[----:B------:R-:W-:Y:S01]  /*a9f0*/  IMAD R4, R5, R4, R18 ;  /* 0x0000000405047224 */ /* 0x000fe200078e0212 */
[----:B------:R1:W-:Y:S01]  /*aa00*/  STL [R1+0x298], R7 ;  /* 0x0002980701007387 */ /* 0x0003e20000100800 */
[----:B------:R-:W-:-:S02]  /*aa10*/  @!P3 IMAD.IADD R2, R2, 0x1, -R5 ;  /* 0x000000010202b824 */ /* 0x000fc400078e0a05 */
[C---:B------:R-:W-:Y:S02]  /*aa20*/  VIADD R3, R0.reuse, 0xd8 ;  /* 0x000000d800037836 */ /* 0x040fe40000000000 */
[----:B------:R-:W-:Y:S01]  /*aa30*/  VIADD R17, R0, 0xd9 ;  /* 0x000000d900117836 */ /* 0x000fe20000000000 */
[C---:B------:R-:W-:Y:S01]  /*aa40*/  ISETP.GT.U32.AND P3, PT, R5.reuse, R2, PT ;  /* 0x000000020500720c */ /* 0x040fe20003f64070 */
[----:B------:R-:W-:Y:S01]  /*aa50*/  @!P2 IMAD.IADD R12, R12, 0x1, -R5 ;  /* 0x000000010c0ca824 */ /* 0x000fe200078e0a05 */
[----:B------:R-:W-:Y:S01]  /*aa60*/  IABS R10, R3 ;  /* 0x00000003000a7213 */ /* 0x000fe20000000000 */
[C---:B------:R-:W-:Y:S01]  /*aa70*/  VIADD R15, R0.reuse, 0xdb ;  /* 0x000000db000f7836 */ /* 0x040fe20000000000 */
[----:B------:R-:W-:Y:S01]  /*aa80*/  IABS R14, R17 ;  /* 0x00000011000e7213 */ /* 0x000fe20000000000 */
[----:B-1----:R-:W-:Y:S01]  /*aa90*/  IMAD.MOV.U32 R7, RZ, RZ, R6 ;  /* 0x000000ffff077224 */ /* 0x002fe200078e0006 */
[----:B------:R-:W-:Y:S01]  /*aaa0*/  ISETP.GT.U32.AND P2, PT, R5, R12, PT ;  /* 0x0000000c0500720c */ /* 0x000fe20003f44070 */
[----:B------:R-:W-:Y:S01]  /*aab0*/  VIADD R19, R0, 0xda ;  /* 0x000000da00137836 */ /* 0x000fe20000000000 */
[----:B------:R-:W-:Y:S01]  /*aac0*/  ISETP.GE.AND P6, PT, R3, RZ, PT ;  /* 0x000000ff0300720c */ /* 0x000fe20003fc6270 */
[----:B------:R-:W-:Y:S01]  /*aad0*/  @!P0 IMAD.MOV R7, RZ, RZ, -R7 ;  /* 0x000000ffff078224 */ /* 0x000fe200078e0a07 */
[----:B------:R-:W-:Y:S01]  /*aae0*/  ISETP.GT.U32.AND P0, PT, R5, R4, PT ;  /* 0x000000040500720c */ /* 0x000fe20003f04070 */
[----:B------:R-:W-:Y:S01]  /*aaf0*/  IMAD.HI.U32 R3, R9, R10, RZ ;  /* 0x0000000a09037227 */ /* 0x000fe200078e00ff */
[----:B------:R-:W-:-:S02]  /*ab00*/  IABS R18, R15 ;  /* 0x0000000f00127213 */ /* 0x000fc40000000000 */
[----:B------:R1:W-:Y:S01]  /*ab10*/  STL [R1+0x294], R7 ;  /* 0x0002940701007387 */ /* 0x0003e20000100800 */
[----:B------:R-:W-:Y:S01]  /*ab20*/  IMAD.HI.U32 R6, R9, R14, RZ ;  /* 0x0000000e09067227 */ /* 0x000fe200078e00ff */
[----:B------:R-:W-:-:S03]  /*ab30*/  IABS R16, R19 ;  /* 0x0000001300107213 */ /* 0x000fc60000000000 */
[--C-:B------:R-:W-:Y:S01]  /*ab40*/  @!P3 IMAD.IADD R2, R2, 0x1, -R5.reuse ;  /* 0x000000010202b824 */ /* 0x100fe200078e0a05 */
[----:B------:R-:W-:Y:S01]  /*ab50*/  ISETP.GE.AND P3, PT, R17, RZ, PT ;  /* 0x000000ff1100720c */ /* 0x000fe20003f66270 */
[--C-:B------:R-:W-:Y:S02]  /*ab60*/  @!P2 IMAD.IADD R12, R12, 0x1, -R5.reuse ;  /* 0x000000010c0ca824 */ /* 0x100fe400078e0a05 */
[----:B------:R-:W-:Y:S02]  /*ab70*/  @!P0 IMAD.IADD R4, R4, 0x1, -R5 ;  /* 0x0000000104048824 */ /* 0x000fe400078e0a05 */
[----:B-1----:R-:W-:Y:S02]  /*ab80*/  IMAD.MOV R7, RZ, RZ, -R3 ;  /* 0x000000ffff077224 */ /* 0x002fe400078e0a03 */
[----:B------:R-:W-:Y:S01]  /*ab90*/  IMAD.MOV R6, RZ, RZ, -R6 ;  /* 0x000000ffff067224 */ /* 0x000fe200078e0a06 */
[----:B------:R-:W-:Y:S01]  /*aba0*/  ISETP.GT.U32.AND P0, PT, R5, R4, PT ;  /* 0x000000040500720c */ /* 0x000fe20003f04070 */
[----:B------:R-:W-:-:S02]  /*abb0*/  IMAD.MOV.U32 R13, RZ, RZ, R2 ;  /* 0x000000ffff0d7224 */ /* 0x000fc400078e0002 */
[----:B------:R-:W-:Y:S02]  /*abc0*/  IMAD.MOV.U32 R11, RZ, RZ, R12 ;  /* 0x000000ffff0b7224 */ /* 0x000fe400078e000c */
[C---:B------:R-:W-:Y:S02]  /*abd0*/  IMAD R10, R5.reuse, R7, R10 ;  /* 0x00000007050a7224 */ /* 0x040fe400078e020a */
[----:B------:R-:W-:Y:S02]  /*abe0*/  IMAD R6, R5, R6, R14 ;  /* 0x0000000605067224 */ /* 0x000fe400078e020e */
[----:B------:R-:W-:Y:S01]  /*abf0*/  IMAD.HI.U32 R7, R9, R18, RZ ;  /* 0x0000001209077227 */ /* 0x000fe200078e00ff */
[----:B------:R-:W-:-:S03]  /*ac00*/  ISETP.GT.U32.AND P2, PT, R5, R10, PT ;  /* 0x0000000a0500720c */ /* 0x000fc60003f44070 */
[----:B------:R-:W-:Y:S01]  /*ac10*/  @!P4 IMAD.MOV R13, RZ, RZ, -R13 ;  /* 0x000000ffff0dc224 */ /* 0x000fe200078e0a0d */
[----:B------:R-:W-:Y:S01]  /*ac20*/  ISETP.GT.U32.AND P4, PT, R5, R6, PT ;  /* 0x000000060500720c */ /* 0x000fe20003f84070 */
[----:B------:R-:W-:Y:S01]  /*ac30*/  @!P5 IMAD.MOV R11, RZ, RZ, -R11 ;  /* 0x000000ffff0bd224 */ /* 0x000fe200078e0a0b */
[----:B------:R-:W-:Y:S01]  /*ac40*/  ISETP.GE.AND P5, PT, R19, RZ, PT ;  /* 0x000000ff1300720c */ /* 0x000fe20003fa6270 */
[----:B------:R-:W-:Y:S01]  /*ac50*/  IMAD.HI.U32 R3, R9, R16, RZ ;  /* 0x0000001009037227 */ /* 0x000fe200078e00ff */
[----:B------:R-:W-:Y:S03]  /*ac60*/  STL [R1+0x290], R13 ;  /* 0x0002900d01007387 */ /* 0x000fe60000100800 */
[----:B------:R-:W-:Y:S01]  /*ac70*/  IMAD.MOV R7, RZ, RZ, -R7 ;  /* 0x000000ffff077224 */ /* 0x000fe200078e0a07 */
[----:B------:R1:W-:Y:S01]  /*ac80*/  STL [R1+0x28c], R11 ;  /* 0x00028c0b01007387 */ /* 0x0003e20000100800 */
[----:B------:R-:W-:-:S02]  /*ac90*/  @!P0 IMAD.IADD R4, R4, 0x1, -R5 ;  /* 0x0000000104048824 */ /* 0x000fc400078e0a05 */
[----:B------:R-:W-:Y:S02]  /*aca0*/  IMAD.MOV R3, RZ, RZ, -R3 ;  /* 0x000000ffff037224 */ /* 0x000fe400078e0a03 */
[C---:B------:R-:W-:Y:S02]  /*acb0*/  IMAD R12, R5.reuse, R7, R18 ;  /* 0x00000007050c7224 */ /* 0x040fe400078e0212 */
[C---:B------:R-:W-:Y:S02]  /*acc0*/  IMAD R2, R5.reuse, R3, R16 ;  /* 0x0000000305027224 */ /* 0x040fe400078e0210 */
[----:B------:R-:W-:Y:S02]  /*acd0*/  VIADD R17, R0, 0xdc ;  /* 0x000000dc00117836 */ /* 0x000fe40000000000 */
[----:B-1----:R-:W-:Y:S01]  /*ace0*/  IMAD.MOV.U32 R11, RZ, RZ, R4 ;  /* 0x000000ffff0b7224 */ /* 0x002fe200078e0004 */
[C---:B------:R-:W-:Y:S01]  /*acf0*/  ISETP.GT.U32.AND P0, PT, R5.reuse, R2, PT ;  /* 0x000000020500720c */ /* 0x040fe20003f04070 */
[----:B------:R-:W-:Y:S01]  /*ad00*/  @!P4 IMAD.IADD R6, R6, 0x1, -R5 ;  /* 0x000000010606c824 */ /* 0x000fe200078e0a05 */
[----:B------:R-:W-:Y:S01]  /*ad10*/  IABS R14, R17 ;  /* 0x00000011000e7213 */ /* 0x000fe20000000000 */
[----:B------:R-:W-:Y:S01]  /*ad20*/  @!P1 IMAD.MOV R11, RZ, RZ, -R11 ;  /* 0x000000ffff0b9224 */ /* 0x000fe200078e0a0b */
[C---:B------:R-:W-:Y:S01]  /*ad30*/  ISETP.GT.U32.AND P1, PT, R5.reuse, R12, PT ;  /* 0x0000000c0500720c */ /* 0x040fe20003f24070 */
[----:B------:R-:W-:Y:S01]  /*ad40*/  @!P2 IMAD.IADD R10, R10, 0x1, -R5 ;  /* 0x000000010a0aa824 */ /* 0x000fe200078e0a05 */
[----:B------:R-:W-:Y:S01]  /*ad50*/  ISETP.GT.U32.AND P4, PT, R5, R6, PT ;  /* 0x000000060500720c */ /* 0x000fe20003f84070 */
[----:B------:R-:W-:Y:S01]  /*ad60*/  VIADD R18, R0, 0xdd ;  /* 0x000000dd00127836 */ /* 0x000fe20000000000 */
[----:B------:R1:W-:Y:S01]  /*ad70*/  STL [R1+0x288], R11 ;  /* 0x0002880b01007387 */ /* 0x0003e20000100800 */
[----:B------:R-:W-:Y:S01]  /*ad80*/  IMAD.HI.U32 R3, R9, R14, RZ ;  /* 0x0000000e09037227 */ /* 0x000fe200078e00ff */
[----:B------:R-:W-:-:S02]  /*ad90*/  ISETP.GT.U32.AND P2, PT, R5, R10, PT ;  /* 0x0000000a0500720c */ /* 0x000fc40003f44070 */
[----:B------:R-:W-:Y:S01]  /*ada0*/  IABS R16, R18 ;  /* 0x0000001200107213 */ /* 0x000fe20000000000 */
[----:B------:R-:W-:Y:S02]  /*adb0*/  IMAD.MOV R3, RZ, RZ, -R3 ;  /* 0x000000ffff037224 */ /* 0x000fe400078e0a03 */
[--C-:B------:R-:W-:Y:S02]  /*adc0*/  @!P0 IMAD.IADD R2, R2, 0x1, -R5.reuse ;  /* 0x0000000102028824 */ /* 0x100fe400078e0a05 */
[----:B------:R-:W-:Y:S02]  /*add0*/  @!P1 IMAD.IADD R12, R12, 0x1, -R5 ;  /* 0x000000010c0c9824 */ /* 0x000fe400078e0a05 */
[C---:B------:R-:W-:Y:S01]  /*ade0*/  IMAD R4, R5.reuse, R3, R14 ;  /* 0x0000000305047224 */ /* 0x040fe200078e020e */
[----:B------:R-:W-:Y:S01]  /*adf0*/  ISETP.GT.U32.AND P0, PT, R5, R2, PT ;  /* 0x000000020500720c */ /* 0x000fe20003f04070 */
[----:B------:R-:W-:Y:S01]  /*ae00*/  IMAD.HI.U32 R3, R9, R16, RZ ;  /* 0x0000001009037227 */ /* 0x000fe200078e00ff */
[----:B------:R-:W-:-:S03]  /*ae10*/  ISETP.GT.U32.AND P1, PT, R5, R12, PT ;  /* 0x0000000c0500720c */ /* 0x000fc60003f24070 */
[----:B------:R-:W-:Y:S01]  /*ae20*/  @!P4 IMAD.IADD R6, R6, 0x1, -R5 ;  /* 0x000000010606c824 */ /* 0x000fe200078e0a05 */
[----:B------:R-:W-:Y:S01]  /*ae30*/  ISETP.GT.U32.AND P4, PT, R5, R4, PT ;  /* 0x000000040500720c */ /* 0x000fe20003f84070 */
[----:B------:R-:W-:Y:S02]  /*ae40*/  IMAD.MOV R3, RZ, RZ, -R3 ;  /* 0x000000ffff037224 */ /* 0x000fe400078e0a03 */
[----:B------:R-:W-:Y:S01]  /*ae50*/  @!P2 IMAD.IADD R10, R10, 0x1, -R5 ;  /* 0x000000010a0aa824 */ /* 0x000fe200078e0a05 */
[----:B------:R-:W-:Y:S01]  /*ae60*/  ISETP.GE.AND P2, PT, R15, RZ, PT ;  /* 0x000000ff0f00720c */ /* 0x000fe20003f46270 */
[----:B-1----:R-:W-:Y:S02]  /*ae70*/  IMAD.MOV.U32 R11, RZ, RZ, R6 ;  /* 0x000000ffff0b7224 */ /* 0x002fe400078e0006 */
[----:B------:R-:W-:Y:S02]  /*ae80*/  IMAD R6, R5, R3, R16 ;  /* 0x0000000305067224 */ /* 0x000fe400078e0210 */
[----:B------:R-:W-:-:S02]  /*ae90*/  IMAD.MOV.U32 R13, RZ, RZ, R10 ;  /* 0x000000ffff0d7224 */ /* 0x000fc400078e000a */
[----:B------:R-:W-:Y:S01]  /*aea0*/  @!P1 IMAD.IADD R12, R12, 0x1, -R5 ;  /* 0x000000010c0c9824 */ /* 0x000fe200078e0a05 */
[----:B------:R-:W-:Y:S01]  /*aeb0*/  ISETP.GT.U32.AND P1, PT, R5, R6, PT ;  /* 0x000000060500720c */ /* 0x000fe20003f24070 */
[----:B------:R-:W-:Y:S01]  /*aec0*/  @!P6 IMAD.MOV R13, RZ, RZ, -R13 ;  /* 0x000000ffff0de224 */ /* 0x000fe200078e0a0d */
[----:B------:R-:W-:Y:S01]  /*aed0*/  ISETP.GE.AND P6, PT, R17, RZ, PT ;  /* 0x000000ff1100720c */ /* 0x000fe20003fc6270 */
[----:B------:R-:W-:Y:S01]  /*aee0*/  @!P3 IMAD.MOV R11, RZ, RZ, -R11 ;  /* 0x000000ffff0bb224 */ /* 0x000fe200078e0a0b */
[----:B------:R-:W-:Y:S01]  /*aef0*/  ISETP.GE.AND P3, PT, R18, RZ, PT ;  /* 0x000000ff1200720c */ /* 0x000fe20003f66270 */
[----:B------:R-:W-:Y:S01]  /*af00*/  @!P0 IMAD.IADD R2, R2, 0x1, -R5 ;  /* 0x0000000102028824 */ /* 0x000fe200078e0a05 */
[----:B------:R-:W-:Y:S01]  /*af10*/  STL [R1+0x280], R13 ;  /* 0x0002800d01007387 */ /* 0x000fe20000100800 */
[----:B------:R-:W-:Y:S02]  /*af20*/  IMAD.MOV.U32 R10, RZ, RZ, R12 ;  /* 0x000000ffff0a7224 */ /* 0x000fe400078e000c */
[----:B------:R-:W-:Y:S01]  /*af30*/  VIADD R3, R0, 0xdf ;  /* 0x000000df00037836 */ /* 0x000fe20000000000 */
[----:B------:R1:W-:Y:S01]  /*af40*/  STL [R1+0x27c], R11 ;  /* 0x00027c0b01007387 */ /* 0x0003e20000100800 */
[----:B------:R-:W-:-:S02]  /*af50*/  @!P2 IMAD.MOV R10, RZ, RZ, -R10 ;  /* 0x000000ffff0aa224 */ /* 0x000fc400078e0a0a */
[----:B------:R-:W-:Y:S01]  /*af60*/  VIADD R19, R0, 0xde ;  /* 0x000000de00137836 */ /* 0x000fe20000000000 */
[----:B------:R-:W-:Y:S01]  /*af70*/  IABS R12, R3 ;  /* 0x00000003000c7213 */ /* 0x000fe20000000000 */
[--C-:B------:R-:W-:Y:S02]  /*af80*/  @!P1 IMAD.IADD R6, R6, 0x1, -R5.reuse ;  /* 0x0000000106069824 */ /* 0x100fe400078e0a05 */
[----:B------:R-:W-:Y:S01]  /*af90*/  @!P4 IMAD.IADD R4, R4, 0x1, -R5 ;  /* 0x000000010404c824 */ /* 0x000fe200078e0a05 */
[----:B------:R-:W-:Y:S01]  /*afa0*/  IABS R22, R19 ;  /* 0x0000001300167213 */ /* 0x000fe20000000000 */
[C---:B------:R-:W-:Y:S01]  /*afb0*/  VIADD R14, R0.reuse, 0xe1 ;  /* 0x000000e1000e7836 */ /* 0x040fe20000000000 */
[C---:B------:R-:W-:Y:S01]  /*afc0*/  ISETP.GT.U32.AND P1, PT, R5.reuse, R6, PT ;  /* 0x000000060500720c */ /* 0x040fe20003f24070 */
[----:B-1----:R-:W-:Y:S01]  /*afd0*/  IMAD.MOV.U32 R11, RZ, RZ, R2 ;  /* 0x000000ffff0b7224 */ /* 0x002fe200078e0002 */
[----:B------:R-:W-:Y:S01]  /*afe0*/  ISETP.GT.U32.AND P4, PT, R5, R4, PT ;  /* 0x000000040500720c */ /* 0x000fe20003f84070 */
[----:B------:R-:W-:Y:S01]  /*aff0*/  VIADD R2, R0, 0xe0 ;  /* 0x000000e000027836 */ /* 0x000fe20000000000 */
[----:B------:R-:W-:Y:S01]  /*b000*/  IABS R20, R14 ;  /* 0x0000000e00147213 */ /* 0x000fe20000000000 */
[----:B------:R-:W-:Y:S01]  /*b010*/  @!P5 IMAD.MOV R11, RZ, RZ, -R11 ;  /* 0x000000ffff0bd224 */ /* 0x000fe200078e0a0b */
[----:B------:R-:W-:Y:S01]  /*b020*/  ISETP.GE.AND P5, PT, R3, RZ, PT ;  /* 0x000000ff0300720c */ /* 0x000fe20003fa6270 */
[----:B------:R-:W-:Y:S01]  /*b030*/  IMAD.HI.U32 R7, R9, R22, RZ ;  /* 0x0000001609077227 */ /* 0x000fe200078e00ff */
[----:B------:R-:W-:-:S02]  /*b040*/  ISETP.GE.AND P2, PT, R2, RZ, PT ;  /* 0x000000ff0200720c */ /* 0x000fc40003f46270 */
[----:B------:R-:W-:Y:S01]  /*b050*/  STL [R1+0x278], R11 ;  /* 0x0002780b01007387 */ /* 0x000fe20000100800 */
[----:B------:R-:W-:Y:S01]  /*b060*/  IMAD.MOV R7, RZ, RZ, -R7 ;  /* 0x000000ffff077224 */ /* 0x000fe200078e0a07 */
[----:B------:R-:W-:Y:S01]  /*b070*/  ISETP.GE.AND P0, PT, R19, RZ, PT ;  /* 0x000000ff1300720c */ /* 0x000fe20003f06270 */
[--C-:B------:R-:W-:Y:S01]  /*b080*/  @!P1 IMAD.IADD R6, R6, 0x1, -R5.reuse ;  /* 0x0000000106069824 */ /* 0x100fe200078e0a05 */
[----:B------:R1:W-:Y:S01]  /*b090*/  STL [R1+0x274], R10 ;  /* 0x0002740a01007387 */ /* 0x0003e20000100800 */
[C---:B------:R-:W-:Y:S02]  /*b0a0*/  IMAD R22, R5.reuse, R7, R22 ;  /* 0x0000000705167224 */ /* 0x040fe400078e0216 */
[----:B------:R-:W-:Y:S02]  /*b0b0*/  @!P4 IMAD.IADD R4, R4, 0x1, -R5 ;  /* 0x000000010404c824 */ /* 0x000fe400078e0a05 */
[----:B------:R-:W-:Y:S01]  /*b0c0*/  VIADD R15, R0, 0xe2 ;  /* 0x000000e2000f7836 */ /* 0x000fe20000000000 */
[----:B------:R-:W-:Y:S01]  /*b0d0*/  ISETP.GT.U32.AND P4, PT, R5, R22, PT ;  /* 0x000000160500720c */ /* 0x000fe20003f84070 */
[----:B------:R-:W-:-:S02]  /*b0e0*/  IMAD.MOV.U32 R13, RZ, RZ, R4 ;  /* 0x000000ffff0d7224 */ /* 0x000fc400078e0004 */
[----:B------:R-:W-:Y:S01]  /*b0f0*/  VIADD R17, R0, 0xe3 ;  /* 0x000000e300117836 */ /* 0x000fe20000000000 */
[----:B-1----:R-:W-:Y:S01]  /*b100*/  IABS R10, R2 ;  /* 0x00000002000a7213 */ /* 0x002fe20000000000 */
[C---:B------:R-:W-:Y:S01]  /*b110*/  IMAD.HI.U32 R2, R9.reuse, R12, RZ ;  /* 0x0000000c09027227 */ /* 0x040fe200078e00ff */
[----:B------:R-:W-:Y:S02]  /*b120*/  IABS R18, R15 ;  /* 0x0000000f00127213 */ /* 0x000fe40000000000 */
[----:B------:R-:W-:Y:S01]  /*b130*/  IABS R16, R17 ;  /* 0x0000001100107213 */ /* 0x000fe20000000000 */
[----:B------:R-:W-:Y:S02]  /*b140*/  IMAD.MOV R2, RZ, RZ, -R2 ;  /* 0x000000ffff027224 */ /* 0x000fe400078e0a02 */
[----:B------:R-:W-:-:S04]  /*b150*/  IMAD.HI.U32 R3, R9, R10, RZ ;  /* 0x0000000a09037227 */ /* 0x000fc800078e00ff */
[C---:B------:R-:W-:Y:S02]  /*b160*/  IMAD R12, R5.reuse, R2, R12 ;  /* 0x00000002050c7224 */ /* 0x040fe400078e020c */
[----:B------:R-:W-:Y:S02]  /*b170*/  IMAD.MOV R3, RZ, RZ, -R3 ;  /* 0x000000ffff037224 */ /* 0x000fe400078e0a03 */
[----:B------:R-:W-:Y:S01]  /*b180*/  @!P6 IMAD.MOV R13, RZ, RZ, -R13 ;  /* 0x000000ffff0de224 */ /* 0x000fe200078e0a0d */
[C---:B------:R-:W-:Y:S01]  /*b190*/  ISETP.GT.U32.AND P1, PT, R5.reuse, R12, PT ;  /* 0x0000000c0500720c */ /* 0x040fe20003f24070 */
[----:B------:R-:W-:Y:S02]  /*b1a0*/  IMAD R2, R5, R3, R10 ;  /* 0x0000000305027224 */ /* 0x000fe400078e020a */
[----:B------:R-:W-:Y:S01]  /*b1b0*/  @!P4 IMAD.IADD R22, R22, 0x1, -R5 ;  /* 0x000000011616c824 */ /* 0x000fe200078e0a05 */
[----:B------:R-:W-:Y:S01]  /*b1c0*/  STL [R1+0x270], R13 ;  /* 0x0002700d01007387 */ /* 0x000fe20000100800 */
[----:B------:R-:W-:Y:S01]  /*b1d0*/  IMAD.HI.U32 R3, R9, R20, RZ ;  /* 0x0000001409037227 */ /* 0x000fe200078e00ff */
[----:B------:R-:W-:-:S02]  /*b1e0*/  ISETP.GT.U32.AND P6, PT, R5, R2, PT ;  /* 0x000000020500720c */ /* 0x000fc40003fc4070 */
[----:B------:R-:W-:Y:S01]  /*b1f0*/  ISETP.GT.U32.AND P4, PT, R5, R22, PT ;  /* 0x000000160500720c */ /* 0x000fe20003f84070 */
[----:B------:R-:W-:Y:S02]  /*b200*/  IMAD.MOV R3, RZ, RZ, -R3 ;  /* 0x000000ffff037224 */ /* 0x000fe400078e0a03 */
[----:B------:R-:W-:-:S04]  /*b210*/  IMAD.HI.U32 R7, R9, R18, RZ ;  /* 0x0000001209077227 */ /* 0x000fc800078e00ff */
[--C-:B------:R-:W-:Y:S02]  /*b220*/  @!P1 IMAD.IADD R12, R12, 0x1, -R5.reuse ;  /* 0x000000010c0c9824 */ /* 0x100fe400078e0a05 */
[C---:B------:R-:W-:Y:S02]  /*b230*/  IMAD R20, R5.reuse, R3, R20 ;  /* 0x0000000305147224 */ /* 0x040fe400078e0214 */
[----:B------:R-:W-:Y:S01]  /*b240*/  @!P6 IMAD.IADD R2, R2, 0x1, -R5 ;  /* 0x000000010202e824 */ /* 0x000fe200078e0a05 */
[C---:B------:R-:W-:Y:S01]  /*b250*/  ISETP.GT.U32.AND P1, PT, R5.reuse, R12, PT ;  /* 0x0000000c0500720c */ /* 0x040fe20003f24070 */
[----:B------:R-:W-:Y:S02]  /*b260*/  IMAD.MOV R7, RZ, RZ, -R7 ;  /* 0x000000ffff077224 */ /* 0x000fe400078e0a07 */
[----:B------:R-:W-:Y:S01]  /*b270*/  IMAD.MOV.U32 R11, RZ, RZ, R6 ;  /* 0x000000ffff0b7224 */ /* 0x000fe200078e0006 */
[C---:B------:R-:W-:Y:S01]  /*b280*/  ISETP.GT.U32.AND P6, PT, R5.reuse, R2, PT ;  /* 0x000000020500720c */ /* 0x040fe20003fc4070 */
[----:B------:R-:W-:-:S02]  /*b290*/  IMAD R18, R5, R7, R18 ;  /* 0x0000000705127224 */ /* 0x000fc400078e0212 */
[----:B------:R-:W-:Y:S01]  /*b2a0*/  @!P3 IMAD.MOV R11, RZ, RZ, -R11 ;  /* 0x000000ffff0bb224 */ /* 0x000fe200078e0a0b */
[----:B------:R-:W-:Y:S01]  /*b2b0*/  ISETP.GE.AND P3, PT, R14, RZ, PT ;  /* 0x000000ff0e00720c */ /* 0x000fe20003f66270 */
[----:B------:R-:W-:-:S03]  /*b2c0*/  IMAD.HI.U32 R7, R9, R16, RZ ;  /* 0x0000001009077227 */ /* 0x000fc600078e00ff */
[----:B------:R1:W-:Y:S01]  /*b2d0*/  STL [R1+0x26c], R11 ;  /* 0x00026c0b01007387 */ /* 0x0003e20000100800 */
[--C-:B------:R-:W-:Y:S01]  /*b2e0*/  @!P1 IMAD.IADD R12, R12, 0x1, -R5.reuse ;  /* 0x000000010c0c9824 */ /* 0x100fe200078e0a05 */
[----:B------:R-:W-:Y:S01]  /*b2f0*/  ISETP.GT.U32.AND P1, PT, R5, R20, PT ;  /* 0x000000140500720c */ /* 0x000fe20003f24070 */
[----:B------:R-:W-:Y:S01]  /*b300*/  @!P4 IMAD.IADD R22, R22, 0x1, -R5 ;  /* 0x000000011616c824 */ /* 0x000fe200078e0a05 */
[----:B------:R-:W-:Y:S01]  /*b310*/  ISETP.GE.AND P4, PT, R15, RZ, PT ;  /* 0x000000ff0f00720c */ /* 0x000fe20003f86270 */
[C---:B------:R-:W-:Y:S02]  /*b320*/  VIADD R21, R0.reuse, 0xe4 ;  /* 0x000000e400157836 */ /* 0x040fe40000000000 */
[----:B------:R-:W-:Y:S02]  /*b330*/  IMAD.MOV R24, RZ, RZ, -R7 ;  /* 0x000000ffff187224 */ /* 0x000fe400078e0a07 */
[----:B------:R-:W-:Y:S01]  /*b340*/  VIADD R23, R0, 0xe5 ;  /* 0x000000e500177836 */ /* 0x000fe20000000000 */
[----:B------:R-:W-:Y:S01]  /*b350*/  IABS R14, R21 ;  /* 0x00000015000e7213 */ /* 0x000fe20000000000 */
[----:B-1----:R-:W-:-:S02]  /*b360*/  IMAD.MOV.U32 R11, RZ, RZ, R22 ;  /* 0x000000ffff0b7224 */ /* 0x002fc400078e0016 */
[C---:B------:R-:W-:Y:S01]  /*b370*/  IMAD R16, R5.reuse, R24, R16 ;  /* 0x0000001805107224 */ /* 0x040fe200078e0210 */
[----:B------:R-:W-:Y:S01]  /*b380*/  IABS R10, R23 ;  /* 0x00000017000a7213 */ /* 0x000fe20000000000 */
[----:B------:R-:W-:Y:S01]  /*b390*/  @!P6 IMAD.IADD R2, R2, 0x1, -R5 ;  /* 0x000000010202e824 */ /* 0x000fe200078e0a05 */
[----:B------:R-:W-:Y:S01]  /*b3a0*/  ISETP.GT.U32.AND P6, PT, R5, R18, PT ;  /* 0x000000120500720c */ /* 0x000fe20003fc4070 */
[----:B------:R-:W-:Y:S02]  /*b3b0*/  @!P0 IMAD.MOV R11, RZ, RZ, -R11 ;  /* 0x000000ffff0b8224 */ /* 0x000fe400078e0a0b */
[----:B------:R-:W-:-:S03]  /*b3c0*/  IMAD.HI.U32 R7, R9, R14, RZ ;  /* 0x0000000e09077227 */ /* 0x000fc600078e00ff */
[----:B------:R1:W-:Y:S01]  /*b3d0*/  STL [R1+0x268], R11 ;  /* 0x0002680b01007387 */ /* 0x0003e20000100800 */
[----:B------:R-:W-:Y:S01]  /*b3e0*/  @!P1 IMAD.IADD R20, R20, 0x1, -R5 ;  /* 0x0000000114149824 */ /* 0x000fe200078e0a05 */
[----:B------:R-:W-:Y:S01]  /*b3f0*/  ISETP.GT.U32.AND P1, PT, R5, R16, PT ;  /* 0x000000100500720c */ /* 0x000fe20003f24070 */
[----:B------:R-:W-:Y:S02]  /*b400*/  IMAD.MOV R25, RZ, RZ, -R7 ;  /* 0x000000ffff197224 */ /* 0x000fe400078e0a07 */
[C---:B------:R-:W-:Y:S02]  /*b410*/  VIADD R3, R0.reuse, 0xe7 ;  /* 0x000000e700037836 */ /* 0x040fe40000000000 */
[----:B------:R-:W-:Y:S02]  /*b420*/  VIADD R19, R0, 0xe6 ;  /* 0x000000e600137836 */ /* 0x000fe40000000000 */
[----:B------:R-:W-:Y:S01]  /*b430*/  IMAD.HI.U32 R15, R9, R10, RZ ;  /* 0x0000000a090f7227 */ /* 0x000fe200078e00ff */
[----:B------:R-:W-:-:S02]  /*b440*/  IABS R4, R3 ;  /* 0x0000000300047213 */ /* 0x000fc40000000000 */
[----:B------:R-:W-:Y:S01]  /*b450*/  IABS R6, R19 ;  /* 0x0000001300067213 */ /* 0x000fe20000000000 */
[----:B-1----:R-:W-:Y:S02]  /*b460*/  IMAD.MOV.U32 R11, RZ, RZ, R12 ;  /* 0x000000ffff0b7224 */ /* 0x002fe400078e000c */
[C---:B------:R-:W-:Y:S02]  /*b470*/  IMAD R14, R5.reuse, R25, R14 ;  /* 0x00000019050e7224 */ /* 0x040fe400078e020e */
[----:B------:R-:W-:Y:S02]  /*b480*/  @!P5 IMAD.MOV R11, RZ, RZ, -R11 ;  /* 0x000000ffff0bd224 */ /* 0x000fe400078e0a0b */
[----:B------:R-:W-:Y:S02]  /*b490*/  IMAD.MOV R15, RZ, RZ, -R15 ;  /* 0x000000ffff0f7224 */ /* 0x000fe400078e0a0f */
[----:B------:R-:W-:Y:S01]  /*b4a0*/  @!P6 IMAD.IADD R18, R18, 0x1, -R5 ;  /* 0x000000011212e824 */ /* 0x000fe200078e0a05 */
[C---:B------:R-:W-:Y:S01]  /*b4b0*/  ISETP.GT.U32.AND P6, PT, R5.reuse, R14, PT ;  /* 0x0000000e0500720c */ /* 0x040fe20003fc4070 */
[----:B------:R1:W-:Y:S01]  /*b4c0*/  STL [R1+0x264], R11 ;  /* 0x0002640b01007387 */ /* 0x0003e20000100800 */
[----:B------:R-:W-:-:S02]  /*b4d0*/  IMAD R10, R5, R15, R10 ;  /* 0x0000000f050a7224 */ /* 0x000fc400078e020a */
[----:B------:R-:W-:Y:S01]  /*b4e0*/  @!P1 IMAD.IADD R16, R16, 0x1, -R5 ;  /* 0x0000000110109824 */ /* 0x000fe200078e0a05 */
[----:B------:R-:W-:Y:S01]  /*b4f0*/  ISETP.GT.U32.AND P1, PT, R5, R20, PT ;  /* 0x000000140500720c */ /* 0x000fe20003f24070 */
[----:B------:R-:W-:Y:S01]  /*b500*/  IMAD.HI.U32 R7, R9, R4, RZ ;  /* 0x0000000409077227 */ /* 0x000fe200078e00ff */
[C---:B------:R-:W-:Y:S02]  /*b510*/  ISETP.GT.U32.AND P0, PT, R5.reuse, R18, PT ;  /* 0x000000120500720c */ /* 0x040fe40003f04070 */
[----:B------:R-:W-:Y:S01]  /*b520*/  ISETP.GT.U32.AND P5, PT, R5, R16, PT ;  /* 0x000000100500720c */ /* 0x000fe20003fa4070 */
[----:B------:R-:W-:-:S04]  /*b530*/  IMAD.HI.U32 R24, R9, R6, RZ ;  /* 0x0000000609187227 */ /* 0x000fc800078e00ff */
[----:B-1----:R-:W-:Y:S02]  /*b540*/  IMAD.MOV.U32 R11, RZ, RZ, R2 ;  /* 0x000000ffff0b7224 */ /* 0x002fe400078e0002 */
[----:B------:R-:W-:Y:S02]  /*b550*/  IMAD.MOV R15, RZ, RZ, -R7 ;  /* 0x000000ffff0f7224 */ /* 0x000fe400078e0a07 */
[----:B------:R-:W-:Y:S01]  /*b560*/  @!P2 IMAD.MOV R11, RZ, RZ, -R11 ;  /* 0x000000ffff0ba224 */ /* 0x000fe200078e0a0b */
[C---:B------:R-:W-:Y:S01]  /*b570*/  ISETP.GT.U32.AND P2, PT, R5.reuse, R10, PT ;  /* 0x0000000a0500720c */ /* 0x040fe20003f44070 */
[----:B------:R-:W-:Y:S02]  /*b580*/  IMAD.MOV R24, RZ, RZ, -R24 ;  /* 0x000000ffff187224 */ /* 0x000fe400078e0a18 */
[C---:B------:R-:W-:Y:S01]  /*b590*/  IMAD R4, R5.reuse, R15, R4 ;  /* 0x0000000f05047224 */ /* 0x040fe200078e0204 */
[----:B------:R1:W-:Y:S01]  /*b5a0*/  STL [R1+0x260], R11 ;  /* 0x0002600b01007387 */ /* 0x0003e20000100800 */
[----:B------:R-:W-:-:S02]  /*b5b0*/  IMAD R6, R5, R24, R6 ;  /* 0x0000001805067224 */ /* 0x000fc400078e0206 */
[----:B------:R-:W-:Y:S02]  /*b5c0*/  VIADD R15, R0, 0xe9 ;  /* 0x000000e9000f7836 */ /* 0x000fe40000000000 */
[--C-:B------:R-:W-:Y:S02]  /*b5d0*/  @!P6 IMAD.IADD R14, R14, 0x1, -R5.reuse ;  /* 0x000000010e0ee824 */ /* 0x100fe400078e0a05 */
[----:B------:R-:W-:Y:S01]  /*b5e0*/  VIADD R7, R0, 0xe8 ;  /* 0x000000e800077836 */ /* 0x000fe20000000000 */
[----:B------:R-:W-:Y:S01]  /*b5f0*/  IABS R24, R15 ;  /* 0x0000000f00187213 */ /* 0x000fe20000000000 */
[--C-:B------:R-:W-:Y:S01]  /*b600*/  @!P1 IMAD.IADD R20, R20, 0x1, -R5.reuse ;  /* 0x0000000114149824 */ /* 0x100fe200078e0a05 */
[C---:B------:R-:W-:Y:S01]  /*b610*/  ISETP.GT.U32.AND P1, PT, R5.reuse, R6, PT ;  /* 0x000000060500720c */ /* 0x040fe20003f24070 */
[--C-:B------:R-:W-:Y:S01]  /*b620*/  @!P5 IMAD.IADD R16, R16, 0x1, -R5.reuse ;  /* 0x000000011010d824 */ /* 0x100fe200078e0a05 */
[C---:B------:R-:W-:Y:S01]  /*b630*/  ISETP.GT.U32.AND P6, PT, R5.reuse, R14, PT ;  /* 0x0000000e0500720c */ /* 0x040fe20003fc4070 */
[----:B------:R-:W-:Y:S01]  /*b640*/  @!P2 IMAD.IADD R10, R10, 0x1, -R5 ;  /* 0x000000010a0aa824 */ /* 0x000fe200078e0a05 */
[----:B------:R-:W-:Y:S01]  /*b650*/  IABS R22, R7 ;  /* 0x0000000700167213 */ /* 0x000fe20000000000 */
[----:B------:R-:W-:Y:S01]  /*b660*/  IMAD.MOV.U32 R13, RZ, RZ, R20 ;  /* 0x000000ffff0d7224 */ /* 0x000fe200078e0014 */
[----:B------:R-:W-:Y:S01]  /*b670*/  ISETP.GT.U32.AND P5, PT, R5, R4, PT ;  /* 0x000000040500720c */ /* 0x000fe20003fa4070 */
[----:B------:R-:W-:Y:S01]  /*b680*/  IMAD.MOV.U32 R2, RZ, RZ, R24 ;  /* 0x000000ffff027224 */ /* 0x000fe200078e0018 */
[----:B------:R-:W-:Y:S01]  /*b690*/  ISETP.GE.AND P2, PT, R23, RZ, PT ;  /* 0x000000ff1700720c */ /* 0x000fe20003f46270 */
[----:B------:R-:W-:Y:S01]  /*b6a0*/  @!P3 IMAD.MOV R13, RZ, RZ, -R13 ;  /* 0x000000ffff0db224 */ /* 0x000fe200078e0a0d */
[----:B------:R-:W-:Y:S01]  /*b6b0*/  ISETP.GT.U32.AND P3, PT, R5, R10, PT ;  /* 0x0000000a0500720c */ /* 0x000fe20003f64070 */
[----:B------:R-:W-:-:S02]  /*b6c0*/  IMAD.MOV.U32 R12, RZ, RZ, R22 ;  /* 0x000000ffff0c7224 */ /* 0x000fc400078e0016 */
[----:B------:R-:W-:Y:S01]  /*b6d0*/  IMAD.HI.U32 R22, R9, R2, RZ ;  /* 0x0000000209167227 */ /* 0x000fe200078e00ff */
[----:B------:R2:W-:Y:S03]  /*b6e0*/  STL [R1+0x25c], R13 ;  /* 0x00025c0d01007387 */ /* 0x0005e60000100800 */
[--C-:B------:R-:W-:Y:S01]  /*b6f0*/  @!P0 IMAD.IADD R18, R18, 0x1, -R5.reuse ;  /* 0x0000000112128824 */ /* 0x100fe200078e0a05 */
[----:B------:R-:W-:Y:S01]  /*b700*/  ISETP.GE.AND P0, PT, R17, RZ, PT ;  /* 0x000000ff1100720c */ /* 0x000fe20003f06270 */
[----:B------:R-:W-:Y:S02]  /*b710*/  IMAD.MOV R22, RZ, RZ, -R22 ;  /* 0x000000ffff167224 */ /* 0x000fe400078e0a16 */
[----:B------:R-:W-:Y:S01]  /*b720*/  @!P1 IMAD.IADD R6, R6, 0x1, -R5 ;  /* 0x0000000106069824 */ /* 0x000fe200078e0a05 */
[----:B------:R-:W-:Y:S01]  /*b730*/  ISETP.GE.AND P1, PT, R19, RZ, PT ;  /* 0x000000ff1300720c */ /* 0x000fe20003f26270 */
[----:B------:R-:W-:-:S04]  /*b740*/  IMAD.HI.U32 R17, R9, R12, RZ ;  /* 0x0000000c09117227 */ /* 0x000fc800078e00ff */
[--C-:B------:R-:W-:Y:S01]  /*b750*/  @!P6 IMAD.IADD R14, R14, 0x1, -R5.reuse ;  /* 0x000000010e0ee824 */ /* 0x100fe200078e0a05 */
[----:B------:R-:W-:Y:S01]  /*b760*/  ISETP.GE.AND P6, PT, R21, RZ, PT ;  /* 0x000000ff1500720c */ /* 0x000fe20003fc6270 */
[----:B-1----:R-:W-:Y:S02]  /*b770*/  IMAD.MOV.U32 R11, RZ, RZ, R18 ;  /* 0x000000ffff0b7224 */ /* 0x002fe400078e0012 */
[C---:B------:R-:W-:Y:S02]  /*b780*/  IMAD R2, R5.reuse, R22, R2 ;  /* 0x0000001605027224 */ /* 0x040fe400078e0202 */
[----:B------:R-:W-:Y:S01]  /*b790*/  @!P5 IMAD.IADD R4, R4, 0x1, -R5 ;  /* 0x000000010404d824 */ /* 0x000fe200078e0a05 */
[C---:B------:R-:W-:Y:S01]  /*b7a0*/  ISETP.GT.U32.AND P5, PT, R5.reuse, R6, PT ;  /* 0x000000060500720c */ /* 0x040fe20003fa4070 */
[----:B------:R-:W-:Y:S02]  /*b7b0*/  IMAD.MOV R17, RZ, RZ, -R17 ;  /* 0x000000ffff117224 */ /* 0x000fe400078e0a11 */
[----:B------:R-:W-:Y:S01]  /*b7c0*/  @!P4 IMAD.MOV R11, RZ, RZ, -R11 ;  /* 0x000000ffff0bc224 */ /* 0x000fe200078e0a0b */
[C---:B------:R-:W-:Y:S01]  /*b7d0*/  ISETP.GT.U32.AND P4, PT, R5.reuse, R4, PT ;  /* 0x000000040500720c */ /* 0x040fe20003f84070 */
[----:B------:R-:W-:Y:S01]  /*b7e0*/  @!P3 IMAD.IADD R10, R10, 0x1, -R5 ;  /* 0x000000010a0ab824 */ /* 0x000fe200078e0a05 */
[C---:B------:R-:W-:Y:S01]  /*b7f0*/  ISETP.GT.U32.AND P3, PT, R5.reuse, R2, PT ;  /* 0x000000020500720c */ /* 0x040fe20003f64070 */
[----:B------:R-:W-:Y:S01]  /*b800*/  IMAD R12, R5, R17, R12 ;  /* 0x00000011050c7224 */ /* 0x000fe200078e020c */
[----:B------:R1:W-:Y:S01]  /*b810*/  STL [R1+0x258], R11 ;  /* 0x0002580b01007387 */ /* 0x0003e20000100800 */
[----:B--2---:R-:W-:-:S02]  /*b820*/  IMAD.MOV.U32 R13, RZ, RZ, R16 ;  /* 0x000000ffff0d7224 */ /* 0x004fc400078e0010 */
[C---:B------:R-:W-:Y:S02]  /*b830*/  VIADD R19, R0.reuse, 0xea ;  /* 0x000000ea00137836 */ /* 0x040fe40000000000 */
[----:B------:R-:W-:Y:S01]  /*b840*/  @!P0 IMAD.MOV R13, RZ, RZ, -R13 ;  /* 0x000000ffff0d8224 */ /* 0x000fe200078e0a0d */
[----:B------:R-:W-:Y:S01]  /*b850*/  ISETP.GT.U32.AND P0, PT, R5, R12, PT ;  /* 0x0000000c0500720c */ /* 0x000fe20003f04070 */
[----:B------:R-:W-:Y:S01]  /*b860*/  VIADD R17, R0, 0xeb ;  /* 0x000000eb00117836 */ /* 0x000fe20000000000 */
[----:B------:R-:W-:Y:S01]  /*b870*/  IABS R16, R19 ;  /* 0x0000001300107213 */ /* 0x000fe20000000000 */
[--C-:B------:R-:W-:Y:S01]  /*b880*/  @!P5 IMAD.IADD R6, R6, 0x1, -R5.reuse ;  /* 0x000000010606d824 */ /* 0x100fe200078e0a05 */
[----:B------:R-:W-:Y:S01]  /*b890*/  STL [R1+0x350], R13 ;  /* 0x0003500d01007387 */ /* 0x000fe20000100800 */
[----:B-1----:R-:W-:Y:S01]  /*b8a0*/  IMAD.MOV.U32 R11, RZ, RZ, R14 ;  /* 0x000000ffff0b7224 */ /* 0x002fe200078e000e */
[----:B------:R-:W-:Y:S01]  /*b8b0*/  IABS R14, R17 ;  /* 0x00000011000e7213 */ /* 0x000fe20000000000 */
[----:B------:R-:W-:Y:S01]  /*b8c0*/  @!P3 IMAD.IADD R2, R2, 0x1, -R5 ;  /* 0x000000010202b824 */ /* 0x000fe200078e0a05 */
[----:B------:R-:W-:Y:S01]  /*b8d0*/  ISETP.GE.AND P5, PT, R7, RZ, PT ;  /* 0x000000ff0700720c */ /* 0x000fe20003fa6270 */
[----:B------:R-:W-:Y:S01]  /*b8e0*/  @!P6 IMAD.MOV R11, RZ, RZ, -R11 ;  /* 0x000000ffff0be224 */ /* 0x000fe200078e0a0b */
[----:B------:R-:W-:Y:S01]  /*b8f0*/  ISETP.GE.AND P6, PT, R3, RZ, PT ;  /* 0x000000ff0300720c */ /* 0x000fe20003fc6270 */
[----:B------:R-:W-:-:S03]  /*b900*/  IMAD.HI.U32 R3, R9, R16, RZ ;  /* 0x0000001009037227 */ /* 0x000fc600078e00ff */
[----:B------:R1:W-:Y:S01]  /*b910*/  STL [R1+0x254], R11 ;  /* 0x0002540b01007387 */ /* 0x0003e20000100800 */
[----:B------:R-:W-:Y:S01]  /*b920*/  @!P0 IMAD.IADD R12, R12, 0x1, -R5 ;  /* 0x000000010c0c8824 */ /* 0x000fe200078e0a05 */
[----:B------:R-:W-:Y:S01]  /*b930*/  ISETP.GE.AND P0, PT, R19, RZ, PT ;  /* 0x000000ff1300720c */ /* 0x000fe20003f06270 */
[----:B------:R-:W-:-:S03]  /*b940*/  IMAD.HI.U32 R7, R9, R14, RZ ;  /* 0x0000000e09077227 */ /* 0x000fc600078e00ff */
[----:B------:R-:W-:Y:S01]  /*b950*/  ISETP.GT.U32.AND P3, PT, R5, R12, PT ;  /* 0x0000000c0500720c */ /* 0x000fe20003f64070 */
[----:B------:R-:W-:Y:S02]  /*b960*/  IMAD.MOV R3, RZ, RZ, -R3 ;  /* 0x000000ffff037224 */ /* 0x000fe400078e0a03 */
[----:B------:R-:W-:Y:S02]  /*b970*/  IMAD.MOV R7, RZ, RZ, -R7 ;  /* 0x000000ffff077224 */ /* 0x000fe400078e0a07 */
[----:B-1----:R-:W-:Y:S02]  /*b980*/  IMAD.MOV.U32 R11, RZ, RZ, R6 ;  /* 0x000000ffff0b7224 */ /* 0x002fe400078e0006 */
[----:B------:R-:W-:Y:S01]  /*b990*/  @!P4 IMAD.IADD R4, R4, 0x1, -R5 ;  /* 0x000000010404c824 */ /* 0x000fe200078e0a05 */
[----:B------:R-:W-:Y:S01]  /*b9a0*/  ISETP.GE.AND P4, PT, R15, RZ, PT ;  /* 0x000000ff0f00720c */ /* 0x000fe20003f86270 */
[----:B------:R-:W-:Y:S01]  /*b9b0*/  @!P1 IMAD.MOV R11, RZ, RZ, -R11 ;  /* 0x000000ffff0b9224 */ /* 0x000fe200078e0a0b */
[C---:B------:R-:W-:Y:S01]  /*b9c0*/  ISETP.GT.U32.AND P1, PT, R5.reuse, R2, PT ;  /* 0x000000020500720c */ /* 0x040fe20003f24070 */
[----:B------:R-:W-:-:S02]  /*b9d0*/  IMAD R19, R5, R3, R16 ;  /* 0x0000000305137224 */ /* 0x000fc400078e0210 */
[C---:B------:R-:W-:Y:S02]  /*b9e0*/  IMAD R14, R5.reuse, R7, R14 ;  /* 0x00000007050e7224 */ /* 0x040fe400078e020e */
[----:B------:R-:W-:Y:S01]  /*b9f0*/  @!P6 IMAD.MOV R4, RZ, RZ, -R4 ;  /* 0x000000ffff04e224 */ /* 0x000fe200078e0a04 */
[C---:B------:R-:W-:Y:S01]  /*ba00*/  ISETP.GT.U32.AND P6, PT, R5.reuse, R19, PT ;  /* 0x000000130500720c */ /* 0x040fe20003fc4070 */
[--C-:B------:R-:W-:Y:S02]  /*ba10*/  @!P3 IMAD.IADD R12, R12, 0x1, -R5.reuse ;  /* 0x000000010c0cb824 */ /* 0x100fe400078e0a05 */
[----:B------:R-:W-:Y:S02]  /*ba20*/  IMAD.MOV.U32 R13, RZ, RZ, R10 ;  /* 0x000000ffff0d7224 */ /* 0x000fe400078e000a */
[----:B------:R-:W-:Y:S02]  /*ba30*/  VIADD R3, R0, 0xec ;  /* 0x000000ec00037836 */ /* 0x000fe40000000000 */
[----:B------:R-:W-:Y:S01]  /*ba40*/  @!P1 IMAD.IADD R2, R2, 0x1, -R5 ;  /* 0x0000000102029824 */ /* 0x000fe200078e0a05 */
[----:B------:R-:W-:Y:S01]  /*ba50*/  ISETP.GT.U32.AND P1, PT, R5, R14, PT ;  /* 0x0000000e0500720c */ /* 0x000fe20003f24070 */
[----:B------:R-:W-:Y:S01]  /*ba60*/  VIADD R6, R0, 0xed ;  /* 0x000000ed00067836 */ /* 0x000fe20000000000 */
[----:B------:R-:W-:Y:S01]  /*ba70*/  IABS R16, R3 ;  /* 0x0000000300107213 */ /* 0x000fe20000000000 */
[----:B------:R-:W-:Y:S01]  /*ba80*/  IMAD.MOV.U32 R7, RZ, RZ, R12 ;  /* 0x000000ffff077224 */ /* 0x000fe200078e000c */
[----:B------:R-:W-:Y:S01]  /*ba90*/  ISETP.GE.AND P3, PT, R3, RZ, PT ;  /* 0x000000ff0300720c */ /* 0x000fe20003f66270 */
[----:B------:R-:W-:Y:S01]  /*baa0*/  @!P2 IMAD.MOV R13, RZ, RZ, -R13 ;  /* 0x000000ffff0da224 */ /* 0x000fe200078e0a0d */
[----:B------:R-:W-:Y:S01]  /*bab0*/  IABS R10, R6 ;  /* 0x00000006000a7213 */ /* 0x000fe20000000000 */
[----:B------:R-:W-:Y:S01]  /*bac0*/  @!P6 IMAD.IADD R19, R19, 0x1, -R5 ;  /* 0x000000011313e824 */ /* 0x000fe200078e0a05 */
[----:B------:R-:W-:Y:S01]  /*bad0*/  ISETP.GE.AND P6, PT, R6, RZ, PT ;  /* 0x000000ff0600720c */ /* 0x000fe20003fc6270 */
[----:B------:R-:W-:Y:S01]  /*bae0*/  @!P5 IMAD.MOV R7, RZ, RZ, -R7 ;  /* 0x000000ffff07d224 */ /* 0x000fe200078e0a07 */
[----:B------:R-:W-:Y:S01]  /*baf0*/  STL [R1+0x3d0], R13 ;  /* 0x0003d00d01007387 */ /* 0x000fe20000100800 */
[----:B------:R-:W-:Y:S01]  /*bb00*/  IMAD.HI.U32 R6, R9, R16, RZ ;  /* 0x0000001009067227 */ /* 0x000fe200078e00ff */
[----:B------:R-:W-:-:S02]  /*bb10*/  ISETP.GT.U32.AND P5, PT, R5, R19, PT ;  /* 0x000000130500720c */ /* 0x000fc40003fa4070 */
[----:B------:R-:W-:Y:S01]  /*bb20*/  STL [R1+0x44c], R11 ;  /* 0x00044c0b01007387 */ /* 0x000fe20000100800 */
[--C-:B------:R-:W-:Y:S01]  /*bb30*/  @!P1 IMAD.IADD R14, R14, 0x1, -R5.reuse ;  /* 0x000000010e0e9824 */ /* 0x100fe200078e0a05 */
[----:B------:R-:W-:Y:S01]  /*bb40*/  ISETP.GE.AND P2, PT, R17, RZ, PT ;  /* 0x000000ff1100720c */ /* 0x000fe20003f46270 */
[C---:B------:R-:W-:Y:S01]  /*bb50*/  VIADD R15, R0.reuse, 0xee ;  /* 0x000000ee000f7836 */ /* 0x040fe20000000000 */
[----:B------:R1:W-:Y:S01]  /*bb60*/  STL [R1+0x544], R4 ;  /* 0x0005440401007387 */ /* 0x0003e20000100800 */
[----:B------:R-:W-:Y:S01]  /*bb70*/  IMAD.MOV R6, RZ, RZ, -R6 ;  /* 0x000000ffff067224 */ /* 0x000fe200078e0a06 */
[C---:B------:R-:W-:Y:S01]  /*bb80*/  ISETP.GT.U32.AND P1, PT, R5.reuse, R14, PT ;  /* 0x0000000e0500720c */ /* 0x040fe20003f24070 */
[----:B------:R-:W-:Y:S01]  /*bb90*/  @!P4 IMAD.MOV R2, RZ, RZ, -R2 ;  /* 0x000000ffff02c224 */ /* 0x000fe200078e0a02 */
[----:B------:R2:W-:Y:S01]  /*bba0*/  STL [R1+0x574], R7 ;  /* 0x0005740701007387 */ /* 0x0005e20000100800 */
[----:B------:R-:W-:Y:S01]  /*bbb0*/  IMAD R16, R5, R6, R16 ;  /* 0x0000000605107224 */ /* 0x000fe200078e0210 */
[----:B------:R-:W-:Y:S01]  /*bbc0*/  ISETP.GE.AND P4, PT, R15, RZ, PT ;  /* 0x000000ff0f00720c */ /* 0x000fe20003f86270 */
[----:B------:R-:W-:Y:S01]  /*bbd0*/  @!P5 IMAD.IADD R19, R19, 0x1, -R5 ;  /* 0x000000011313d824 */ /* 0x000fe200078e0a05 */
[----:B------:R3:W-:Y:S01]  /*bbe0*/  STL [R1+0x598], R2 ;  /* 0x0005980201007387 */ /* 0x0007e20000100800 */
[C---:B------:R-:W-:Y:S01]  /*bbf0*/  VIADD R46, R0.reuse, 0x184 ;  /* 0x00000184002e7836 */ /* 0x040fe20000000000 */
[----:B-1----:R-:W-:Y:S01]  /*bc00*/  IABS R4, R15 ;  /* 0x0000000f00047213 */ /* 0x002fe20000000000 */
[----:B------:R-:W-:Y:S01]  /*bc10*/  IMAD.MOV.U32 R11, RZ, RZ, R19 ;  /* 0x000000ffff0b7224 */ /* 0x000fe200078e0013 */
[----:B------:R-:W-:Y:S01]  /*bc20*/  ISETP.GT.U32.AND P5, PT, R5, R16, PT ;  /* 0x000000100500720c */ /* 0x000fe20003fa4070 */
[----:B------:R-:W-:-:S02]  /*bc30*/  VIADD R15, R0, 0xf0 ;  /* 0x000000f0000f7836 */ /* 0x000fc40000000000 */
[----:B--2---:R-:W-:-:S03]  /*bc40*/  IMAD.HI.U32 R7, R9, R10, RZ ;  /* 0x0000000a09077227 */ /* 0x004fc600078e00ff */
[----:B------:R-:W-:Y:S01]  /*bc50*/  IABS R18, R15 ;  /* 0x0000000f00127213 */ /* 0x000fe20000000000 */
[----:B------:R-:W-:Y:S02]  /*bc60*/  IMAD.MOV R7, RZ, RZ, -R7 ;  /* 0x000000ffff077224 */ /* 0x000fe400078e0a07 */
[----:B------:R-:W-:-:S04]  /*bc70*/  IMAD.HI.U32 R3, R9, R4, RZ ;  /* 0x0000000409037227 */ /* 0x000fc800078e00ff */
[C---:B------:R-:W-:Y:S02]  /*bc80*/  IMAD R10, R5.reuse, R7, R10 ;  /* 0x00000007050a7224 */ /* 0x040fe400078e020a */
[----:B------:R-:W-:Y:S02]  /*bc90*/  @!P1 IMAD.IADD R14, R14, 0x1, -R5 ;  /* 0x000000010e0e9824 */ /* 0x000fe400078e0a05 */
[----:B------:R-:W-:Y:S01]  /*bca0*/  IMAD.MOV R3, RZ, RZ, -R3 ;  /* 0x000000ffff037224 */ /* 0x000fe200078e0a03 */
[C---:B------:R-:W-:Y:S01]  /*bcb0*/  ISETP.GT.U32.AND P1, PT, R5.reuse, R10, PT ;  /* 0x0000000a0500720c */ /* 0x040fe20003f24070 */
[----:B---3--:R-:W-:Y:S02]  /*bcc0*/  VIADD R2, R0, 0xef ;  /* 0x000000ef00027836 */ /* 0x008fe40000000000 */
[C---:B------:R-:W-:Y:S02]  /*bcd0*/  IMAD R7, R5.reuse, R3, R4 ;  /* 0x0000000305077224 */ /* 0x040fe400078e0204 */
[----:B------:R-:W-:Y:S01]  /*bce0*/  @!P0 IMAD.MOV R11, RZ, RZ, -R11 ;  /* 0x000000ffff0b8224 */ /* 0x000fe200078e0a0b */
[----:B------:R-:W-:Y:S01]  /*bcf0*/  IABS R6, R2 ;  /* 0x0000000200067213 */ /* 0x000fe20000000000 */
[----:B------:R-:W-:Y:S01]  /*bd00*/  @!P5 IMAD.IADD R16, R16, 0x1, -R5 ;  /* 0x000000011010d824 */ /* 0x000fe200078e0a05 */
[----:B------:R-:W-:Y:S01]  /*bd10*/  ISETP.GT.U32.AND P0, PT, R5, R7, PT ;  /* 0x000000070500720c */ /* 0x000fe20003f04070 */
[----:B------:R-:W-:Y:S01]  /*bd20*/  VIADD R4, R0, 0xf1 ;  /* 0x000000f100047836 */ /* 0x000fe20000000000 */
[----:B------:R1:W-:Y:S01]  /*bd30*/  STL [R1+0x634], R11 ;  /* 0x0006340b01007387 */ /* 0x0003e20000100800 */
[----:B------:R-:W-:Y:S01]  /*bd40*/  IMAD.HI.U32 R19, R9, R6, RZ ;  /* 0x0000000609137227 */ /* 0x000fe200078e00ff */
[----:B------:R-:W-:-:S02]  /*bd50*/  ISETP.GT.U32.AND P5, PT, R5, R16, PT ;  /* 0x000000100500720c */ /* 0x000fc40003fa4070 */
[----:B------:R-:W-:Y:S01]  /*bd60*/  IABS R17, R4 ;  /* 0x0000000400117213 */ /* 0x000fe20000000000 */
[----:B------:R-:W-:Y:S02]  /*bd70*/  @!P1 IMAD.IADD R10, R10, 0x1, -R5 ;  /* 0x000000010a0a9824 */ /* 0x000fe400078e0a05 */
[----:B------:R-:W-:Y:S02]  /*bd80*/  IMAD.MOV R19, RZ, RZ, -R19 ;  /* 0x000000ffff137224 */ /* 0x000fe400078e0a13 */
[----:B------:R-:W-:Y:S01]  /*bd90*/  VIADD R3, R0, 0xf2 ;  /* 0x000000f200037836 */ /* 0x000fe20000000000 */
[----:B------:R-:W-:Y:S01]  /*bda0*/  ISETP.GT.U32.AND P1, PT, R5, R10, PT ;  /* 0x0000000a0500720c */ /* 0x000fe20003f24070 */
[----:B-1----:R-:W-:Y:S02]  /*bdb0*/  IMAD.MOV.U32 R11, RZ, RZ, R14 ;  /* 0x000000ffff0b7224 */ /* 0x002fe400078e000e */
[----:B------:R-:W-:Y:S01]  /*bdc0*/  @!P0 IMAD.IADD R7, R7, 0x1, -R5 ;  /* 0x0000000107078824 */ /* 0x000fe200078e0a05 */
[----:B------:R-:W-:Y:S01]  /*bdd0*/  IABS R12, R3 ;  /* 0x00000003000c7213 */ /* 0x000fe20000000000 */
[----:B------:R-:W-:Y:S01]  /*bde0*/  @!P2 IMAD.MOV R11, RZ, RZ, -R11 ;  /* 0x000000ffff0ba224 */ /* 0x000fe200078e0a0b */
[----:B------:R-:W-:Y:S01]  /*bdf0*/  ISETP.GE.AND P2, PT, R2, RZ, PT ;  /* 0x000000ff0200720c */ /* 0x000fe20003f46270 */
[C---:B------:R-:W-:Y:S01]  /*be00*/  IMAD R2, R5.reuse, R19, R6 ;  /* 0x0000001305027224 */ /* 0x040fe200078e0206 */
[----:B------:R-:W-:Y:S01]  /*be10*/  ISETP.GT.U32.AND P0, PT, R5, R7, PT ;  /* 0x000000070500720c */ /* 0x000fe20003f04070 */
[C---:B------:R-:W-:Y:S01]  /*be20*/  IMAD.HI.U32 R19, R9.reuse, R18, RZ ;  /* 0x0000001209137227 */ /* 0x040fe200078e00ff */
[----:B------:R1:W-:Y:S03]  /*be30*/  STL [R1+0x638], R11 ;  /* 0x0006380b01007387 */ /* 0x0003e60000100800 */
[----:B------:R-:W-:-:S04]  /*be40*/  IMAD.HI.U32 R6, R9, R17, RZ ;  /* 0x0000001109067227 */ /* 0x000fc800078e00ff */
[----:B------:R-:W-:Y:S01]  /*be50*/  @!P5 IMAD.IADD R16, R16, 0x1, -R5 ;  /* 0x000000011010d824 */ /* 0x000fe200078e0a05 */
[----:B------:R-:W-:Y:S01]  /*be60*/  ISETP.GT.U32.AND P5, PT, R5, R2, PT ;  /* 0x000000020500720c */ /* 0x000fe20003fa4070 */
[----:B------:R-:W-:Y:S02]  /*be70*/  IMAD.MOV R19, RZ, RZ, -R19 ;  /* 0x000000ffff137224 */ /* 0x000fe400078e0a13 */
[----:B------:R-:W-:Y:S01]  /*be80*/  @!P1 IMAD.IADD R10, R10, 0x1, -R5 ;  /* 0x000000010a0a9824 */ /* 0x000fe200078e0a05 */
[----:B------:R-:W-:Y:S01]  /*be90*/  ISETP.GE.AND P1, PT, R15, RZ, PT ;  /* 0x000000ff0f00720c */ /* 0x000fe20003f26270 */
[----:B------:R-:W-:Y:S02]  /*bea0*/  IMAD.MOV R6, RZ, RZ, -R6 ;  /* 0x000000ffff067224 */ /* 0x000fe400078e0a06 */
[----:B------:R-:W-:Y:S02]  /*beb0*/  IMAD R15, R5, R19, R18 ;  /* 0x00000013050f7224 */ /* 0x000fe400078e0212 */
[----:B-1----:R-:W-:-:S02]  /*bec0*/  IMAD.MOV.U32 R11, RZ, RZ, R16 ;  /* 0x000000ffff0b7224 */ /* 0x002fc400078e0010 */
[C---:B------:R-:W-:Y:S02]  /*bed0*/  IMAD R17, R5.reuse, R6, R17 ;  /* 0x0000000605117224 */ /* 0x040fe400078e0211 */
[----:B------:R-:W-:Y:S01]  /*bee0*/  @!P3 IMAD.MOV R11, RZ, RZ, -R11 ;  /* 0x000000ffff0bb224 */ /* 0x000fe200078e0a0b */
[----:B------:R-:W-:Y:S01]  /*bef0*/  ISETP.GT.U32.AND P3, PT, R5, R15, PT ;  /* 0x0000000f0500720c */ /* 0x000fe20003f64070 */
[----:B------:R-:W-:-:S03]  /*bf00*/  IMAD.HI.U32 R14, R9, R12, RZ ;  /* 0x0000000c090e7227 */ /* 0x000fc600078e00ff */
[----:B------:R1:W-:Y:S01]  /*bf10*/  STL [R1+0x620], R11 ;  /* 0x0006200b01007387 */ /* 0x0003e20000100800 */
[--C-:B------:R-:W-:Y:S01]  /*bf20*/  @!P0 IMAD.IADD R7, R7, 0x1, -R5.reuse ;  /* 0x0000000107078824 */ /* 0x100fe200078e0a05 */
[C---:B------:R-:W-:Y:S01]  /*bf30*/  ISETP.GT.U32.AND P0, PT, R5.reuse, R17, PT ;  /* 0x000000110500720c */ /* 0x040fe20003f04070 */
[----:B------:R-:W-:Y:S02]  /*bf40*/  IMAD.MOV R14, RZ, RZ, -R14 ;  /* 0x000000ffff0e7224 */ /* 0x000fe400078e0a0e */
[----:B------:R-:W-:Y:S02]  /*bf50*/  @!P5 IMAD.IADD R2, R2, 0x1, -R5 ;  /* 0x000000010202d824 */ /* 0x000fe400078e0a05 */
[C---:B------:R-:W-:Y:S02]  /*bf60*/  IMAD R12, R5.reuse, R14, R12 ;  /* 0x0000000e050c7224 */ /* 0x040fe400078e020c */
[----:B------:R-:W-:Y:S01]  /*bf70*/  VIADD R6, R0, 0xf3 ;  /* 0x000000f300067836 */ /* 0x000fe20000000000 */
[----:B------:R-:W-:Y:S01]  /*bf80*/  ISETP.GT.U32.AND P5, PT, R5, R2, PT ;  /* 0x000000020500720c */ /* 0x000fe20003fa4070 */
[----:B-1----:R-:W-:-:S02]  /*bf90*/  IMAD.MOV.U32 R11, RZ, RZ, R7 ;  /* 0x000000ffff0b7224 */ /* 0x002fc400078e0007 */
[----:B------:R-:W-:Y:S01]  /*bfa0*/  @!P3 IMAD.IADD R15, R15, 0x1, -R5 ;  /* 0x000000010f0fb824 */ /* 0x000fe200078e0a05 */
[----:B------:R-:W-:Y:S01]  /*bfb0*/  IABS R16, R6 ;  /* 0x0000000600107213 */ /* 0x000fe20000000000 */
[----:B------:R-:W-:Y:S01]  /*bfc0*/  @!P4 IMAD.MOV R11, RZ, RZ, -R11 ;  /* 0x000000ffff0bc224 */ /* 0x000fe200078e0a0b */
[----:B------:R-:W-:Y:S01]  /*bfd0*/  ISETP.GT.U32.AND P4, PT, R5, R12, PT ;  /* 0x0000000c0500720c */ /* 0x000fe20003f84070 */
[----:B------:R-:W-:Y:S01]  /*bfe0*/  @!P6 IMAD.MOV R10, RZ, RZ, -R10 ;  /* 0x000000ffff0ae224 */ /* 0x000fe200078e0a0a */
[----:B------:R-:W-:Y:S01]  /*bff0*/  ISETP.GE.AND P6, PT, R4, RZ, PT ;  /* 0x000000ff0400720c */ /* 0x000fe20003fc6270 */
[----:B------:R-:W-:Y:S01]  /*c000*/  VIADD R4, R0, 0xf4 ;  /* 0x000000f400047836 */ /* 0x000fe20000000000 */
[----:B------:R-:W-:Y:S01]  /*c010*/  ISETP.GE.AND P3, PT, R6, RZ, PT ;  /* 0x000000ff0600720c */ /* 0x000fe20003f66270 */
[--C-:B------:R-:W-:Y:S01]  /*c020*/  @!P0 IMAD.IADD R17, R17, 0x1, -R5.reuse ;  /* 0x0000000111118824 */ /* 0x100fe200078e0a05 */
[----:B------:R-:W-:Y:S01]  /*c030*/  ISETP.GT.U32.AND P0, PT, R5, R15, PT ;  /* 0x0000000f0500720c */ /* 0x000fe20003f04070 */
[----:B------:R-:W-:Y:S01]  /*c040*/  IMAD.HI.U32 R7, R9, R16, RZ ;  /* 0x0000001009077227 */ /* 0x000fe200078e00ff */
[----:B------:R1:W-:Y:S03]  /*c050*/  STL [R1+0x628], R10 ;  /* 0x0006280a01007387 */ /* 0x0003e60000100800 */
[----:B------:R-:W-:Y:S01]  /*c060*/  @!P5 IMAD.IADD R2, R2, 0x1, -R5 ;  /* 0x000000010202d824 */ /* 0x000fe200078e0a05 */
[----:B------:R2:W-:Y:S01]  /*c070*/  STL [R1+0x62c], R11 ;  /* 0x00062c0b01007387 */ /* 0x0005e20000100800 */
[----:B------:R-:W-:Y:S01]  /*c080*/  IMAD.MOV R7, RZ, RZ, -R7 ;  /* 0x000000ffff077224 */ /* 0x000fe200078e0a07 */
[----:B------:R-:W-:Y:S01]  /*c090*/  ISETP.GE.AND P5, PT, R3, RZ, PT ;  /* 0x000000ff0300720c */ /* 0x000fe20003fa6270 */
[--C-:B------:R-:W-:Y:S01]  /*c0a0*/  @!P4 IMAD.IADD R12, R12, 0x1, -R5.reuse ;  /* 0x000000010c0cc824 */ /* 0x100fe200078e0a05 */
[C---:B------:R-:W-:Y:S01]  /*c0b0*/  ISETP.GT.U32.AND P4, PT, R5.reuse, R17, PT ;  /* 0x000000110500720c */ /* 0x040fe20003f84070 */
[----:B------:R-:W-:Y:S01]  /*c0c0*/  IMAD R16, R5, R7, R16 ;  /* 0x0000000705107224 */ /* 0x000fe200078e0210 */
[----:B-1----:R-:W-:Y:S01]  /*c0d0*/  IABS R10, R4 ;  /* 0x00000004000a7213 */ /* 0x002fe20000000000 */
[----:B------:R-:W-:-:S02]  /*c0e0*/  @!P0 IMAD.IADD R15, R15, 0x1, -R5 ;  /* 0x000000010f0f8824 */ /* 0x000fc400078e0a05 */
[----:B------:R-:W-:Y:S01]  /*c0f0*/  VIADD R14, R0, 0xf7 ;  /* 0x000000f7000e7836 */ /* 0x000fe20000000000 */
[----:B------:R-:W-:Y:S01]  /*c100*/  ISETP.GT.U32.AND P0, PT, R5, R16, PT ;  /* 0x000000100500720c */ /* 0x000fe20003f04070 */
[----:B--2---:R-:W-:Y:S02]  /*c110*/  IMAD.MOV.U32 R11, RZ, RZ, R2 ;  /* 0x000000ffff0b7224 */ /* 0x004fe400078e0002 */
[----:B------:R-:W-:Y:S01]  /*c120*/  IMAD.HI.U32 R6, R9, R10, RZ ;  /* 0x0000000a09067227 */ /* 0x000fe200078e00ff */
[----:B------:R-:W-:-:S03]  /*c130*/  IABS R18, R14 ;  /* 0x0000000e00127213 */ /* 0x000fc60000000000 */
[----:B------:R-:W-:Y:S01]  /*c140*/  @!P2 IMAD.MOV R11, RZ, RZ, -R11 ;  /* 0x000000ffff0ba224 */ /* 0x000fe200078e0a0b */
[----:B------:R-:W-:Y:S01]  /*c150*/  ISETP.GT.U32.AND P2, PT, R5, R12, PT ;  /* 0x0000000c0500720c */ /* 0x000fe20003f44070 */
[----:B------:R-:W-:Y:S02]  /*c160*/  VIADD R2, R0, 0xf6 ;  /* 0x000000f600027836 */ /* 0x000fe40000000000 */
[----:B------:R-:W-:Y:S01]  /*c170*/  IMAD.MOV R6, RZ, RZ, -R6 ;  /* 0x000000ffff067224 */ /* 0x000fe200078e0a06 */
[----:B------:R1:W-:Y:S01]  /*c180*/  STL [R1+0x630], R11 ;  /* 0x0006300b01007387 */ /* 0x0003e20000100800 */
[--C-:B------:R-:W-:Y:S02]  /*c190*/  @!P4 IMAD.IADD R17, R17, 0x1, -R5.reuse ;  /* 0x000000011111c824 */ /* 0x100fe400078e0a05 */
[----:B------:R-:W-:Y:S01]  /*c1a0*/  IMAD R10, R5, R6, R10 ;  /* 0x00000006050a7224 */ /* 0x000fe200078e020a */
[----:B------:R-:W-:Y:S01]  /*c1b0*/  IABS R6, R2 ;  /* 0x0000000200067213 */ /* 0x000fe20000000000 */
[----:B------:R-:W-:-:S02]  /*c1c0*/  @!P0 IMAD.IADD R16, R16, 0x1, -R5 ;  /* 0x0000000110108824 */ /* 0x000fc400078e0a05 */
[----:B------:R-:W-:Y:S01]  /*c1d0*/  VIADD R3, R0, 0xf5 ;  /* 0x000000f500037836 */ /* 0x000fe20000000000 */
[----:B------:R-:W-:Y:S01]  /*c1e0*/  ISETP.GT.U32.AND P4, PT, R5, R10, PT ;  /* 0x0000000a0500720c */ /* 0x000fe20003f84070 */
[----:B------:R-:W-:-:S03]  /*c1f0*/  IMAD.HI.U32 R19, R9, R6, RZ ;  /* 0x0000000609137227 */ /* 0x000fc600078e00ff */
[----:B------:R-:W-:Y:S01]  /*c200*/  IABS R7, R3 ;  /* 0x0000000300077213 */ /* 0x000fe20000000000 */
[----:B-1----:R-:W-:Y:S01]  /*c210*/  IMAD.MOV.U32 R11, RZ, RZ, R15 ;  /* 0x000000ffff0b7224 */ /* 0x002fe200078e000f */
[----:B------:R-:W-:Y:S01]  /*c220*/  ISETP.GE.AND P0, PT, R3, RZ, PT ;  /* 0x000000ff0300720c */ /* 0x000fe20003f06270 */
[----:B------:R-:W-:Y:S01]  /*c230*/  @!P2 IMAD.IADD R12, R12, 0x1, -R5 ;  /* 0x000000010c0ca824 */ /* 0x000fe200078e0a05 */
[----:B------:R-:W-:Y:S01]  /*c240*/  ISETP.GE.AND P2, PT, R4, RZ, PT ;  /* 0x000000ff0400720c */ /* 0x000fe20003f46270 */
[----:B------:R-:W-:Y:S01]  /*c250*/  @!P1 IMAD.MOV R11, RZ, RZ, -R11 ;  /* 0x000000ffff0b9224 */ /* 0x000fe200078e0a0b */
[C---:B------:R-:W-:Y:S01]  /*c260*/  ISETP.GT.U32.AND P1, PT, R5.reuse, R16, PT ;  /* 0x000000100500720c */ /* 0x040fe20003f24070 */
[----:B------:R-:W-:Y:S02]  /*c270*/  IMAD.MOV R15, RZ, RZ, -R19 ;  /* 0x000000ffff0f7224 */ /* 0x000fe400078e0a13 */
[----:B------:R-:W-:Y:S01]  /*c280*/  @!P4 IMAD.IADD R10, R10, 0x1, -R5 ;  /* 0x000000010a0ac824 */ /* 0x000fe200078e0a05 */
[----:B------:R1:W-:Y:S01]  /*c290*/  STL [R1+0x624], R11 ;  /* 0x0006240b01007387 */ /* 0x0003e20000100800 */
[----:B------:R-:W-:-:S02]  /*c2a0*/  IMAD R6, R5, R15, R6 ;  /* 0x0000000f05067224 */ /* 0x000fc400078e0206 */
[----:B------:R-:W-:Y:S01]  /*c2b0*/  IMAD.MOV.U32 R4, RZ, RZ, R18 ;  /* 0x000000ffff047224 */ /* 0x000fe200078e0012 */
[----:B------:R-:W-:Y:S01]  /*c2c0*/  ISETP.GT.U32.AND P4, PT, R5, R10, PT ;  /* 0x0000000a0500720c */ /* 0x000fe20003f84070 */
[----:B------:R-:W-:Y:S02]  /*c2d0*/  IMAD.MOV.U32 R13, RZ, RZ, R17 ;  /* 0x000000ffff0d7224 */ /* 0x000fe400078e0011 */
[----:B------:R-:W-:-:S04]  /*c2e0*/  IMAD.HI.U32 R18, R9, R7, RZ ;  /* 0x0000000709127227 */ /* 0x000fc800078e00ff */
[----:B-1----:R-:W-:Y:S02]  /*c2f0*/  IMAD.MOV.U32 R11, RZ, RZ, R12 ;  /* 0x000000ffff0b7224 */ /* 0x002fe400078e000c */
[----:B------:R-:W-:-:S04]  /*c300*/  IMAD.HI.U32 R3, R9, R4, RZ ;  /* 0x0000000409037227 */ /* 0x000fc800078e00ff */
[----:B------:R-:W-:Y:S01]  /*c310*/  @!P5 IMAD.MOV R11, RZ, RZ, -R11 ;  /* 0x000000ffff0bd224 */ /* 0x000fe200078e0a0b */
[C---:B------:R-:W-:Y:S01]  /*c320*/  ISETP.GT.U32.AND P5, PT, R5.reuse, R6, PT ;  /* 0x000000060500720c */ /* 0x040fe20003fa4070 */
[----:B------:R-:W-:Y:S02]  /*c330*/  @!P6 IMAD.MOV R13, RZ, RZ, -R13 ;  /* 0x000000ffff0de224 */ /* 0x000fe400078e0a0d */
[----:B------:R-:W-:Y:S02]  /*c340*/  IMAD.MOV R18, RZ, RZ, -R18 ;  /* 0x000000ffff127224 */ /* 0x000fe400078e0a12 */
[----:B------:R-:W-:Y:S01]  /*c350*/  @!P1 IMAD.IADD R16, R16, 0x1, -R5 ;  /* 0x0000000110109824 */ /* 0x000fe200078e0a05 */
[----:B------:R-:W-:Y:S01]  /*c360*/  STL [R1+0x614], R13 ;  /* 0x0006140d01007387 */ /* 0x000fe20000100800 */
[----:B------:R-:W-:Y:S01]  /*c370*/  VIADD R12, R0, 0xf9 ;  /* 0x000000f9000c7836 */ /* 0x000fe20000000000 */
[----:B------:R-:W-:Y:S01]  /*c380*/  ISETP.GE.AND P1, PT, R2, RZ, PT ;  /* 0x000000ff0200720c */ /* 0x000fe20003f26270 */
[----:B------:R-:W-:Y:S01]  /*c390*/  IMAD.MOV R3, RZ, RZ, -R3 ;  /* 0x000000ffff037224 */ /* 0x000fe200078e0a03 */
[----:B------:R1:W-:Y:S01]  /*c3a0*/  STL [R1+0x618], R11 ;  /* 0x0006180b01007387 */ /* 0x0003e20000100800 */
[----:B------:R-:W-:Y:S01]  /*c3b0*/  IMAD R7, R5, R18, R7 ;  /* 0x0000001205077224 */ /* 0x000fe200078e0207 */
[----:B------:R-:W-:Y:S01]  /*c3c0*/  IABS R2, R12 ;  /* 0x0000000c00027213 */ /* 0x000fe20000000000 */
[----:B------:R-:W-:-:S02]  /*c3d0*/  @!P5 IMAD.IADD R6, R6, 0x1, -R5 ;  /* 0x000000010606d824 */ /* 0x000fc400078e0a05 */
[C---:B------:R-:W-:Y:S01]  /*c3e0*/  IMAD R4, R5.reuse, R3, R4 ;  /* 0x0000000305047224 */ /* 0x040fe200078e0204 */
[----:B------:R-:W-:Y:S01]  /*c3f0*/  ISETP.GT.U32.AND P6, PT, R5, R7, PT ;  /* 0x000000070500720c */ /* 0x000fe20003fc4070 */
[----:B------:R-:W-:Y:S02]  /*c400*/  @!P4 IMAD.IADD R10, R10, 0x1, -R5 ;  /* 0x000000010a0ac824 */ /* 0x000fe400078e0a05 */
[----:B------:R-:W-:Y:S01]  /*c410*/  IMAD.HI.U32 R17, R9, R2, RZ ;  /* 0x0000000209117227 */ /* 0x000fe200078e00ff */
[----:B------:R-:W-:-:S03]  /*c420*/  ISETP.GT.U32.AND P4, PT, R5, R4, PT ;  /* 0x000000040500720c */ /* 0x000fc60003f84070 */
[----:B-1----:R-:W-:Y:S02]  /*c430*/  IMAD.MOV.U32 R11, RZ, RZ, R16 ;  /* 0x000000ffff0b7224 */ /* 0x002fe400078e0010 */
[----:B------:R-:W-:Y:S02]  /*c440*/  VIADD R19, R0, 0xf8 ;  /* 0x000000f800137836 */ /* 0x000fe40000000000 */
[----:B------:R-:W-:Y:S01]  /*c450*/  @!P3 IMAD.MOV R11, RZ, RZ, -R11 ;  /* 0x000000ffff0bb224 */ /* 0x000fe200078e0a0b */
[----:B------:R-:W-:Y:S01]  /*c460*/  ISETP.GT.U32.AND P3, PT, R5, R6, PT ;  /* 0x000000060500720c */ /* 0x000fe20003f64070 */
[----:B------:R-:W-:Y:S01]  /*c470*/  IMAD.MOV R17, RZ, RZ, -R17 ;  /* 0x000000ffff117224 */ /* 0x000fe200078e0a11 */
[----:B------:R-:W-:Y:S01]  /*c480*/  IABS R3, R19 ;  /* 0x0000001300037213 */ /* 0x000fe20000000000 */
[----:B------:R-:W-:Y:S01]  /*c490*/  @!P6 IMAD.IADD R7, R7, 0x1, -R5 ;  /* 0x000000010707e824 */ /* 0x000fe200078e0a05 */
[----:B------:R-:W-:Y:S01]  /*c4a0*/  ISETP.GE.AND P6, PT, R14, RZ, PT ;  /* 0x000000ff0e00720c */ /* 0x000fe20003fc6270 */
[----:B------:R-:W-:Y:S01]  /*c4b0*/  IMAD R2, R5, R17, R2 ;  /* 0x0000001105027224 */ /* 0x000fe200078e0202 */
[----:B------:R1:W-:Y:S01]  /*c4c0*/  STL [R1+0x61c], R11 ;  /* 0x00061c0b01007387 */ /* 0x0003e20000100800 */
[----:B------:R-:W-:Y:S01]  /*c4d0*/  IMAD.HI.U32 R15, R9, R3, RZ ;  /* 0x00000003090f7227 */ /* 0x000fe200078e00ff */
[----:B------:R-:W-:-:S03]  /*c4e0*/  ISETP.GT.U32.AND P5, PT, R5, R7, PT ;  /* 0x000000070500720c */ /* 0x000fc60003fa4070 */
[--C-:B------:R-:W-:Y:S02]  /*c4f0*/  @!P4 IMAD.IADD R4, R4, 0x1, -R5.reuse ;  /* 0x000000010404c824 */ /* 0x100fe400078e0a05 */
[----:B------:R-:W-:Y:S01]  /*c500*/  @!P3 IMAD.IADD R6, R6, 0x1, -R5 ;  /* 0x000000010606b824 */ /* 0x000fe200078e0a05 */
[C---:B------:R-:W-:Y:S01]  /*c510*/  ISETP.GT.U32.AND P3, PT, R5.reuse, R2, PT ;  /* 0x000000020500720c */ /* 0x040fe20003f64070 */
[----:B------:R-:W-:Y:S01]  /*c520*/  IMAD.MOV R15, RZ, RZ, -R15 ;  /* 0x000000ffff0f7224 */ /* 0x000fe200078e0a0f */
[C---:B------:R-:W-:Y:S01]  /*c530*/  ISETP.GT.U32.AND P4, PT, R5.reuse, R4, PT ;  /* 0x000000040500720c */ /* 0x040fe20003f84070 */
[C---:B------:R-:W-:Y:S02]  /*c540*/  VIADD R14, R0.reuse, 0xfa ;  /* 0x000000fa000e7836 */ /* 0x040fe40000000000 */
[----:B------:R-:W-:Y:S02]  /*c550*/  IMAD R3, R5, R15, R3 ;  /* 0x0000000f05037224 */ /* 0x000fe400078e0203 */
[C---:B------:R-:W-:Y:S01]  /*c560*/  VIADD R15, R0.reuse, 0xfb ;  /* 0x000000fb000f7836 */ /* 0x040fe20000000000 */
[----:B------:R-:W-:Y:S01]  /*c570*/  IABS R16, R14 ;  /* 0x0000000e00107213 */ /* 0x000fe20000000000 */
[--C-:B------:R-:W-:Y:S01]  /*c580*/  @!P5 IMAD.IADD R7, R7, 0x1, -R5.reuse ;  /* 0x000000010707d824 */ /* 0x100fe200078e0a05 */
[----:B------:R-:W-:Y:S01]  /*c590*/  ISETP.GT.U32.AND P5, PT, R5, R3, PT ;  /* 0x000000030500720c */ /* 0x000fe20003fa4070 */
[----:B------:R-:W-:Y:S01]  /*c5a0*/  VIADD R17, R0, 0xfc ;  /* 0x000000fc00117836 */ /* 0x000fe20000000000 */
[----:B------:R-:W-:Y:S01]  /*c5b0*/  IABS R18, R15 ;  /* 0x0000000f00127213 */ /* 0x000fe20000000000 */
[----:B------:R-:W-:-:S02]  /*c5c0*/  @!P3 IMAD.IADD R2, R2, 0x1, -R5 ;  /* 0x000000010202b824 */ /* 0x000fc400078e0a05 */
[----:B------:R-:W-:-:S03]  /*c5d0*/  IMAD.HI.U32 R20, R9, R16, RZ ;  /* 0x0000001009147227 */ /* 0x000fc600078e00ff */
[----:B------:R-:W-:Y:S01]  /*c5e0*/  ISETP.GT.U32.AND P3, PT, R5, R2, PT ;  /* 0x000000020500720c */ /* 0x000fe20003f64070 */
[----:B------:R-:W-:Y:S01]  /*c5f0*/  @!P4 IMAD.IADD R4, R4, 0x1, -R5 ;  /* 0x000000010404c824 */ /* 0x000fe200078e0a05 */
[----:B------:R-:W-:Y:S01]  /*c600*/  ISETP.GE.AND P4, PT, R19, RZ, PT ;  /* 0x000000ff1300720c */ /* 0x000fe20003f86270 */
[----:B------:R-:W-:-:S04]  /*c610*/  IMAD.HI.U32 R21, R9, R18, RZ ;  /* 0x0000001209157227 */ /* 0x000fc800078e00ff */
[----:B------:R-:W-:Y:S01]  /*c620*/  IMAD.MOV R19, RZ, RZ, -R20 ;  /* 0x000000ffff137224 */ /* 0x000fe200078e0a14 */
[----:B------:R-:W-:Y:S01]  /*c630*/  IABS R20, R17 ;  /* 0x0000001100147213 */ /* 0x000fe20000000000 */
[----:B------:R-:W-:Y:S02]  /*c640*/  IMAD.MOV R21, RZ, RZ, -R21 ;  /* 0x000000ffff157224 */ /* 0x000fe400078e0a15 */
[C---:B------:R-:W-:Y:S02]  /*c650*/  IMAD R16, R5.reuse, R19, R16 ;  /* 0x0000001305107224 */ /* 0x040fe400078e0210 */
[----:B------:R-:W-:Y:S02]  /*c660*/  @!P2 IMAD.MOV R10, RZ, RZ, -R10 ;  /* 0x000000ffff0aa224 */ /* 0x000fe400078e0a0a */
[----:B------:R-:W-:Y:S01]  /*c670*/  @!P0 IMAD.MOV R7, RZ, RZ, -R7 ;  /* 0x000000ffff078224 */ /* 0x000fe200078e0a07 */
[C---:B------:R-:W-:Y:S01]  /*c680*/  ISETP.GT.U32.AND P0, PT, R5.reuse, R16, PT ;  /* 0x000000100500720c */ /* 0x040fe20003f04070 */
[----:B------:R-:W-:Y:S01]  /*c690*/  @!P1 IMAD.MOV R6, RZ, RZ, -R6 ;  /* 0x000000ffff069224 */ /* 0x000fe200078e0a06 */
[----:B------:R-:W-:Y:S01]  /*c6a0*/  STL [R1+0x610], R10 ;  /* 0x0006100a01007387 */ /* 0x000fe20000100800 */
[----:B------:R-:W-:Y:S01]  /*c6b0*/  IMAD R18, R5, R21, R18 ;  /* 0x0000001505127224 */ /* 0x000fe200078e0212 */
[----:B------:R-:W-:Y:S01]  /*c6c0*/  ISETP.GE.AND P1, PT, R14, RZ, PT ;  /* 0x000000ff0e00720c */ /* 0x000fe20003f26270 */
[--C-:B------:R-:W-:Y:S01]  /*c6d0*/  @!P5 IMAD.IADD R3, R3, 0x1, -R5.reuse ;  /* 0x000000010303d824 */ /* 0x100fe200078e0a05 */
[----:B------:R-:W-:Y:S01]  /*c6e0*/  STL [R1+0x608], R7 ;  /* 0x0006080701007387 */ /* 0x000fe20000100800 */
[--C-:B------:R-:W-:Y:S01]  /*c6f0*/  @!P3 IMAD.IADD R2, R2, 0x1, -R5.reuse ;  /* 0x000000010202b824 */ /* 0x100fe200078e0a05 */
[----:B------:R-:W-:Y:S01]  /*c700*/  ISETP.GE.AND P5, PT, R12, RZ, PT ;  /* 0x000000ff0c00720c */ /* 0x000fe20003fa6270 */
[----:B------:R-:W-:Y:S01]  /*c710*/  @!P6 IMAD.MOV R4, RZ, RZ, -R4 ;  /* 0x000000ffff04e224 */ /* 0x000fe200078e0a04 */
[----:B------:R2:W-:Y:S01]  /*c720*/  STL [R1+0x604], R6 ;  /* 0x0006040601007387 */ /* 0x0005e20000100800 */
[C---:B------:R-:W-:Y:S01]  /*c730*/  ISETP.GT.U32.AND P3, PT, R5.reuse, R18, PT ;  /* 0x000000120500720c */ /* 0x040fe20003f64070 */
[----:B-1----:R-:W-:Y:S01]  /*c740*/  IMAD.MOV.U32 R11, RZ, RZ, R2 ;  /* 0x000000ffff0b7224 */ /* 0x002fe200078e0002 */
[----:B------:R-:W-:Y:S01]  /*c750*/  ISETP.GT.U32.AND P2, PT, R5, R3, PT ;  /* 0x000000030500720c */ /* 0x000fe20003f44070 */
[----:B------:R1:W-:Y:S01]  /*c760*/  STL [R1+0x60c], R4 ;  /* 0x00060c0401007387 */ /* 0x0003e20000100800 */
[----:B------:R-:W-:Y:S01]  /*c770*/  @!P0 IMAD.IADD R16, R16, 0x1, -R5 ;  /* 0x0000000110108824 */ /* 0x000fe200078e0a05 */
[----:B------:R-:W-:Y:S01]  /*c780*/  ISETP.GE.AND P6, PT, R15, RZ, PT ;  /* 0x000000ff0f00720c */ /* 0x000fe20003fc6270 */
[----:B------:R-:W-:-:S02]  /*c790*/  VIADD R14, R0, 0xff ;  /* 0x000000ff000e7836 */ /* 0x000fc40000000000 */
[----:B------:R-:W-:Y:S01]  /*c7a0*/  VIADD R19, R0, 0x10c ;  /* 0x0000010c00137836 */ /* 0x000fe20000000000 */
[----:B------:R-:W-:Y:S01]  /*c7b0*/  ISETP.GT.U32.AND P0, PT, R5, R16, PT ;  /* 0x000000100500720c */ /* 0x000fe20003f04070 */
[----:B--2---:R-:W-:-:S04]  /*c7c0*/  IMAD.HI.U32 R6, R9, R20, RZ ;  /* 0x0000001409067227 */ /* 0x004fc800078e00ff */
[----:B------:R-:W-:Y:S02]  /*c7d0*/  IMAD.MOV R6, RZ, RZ, -R6 ;  /* 0x000000ffff067224 */ /* 0x000fe400078e0a06 */
[----:B-1----:R-:W-:Y:S02]  /*c7e0*/  VIADD R4, R0, 0xfd ;  /* 0x000000fd00047836 */ /* 0x002fe40000000000 */
[C---:B------:R-:W-:Y:S02]  /*c7f0*/  IMAD R7, R5.reuse, R6, R20 ;  /* 0x0000000605077224 */ /* 0x040fe400078e0214 */
[----:B------:R-:W-:Y:S01]  /*c800*/  @!P5 IMAD.MOV R11, RZ, RZ, -R11 ;  /* 0x000000ffff0bd224 */ /* 0x000fe200078e0a0b */
[----:B------:R-:W-:Y:S01]  /*c810*/  IABS R10, R4 ;  /* 0x00000004000a7213 */ /* 0x000fe20000000000 */
[--C-:B------:R-:W-:Y:S01]  /*c820*/  @!P3 IMAD.IADD R18, R18, 0x1, -R5.reuse ;  /* 0x000000011212b824 */ /* 0x100fe200078e0a05 */
[----:B------:R-:W-:Y:S01]  /*c830*/  ISETP.GT.U32.AND P5, PT, R5, R7, PT ;  /* 0x000000070500720c */ /* 0x000fe20003fa4070 */
[----:B------:R-:W-:Y:S01]  /*c840*/  @!P2 IMAD.IADD R3, R3, 0x1, -R5 ;  /* 0x000000010303a824 */ /* 0x000fe200078e0a05 */
[----:B------:R-:W-:Y:S01]  /*c850*/  ISETP.GE.AND P2, PT, R17, RZ, PT ;  /* 0x000000ff1100720c */ /* 0x000fe20003f46270 */
[----:B------:R-:W-:Y:S01]  /*c860*/  IMAD.HI.U32 R2, R9, R10, RZ ;  /* 0x0000000a09027227 */ /* 0x000fe200078e00ff */
[----:B------:R-:W-:-:S03]  /*c870*/  ISETP.GT.U32.AND P3, PT, R5, R18, PT ;  /* 0x000000120500720c */ /* 0x000fc60003f64070 */
[----:B------:R-:W-:Y:S02]  /*c880*/  IMAD.MOV.U32 R12, RZ, RZ, R3 ;  /* 0x000000ffff0c7224 */ /* 0x000fe400078e0003 */
[----:B------:R-:W-:Y:S02]  /*c890*/  VIADD R3, R0, 0xfe ;  /* 0x000000fe00037836 */ /* 0x000fe40000000000 */
[----:B------:R-:W-:Y:S02]  /*c8a0*/  IMAD.MOV R2, RZ, RZ, -R2 ;  /* 0x000000ffff027224 */ /* 0x000fe400078e0a02 */
[----:B------:R-:W-:Y:S01]  /*c8b0*/  @!P4 IMAD.MOV R12, RZ, RZ, -R12 ;  /* 0x000000ffff0cc224 */ /* 0x000fe200078e0a0c */
[----:B------:R-:W-:Y:S01]  /*c8c0*/  IABS R6, R3 ;  /* 0x0000000300067213 */ /* 0x000fe20000000000 */
[----:B------:R-:W-:Y:S01]  /*c8d0*/  IMAD R10, R5, R2, R10 ;  /* 0x00000002050a7224 */ /* 0x000fe200078e020a */
[----:B------:R-:W-:Y:S01]  /*c8e0*/  ISETP.GE.AND P4, PT, R4, RZ, PT ;  /* 0x000000ff0400720c */ /* 0x000fe20003f86270 */
[--C-:B------:R-:W-:Y:S01]  /*c8f0*/  @!P5 IMAD.IADD R7, R7, 0x1, -R5.reuse ;  /* 0x000000010707d824 */ /* 0x100fe200078e0a05 */
[----:B------:R1:W-:Y:S01]  /*c900*/  STL [R1+0x5c0], R12 ;  /* 0x0005c00c01007387 */ /* 0x0003e20000100800 */
[--C-:B------:R-:W-:Y:S01]  /*c910*/  @!P0 IMAD.IADD R16, R16, 0x1, -R5.reuse ;  /* 0x0000000110108824 */ /* 0x100fe200078e0a05 */
[----:B------:R-:W-:Y:S01]  /*c920*/  IABS R4, R14 ;  /* 0x0000000e00047213 */ /* 0x000fe20000000000 */
[----:B------:R-:W-:Y:S01]  /*c930*/  @!P3 IMAD.IADD R18, R18, 0x1, -R5 ;  /* 0x000000011212b824 */ /* 0x000fe200078e0a05 */
[----:B------:R2:W-:Y:S01]  /*c940*/  STL [R1+0x600], R11 ;  /* 0x0006000b01007387 */ /* 0x0005e20000100800 */
[C---:B------:R-:W-:Y:S01]  /*c950*/  ISETP.GT.U32.AND P5, PT, R5.reuse, R7, PT ;  /* 0x000000070500720c */ /* 0x040fe20003fa4070 */
[----:B------:R-:W-:Y:S01]  /*c960*/  VIADD R49, R0, 0x183 ;  /* 0x0000018300317836 */ /* 0x000fe20000000000 */
[----:B------:R-:W-:Y:S01]  /*c970*/  ISETP.GT.U32.AND P3, PT, R5, R10, PT ;  /* 0x0000000a0500720c */ /* 0x000fe20003f64070 */
[----:B------:R-:W-:Y:S01]  /*c980*/  IMAD.HI.U32 R15, R9, R4, RZ ;  /* 0x00000004090f7227 */ /* 0x000fe200078e00ff */
[----:B------:R-:W-:-:S03]  /*c990*/  ISETP.GE.AND P0, PT, R3, RZ, PT ;  /* 0x000000ff0300720c */ /* 0x000fc60003f06270 */
[----:B-1----:R-:W-:-:S04]  /*c9a0*/  IMAD.HI.U32 R12, R9, R6, RZ ;  /* 0x00000006090c7227 */ /* 0x002fc800078e00ff */
[----:B--2---:R-:W-:Y:S02]  /*c9b0*/  IMAD.MOV.U32 R11, RZ, RZ, R16 ;  /* 0x000000ffff0b7224 */ /* 0x004fe400078e0010 */
[----:B------:R-:W-:Y:S02]  /*c9c0*/  IMAD.MOV R12, RZ, RZ, -R12 ;  /* 0x000000ffff0c7224 */ /* 0x000fe400078e0a0c */
[----:B------:R-:W-:Y:S01]  /*c9d0*/  @!P1 IMAD.MOV R11, RZ, RZ, -R11 ;  /* 0x000000ffff0b9224 */ /* 0x000fe200078e0a0b */
[----:B------:R-:W-:Y:S01]  /*c9e0*/  ISETP.GE.AND P1, PT, R14, RZ, PT ;  /* 0x000000ff0e00720c */ /* 0x000fe20003f26270 */
[----:B------:R-:W-:Y:S02]  /*c9f0*/  VIADD R3, R0, 0x100 ;  /* 0x0000010000037836 */ /* 0x000fe40000000000 */
[----:B------:R-:W-:Y:S01]  /*ca00*/  IMAD R6, R5, R12, R6 ;  /* 0x0000000c05067224 */ /* 0x000fe200078e0206 */
[----:B------:R1:W-:Y:S01]  /*ca10*/  STL [R1+0x5d8], R11 ;  /* 0x0005d80b01007387 */ /* 0x0003e20000100800 */
[--C-:B------:R-:W-:Y:S01]  /*ca20*/  @!P5 IMAD.IADD R7, R7, 0x1, -R5.reuse ;  /* 0x000000010707d824 */ /* 0x100fe200078e0a05 */
[----:B------:R-:W-:Y:S01]  /*ca30*/  IABS R2, R3 ;  /* 0x0000000300027213 */ /* 0x000fe20000000000 */
[----:B------:R-:W-:Y:S01]  /*ca40*/  @!P3 IMAD.IADD R10, R10, 0x1, -R5 ;  /* 0x000000010a0ab824 */ /* 0x000fe200078e0a05 */
[----:B------:R-:W-:Y:S01]  /*ca50*/  ISETP.GT.U32.AND P5, PT, R5, R6, PT ;  /* 0x000000060500720c */ /* 0x000fe20003fa4070 */
[----:B------:R-:W-:-:S02]  /*ca60*/  IMAD.MOV R15, RZ, RZ, -R15 ;  /* 0x000000ffff0f7224 */ /* 0x000fc400078e0a0f */
[C---:B------:R-:W-:Y:S01]  /*ca70*/  VIADD R45, R0.reuse, 0x185 ;  /* 0x00000185002d7836 */ /* 0x040fe20000000000 */
[C---:B------:R-:W-:Y:S01]  /*ca80*/  ISETP.GT.U32.AND P3, PT, R5.reuse, R10, PT ;  /* 0x0000000a0500720c */ /* 0x040fe20003f64070 */
[----:B------:R-:W-:Y:S02]  /*ca90*/  IMAD R4, R5, R15, R4 ;  /* 0x0000000f05047224 */ /* 0x000fe400078e0204 */
[----:B-1----:R-:W-:Y:S02]  /*caa0*/  IMAD.MOV.U32 R11, RZ, RZ, R18 ;  /* 0x000000ffff0b7224 */ /* 0x002fe400078e0012 */
[----:B------:R-:W-:Y:S02]  /*cab0*/  VIADD R15, R0, 0x101 ;  /* 0x00000101000f7836 */ /* 0x000fe40000000000 */
[----:B------:R-:W-:Y:S01]  /*cac0*/  @!P6 IMAD.MOV R11, RZ, RZ, -R11 ;  /* 0x000000ffff0be224 */ /* 0x000fe200078e0a0b */
[----:B------:R-:W-:Y:S01]  /*cad0*/  ISETP.GE.AND P6, PT, R3, RZ, PT ;  /* 0x000000ff0300720c */ /* 0x000fe20003fc6270 */
[----:B------:R-:W-:Y:S01]  /*cae0*/  IMAD.HI.U32 R3, R9, R2, RZ ;  /* 0x0000000209037227 */ /* 0x000fe200078e00ff */
[----:B------:R-:W-:-:S02]  /*caf0*/  IABS R17, R15 ;  /* 0x0000000f00117213 */ /* 0x000fc40000000000 */
[----:B------:R1:W-:Y:S01]  /*cb00*/  STL [R1+0x5f4], R11 ;  /* 0x0005f40b01007387 */ /* 0x0003e20000100800 */
[----:B------:R-:W-:Y:S02]  /*cb10*/  IMAD.MOV R3, RZ, RZ, -R3 ;  /* 0x000000ffff037224 */ /* 0x000fe400078e0a03 */
[--C-:B------:R-:W-:Y:S02]  /*cb20*/  @!P5 IMAD.IADD R6, R6, 0x1, -R5.reuse ;  /* 0x000000010606d824 */ /* 0x100fe400078e0a05 */
[C---:B------:R-:W-:Y:S02]  /*cb30*/  IMAD R2, R5.reuse, R3, R2 ;  /* 0x0000000305027224 */ /* 0x040fe400078e0202 */
[----:B------:R-:W-:Y:S01]  /*cb40*/  @!P3 IMAD.IADD R10, R10, 0x1, -R5 ;  /* 0x000000010a0ab824 */ /* 0x000fe200078e0a05 */
[----:B------:R-:W-:Y:S01]  /*cb50*/  ISETP.GT.U32.AND P5, PT, R5, R6, PT ;  /* 0x000000060500720c */ /* 0x000fe20003fa4070 */
        /* <DEDUP_REMOVED lines=8> */
[--C-:B------:R-:W-:Y:S01]  /*cbe0*/  @!P5 IMAD.IADD R6, R6, 0x1, -R5.reuse ;  /* 0x000000010606d824 */ /* 0x100fe200078e0a05 */
[----:B------:R1:W-:Y:S01]  /*cbf0*/  STL [R1+0x5fc], R11 ;  /* 0x0005fc0b01007387 */ /* 0x0003e20000100800 */
[----:B------:R-:W-:Y:S01]  /*cc00*/  @!P3 IMAD.IADD R2, R2, 0x1, -R5 ;  /* 0x000000010202b824 */ /* 0x000fe200078e0a05 */
[----:B------:R-:W-:Y:S01]  /*cc10*/  ISETP.GE.AND P5, PT, R7, RZ, PT ;  /* 0x000000ff0700720c */ /* 0x000fe20003fa6270 */
[----:B------:R-:W-:-:S02]  /*cc20*/  IMAD.MOV.U32 R13, RZ, RZ, R6 ;  /* 0x000000ffff0d7224 */ /* 0x000fc400078e0006 */
[C---:B------:R-:W-:Y:S01]  /*cc30*/  IMAD R17, R5.reuse, R12, R17 ;  /* 0x0000000c05117224 */ /* 0x040fe200078e0211 */
[----:B------:R-:W-:Y:S01]  /*cc40*/  ISETP.GT.U32.AND P3, PT, R5, R2, PT ;  /* 0x000000020500720c */ /* 0x000fe20003f64070 */
[----:B------:R-:W-:Y:S01]  /*cc50*/  @!P0 IMAD.MOV R13, RZ, RZ, -R13 ;  /* 0x000000ffff0d8224 */ /* 0x000fe200078e0a0d */
[----:B------:R-:W-:Y:S01]  /*cc60*/  IABS R12, R0 ;  /* 0x00000000000c7213 */ /* 0x000fe20000000000 */
[----:B------:R-:W-:Y:S02]  /*cc70*/  @!P2 IMAD.IADD R4, R4, 0x1, -R5 ;  /* 0x000000010404a824 */ /* 0x000fe400078e0a05 */
[----:B-1----:R-:W-:Y:S02]  /*cc80*/  IMAD.MOV.U32 R11, RZ, RZ, R10 ;  /* 0x000000ffff0b7224 */ /* 0x002fe400078e000a */
[----:B------:R-:W-:Y:S01]  /*cc90*/  IMAD.HI.U32 R10, R9, R16, RZ ;  /* 0x00000010090a7227 */ /* 0x000fe200078e00ff */
[----:B------:R-:W-:-:S03]  /*cca0*/  ISETP.GT.U32.AND P2, PT, R5, R4, PT ;  /* 0x000000040500720c */ /* 0x000fc60003f44070 */
[----:B------:R-:W-:Y:S02]  /*ccb0*/  IMAD.MOV R10, RZ, RZ, -R10 ;  /* 0x000000ffff0a7224 */ /* 0x000fe400078e0a0a */
[----:B------:R-:W-:Y:S02]  /*ccc0*/  VIADD R3, R0, 0x103 ;  /* 0x0000010300037836 */ /* 0x000fe40000000000 */
[C---:B------:R-:W-:Y:S02]  /*ccd0*/  IMAD R16, R5.reuse, R10, R16 ;  /* 0x0000000a05107224 */ /* 0x040fe400078e0210 */
[----:B------:R-:W-:Y:S01]  /*cce0*/  @!P4 IMAD.MOV R11, RZ, RZ, -R11 ;  /* 0x000000ffff0bc224 */ /* 0x000fe200078e0a0b */
[----:B------:R-:W-:Y:S01]  /*ccf0*/  IABS R14, R3 ;  /* 0x00000003000e7213 */ /* 0x000fe20000000000 */
[--C-:B------:R-:W-:Y:S01]  /*cd00*/  @!P3 IMAD.IADD R2, R2, 0x1, -R5.reuse ;  /* 0x000000010202b824 */ /* 0x100fe200078e0a05 */
[C---:B------:R-:W-:Y:S01]  /*cd10*/  ISETP.GT.U32.AND P0, PT, R5.reuse, R16, PT ;  /* 0x000000100500720c */ /* 0x040fe20003f04070 */
[----:B------:R-:W-:Y:S01]  /*cd20*/  @!P2 IMAD.IADD R4, R4, 0x1, -R5 ;  /* 0x000000010404a824 */ /* 0x000fe200078e0a05 */
[----:B------:R-:W-:Y:S01]  /*cd30*/  ISETP.GT.U32.AND P2, PT, R5, R17, PT ;  /* 0x000000110500720c */ /* 0x000fe20003f44070 */
[----:B------:R1:W-:Y:S01]  /*cd40*/  STL [R1+0x5f8], R11 ;  /* 0x0005f80b01007387 */ /* 0x0003e20000100800 */
[----:B------:R-:W-:Y:S01]  /*cd50*/  ISETP.GE.AND P4, PT, R15, RZ, PT ;  /* 0x000000ff0f00720c */ /* 0x000fe20003f86270 */
[----:B------:R-:W-:-:S02]  /*cd60*/  IMAD.HI.U32 R15, R9, R14, RZ ;  /* 0x0000000e090f7227 */ /* 0x000fc400078e00ff */
[----:B------:R-:W-:Y:S02]  /*cd70*/  STL [R1+0x5e8], R13 ;  /* 0x0005e80d01007387 */ /* 0x000fe40000100800 */
[----:B------:R-:W-:Y:S02]  /*cd80*/  IMAD.MOV.U32 R10, RZ, RZ, R2 ;  /* 0x000000ffff0a7224 */ /* 0x000fe400078e0002 */
[----:B------:R-:W-:Y:S02]  /*cd90*/  IMAD.MOV R7, RZ, RZ, -R15 ;  /* 0x000000ffff077224 */ /* 0x000fe400078e0a0f */
[----:B-1----:R-:W-:Y:S02]  /*cda0*/  IMAD.MOV.U32 R11, RZ, RZ, R4 ;  /* 0x000000ffff0b7224 */ /* 0x002fe400078e0004 */
[----:B------:R-:W-:Y:S02]  /*cdb0*/  VIADD R4, R0, 0x104 ;  /* 0x0000010400047836 */ /* 0x000fe40000000000 */
[----:B------:R-:W-:-:S02]  /*cdc0*/  @!P0 IMAD.IADD R16, R16, 0x1, -R5 ;  /* 0x0000000110108824 */ /* 0x000fc400078e0a05 */
[----:B------:R-:W-:Y:S01]  /*cdd0*/  @!P2 IMAD.IADD R17, R17, 0x1, -R5 ;  /* 0x000000011111a824 */ /* 0x000fe200078e0a05 */
[----:B------:R-:W-:Y:S01]  /*cde0*/  IABS R6, R4 ;  /* 0x0000000400067213 */ /* 0x000fe20000000000 */
[----:B------:R-:W-:Y:S01]  /*cdf0*/  @!P6 IMAD.MOV R10, RZ, RZ, -R10 ;  /* 0x000000ffff0ae224 */ /* 0x000fe200078e0a0a */
[----:B------:R-:W-:Y:S01]  /*ce00*/  ISETP.GT.U32.AND P6, PT, R5, R16, PT ;  /* 0x000000100500720c */ /* 0x000fe20003fc4070 */
[----:B------:R-:W-:Y:S01]  /*ce10*/  IMAD.HI.U32 R2, R9, R12, RZ ;  /* 0x0000000c09027227 */ /* 0x000fe200078e00ff */
[----:B------:R-:W-:Y:S02]  /*ce20*/  ISETP.GE.AND P2, PT, R4, RZ, PT ;  /* 0x000000ff0400720c */ /* 0x000fe40003f46270 */
[C---:B------:R-:W-:Y:S01]  /*ce30*/  ISETP.GT.U32.AND P0, PT, R5.reuse, R17, PT ;  /* 0x000000110500720c */ /* 0x040fe20003f04070 */
[----:B------:R-:W-:Y:S02]  /*ce40*/  IMAD R14, R5, R7, R14 ;  /* 0x00000007050e7224 */ /* 0x000fe400078e020e */
[----:B------:R-:W-:-:S03]  /*ce50*/  IMAD.HI.U32 R4, R9, R6, RZ ;  /* 0x0000000609047227 */ /* 0x000fc600078e00ff */
[----:B------:R-:W-:Y:S01]  /*ce60*/  ISETP.GT.U32.AND P3, PT, R5, R14, PT ;  /* 0x0000000e0500720c */ /* 0x000fe20003f64070 */
[----:B------:R-:W-:Y:S02]  /*ce70*/  IMAD.MOV R2, RZ, RZ, -R2 ;  /* 0x000000ffff027224 */ /* 0x000fe400078e0a02 */
[----:B------:R-:W-:Y:S01]  /*ce80*/  @!P1 IMAD.MOV R11, RZ, RZ, -R11 ;  /* 0x000000ffff0b9224 */ /* 0x000fe200078e0a0b */
[----:B------:R-:W-:Y:S01]  /*ce90*/  ISETP.GE.AND P1, PT, R3, RZ, PT ;  /* 0x000000ff0300720c */ /* 0x000fe20003f26270 */
[----:B------:R-:W-:Y:S02]  /*cea0*/  VIADD R3, R0, 0x1ff ;  /* 0x000001ff00037836 */ /* 0x000fe40000000000 */
[----:B------:R-:W-:Y:S01]  /*ceb0*/  IMAD.MOV R4, RZ, RZ, -R4 ;  /* 0x000000ffff047224 */ /* 0x000fe200078e0a04 */
[----:B------:R1:W-:Y:S01]  /*cec0*/  STL [R1+0x5ec], R11 ;  /* 0x0005ec0b01007387 */ /* 0x0003e20000100800 */
[C---:B------:R-:W-:Y:S01]  /*ced0*/  IMAD R12, R5.reuse, R2, R12 ;  /* 0x00000002050c7224 */ /* 0x040fe200078e020c */
[----:B------:R-:W-:Y:S01]  /*cee0*/  IABS R7, R3 ;  /* 0x0000000300077213 */ /* 0x000fe20000000000 */
[C---:B------:R-:W-:Y:S01]  /*cef0*/  IMAD R6, R5.reuse, R4, R6 ;  /* 0x0000000405067224 */ /* 0x040fe200078e0206 */
[----:B------:R2:W-:Y:S01]  /*cf00*/  STL [R1+0x5f0], R10 ;  /* 0x0005f00a01007387 */ /* 0x0005e20000100800 */
[--C-:B------:R-:W-:Y:S01]  /*cf10*/  @!P6 IMAD.IADD R16, R16, 0x1, -R5.reuse ;  /* 0x000000011010e824 */ /* 0x100fe200078e0a05 */
[----:B------:R-:W-:Y:S01]  /*cf20*/  ISETP.GT.U32.AND P6, PT, R5, R12, PT ;  /* 0x0000000c0500720c */ /* 0x000fe20003fc4070 */
[----:B------:R-:W-:Y:S01]  /*cf30*/  @!P0 IMAD.IADD R17, R17, 0x1, -R5 ;  /* 0x0000000111118824 */ /* 0x000fe200078e0a05 */
[----:B------:R-:W-:Y:S01]  /*cf40*/  ISETP.GT.U32.AND P0, PT, R5, R6, PT ;  /* 0x000000060500720c */ /* 0x000fe20003f04070 */
[----:B------:R-:W-:-:S04]  /*cf50*/  IMAD.HI.U32 R15, R9, R7, RZ ;  /* 0x00000007090f7227 */ /* 0x000fc800078e00ff */
[----:B------:R-:W-:Y:S02]  /*cf60*/  @!P3 IMAD.IADD R14, R14, 0x1, -R5 ;  /* 0x000000010e0eb824 */ /* 0x000fe400078e0a05 */
[----:B------:R-:W-:Y:S02]  /*cf70*/  IMAD.MOV R15, RZ, RZ, -R15 ;  /* 0x000000ffff0f7224 */ /* 0x000fe400078e0a0f */
[----:B-1----:R-:W-:Y:S01]  /*cf80*/  IMAD.MOV.U32 R11, RZ, RZ, R17 ;  /* 0x000000ffff0b7224 */ /* 0x002fe200078e0011 */
[C---:B------:R-:W-:Y:S01]  /*cf90*/  ISETP.GT.U32.AND P3, PT, R5.reuse, R14, PT ;  /* 0x0000000e0500720c */ /* 0x040fe20003f64070 */
[----:B------:R-:W-:Y:S02]  /*cfa0*/  IMAD R7, R5, R15, R7 ;  /* 0x0000000f05077224 */ /* 0x000fe400078e0207 */
[----:B--2---:R-:W-:Y:S02]  /*cfb0*/  VIADD R10, R0, 0x106 ;  /* 0x00000106000a7836 */ /* 0x004fe40000000000 */
[----:B------:R-:W-:-:S02]  /*cfc0*/  @!P6 IMAD.IADD R12, R12, 0x1, -R5 ;  /* 0x000000010c0ce824 */ /* 0x000fc400078e0a05 */
[----:B------:R-:W-:Y:S01]  /*cfd0*/  @!P4 IMAD.MOV R11, RZ, RZ, -R11 ;  /* 0x000000ffff0bc224 */ /* 0x000fe200078e0a0b */
[----:B------:R-:W-:Y:S01]  /*cfe0*/  IABS R4, R10 ;  /* 0x0000000a00047213 */ /* 0x000fe20000000000 */
[----:B------:R-:W-:Y:S01]  /*cff0*/  @!P0 IMAD.IADD R6, R6, 0x1, -R5 ;  /* 0x0000000106068824 */ /* 0x000fe200078e0a05 */
[C---:B------:R-:W-:Y:S01]  /*d000*/  ISETP.GT.U32.AND P0, PT, R5.reuse, R7, PT ;  /* 0x000000070500720c */ /* 0x040fe20003f04070 */
[----:B------:R-:W-:Y:S01]  /*d010*/  VIADD R2, R0, 0x107 ;  /* 0x0000010700027836 */ /* 0x000fe20000000000 */
[C---:B------:R-:W-:Y:S01]  /*d020*/  ISETP.GT.U32.AND P4, PT, R5.reuse, R12, PT ;  /* 0x0000000c0500720c */ /* 0x040fe20003f84070 */
[----:B------:R1:W-:Y:S01]  /*d030*/  STL [R1+0x5e4], R11 ;  /* 0x0005e40b01007387 */ /* 0x0003e20000100800 */
[----:B------:R-:W-:Y:S01]  /*d040*/  ISETP.GT.U32.AND P6, PT, R5, R6, PT ;  /* 0x000000060500720c */ /* 0x000fe20003fc4070 */
[----:B------:R-:W-:Y:S01]  /*d050*/  IMAD.HI.U32 R18, R9, R4, RZ ;  /* 0x0000000409127227 */ /* 0x000fe200078e00ff */
[----:B------:R-:W-:-:S03]  /*d060*/  IABS R15, R2 ;  /* 0x00000002000f7213 */ /* 0x000fc60000000000 */
[----:B------:R-:W-:Y:S01]  /*d070*/  @!P3 IMAD.IADD R14, R14, 0x1, -R5 ;  /* 0x000000010e0eb824 */ /* 0x000fe200078e0a05 */
[----:B------:R-:W-:Y:S01]  /*d080*/  ISETP.GE.AND P3, PT, R3, RZ, PT ;  /* 0x000000ff0300720c */ /* 0x000fe20003f66270 */
[----:B------:R-:W-:Y:S02]  /*d090*/  IMAD.MOV R18, RZ, RZ, -R18 ;  /* 0x000000ffff127224 */ /* 0x000fe400078e0a12 */
[----:B-1----:R-:W-:Y:S02]  /*d0a0*/  IMAD.MOV.U32 R11, RZ, RZ, R16 ;  /* 0x000000ffff0b7224 */ /* 0x002fe400078e0010 */
[----:B------:R-:W-:-:S04]  /*d0b0*/  IMAD.HI.U32 R17, R9, R15, RZ ;  /* 0x0000000f09117227 */ /* 0x000fc800078e00ff */
[----:B------:R-:W-:Y:S01]  /*d0c0*/  @!P5 IMAD.MOV R11, RZ, RZ, -R11 ;  /* 0x000000ffff0bd224 */ /* 0x000fe200078e0a0b */
[----:B------:R-:W-:Y:S01]  /*d0d0*/  ISETP.GE.AND P5, PT, R0, RZ, PT ;  /* 0x000000ff0000720c */ /* 0x000fe20003fa6270 */
[----:B------:R-:W-:Y:S02]  /*d0e0*/  @!P0 IMAD.IADD R7, R7, 0x1, -R5 ;  /* 0x0000000107078824 */ /* 0x000fe400078e0a05 */
[C---:B------:R-:W-:Y:S01]  /*d0f0*/  IMAD R4, R5.reuse, R18, R4 ;  /* 0x0000001205047224 */ /* 0x040fe200078e0204 */
[----:B------:R1:W-:Y:S01]  /*d100*/  STL [R1+0x5e0], R11 ;  /* 0x0005e00b01007387 */ /* 0x0003e20000100800 */
[----:B------:R-:W-:Y:S01]  /*d110*/  IMAD.MOV R17, RZ, RZ, -R17 ;  /* 0x000000ffff117224 */ /* 0x000fe200078e0a11 */
[C---:B------:R-:W-:Y:S01]  /*d120*/  ISETP.GT.U32.AND P0, PT, R5.reuse, R7, PT ;  /* 0x000000070500720c */ /* 0x040fe20003f04070 */
[--C-:B------:R-:W-:Y:S01]  /*d130*/  @!P4 IMAD.IADD R12, R12, 0x1, -R5.reuse ;  /* 0x000000010c0cc824 */ /* 0x100fe200078e0a05 */
[----:B------:R-:W-:Y:S01]  /*d140*/  ISETP.GE.AND P4, PT, R2, RZ, PT ;  /* 0x000000ff0200720c */ /* 0x000fe20003f86270 */
[----:B------:R-:W-:Y:S01]  /*d150*/  @!P6 IMAD.IADD R6, R6, 0x1, -R5 ;  /* 0x000000010606e824 */ /* 0x000fe200078e0a05 */
[----:B------:R-:W-:Y:S01]  /*d160*/  ISETP.GT.U32.AND P6, PT, R5, R4, PT ;  /* 0x000000040500720c */ /* 0x000fe20003fc4070 */
[----:B------:R-:W-:-:S02]  /*d170*/  IMAD.MOV.U32 R112, RZ, RZ, R12 ;  /* 0x000000ffff707224 */ /* 0x000fc400078e000c */
[----:B------:R-:W-:Y:S02]  /*d180*/  VIADD R3, R0, 0x108 ;  /* 0x0000010800037836 */ /* 0x000fe40000000000 */
[----:B-1----:R-:W-:Y:S02]  /*d190*/  IMAD.MOV.U32 R11, RZ, RZ, R14 ;  /* 0x000000ffff0b7224 */ /* 0x002fe400078e000e */
[----:B------:R-:W-:Y:S01]  /*d1a0*/  @!P5 IMAD.MOV R112, RZ, RZ, -R112 ;  /* 0x000000ffff70d224 */ /* 0x000fe200078e0a70 */
[----:B------:R-:W-:Y:S01]  /*d1b0*/  IABS R16, R3 ;  /* 0x0000000300107213 */ /* 0x000fe20000000000 */
[----:B------:R-:W-:Y:S01]  /*d1c0*/  @!P1 IMAD.MOV R11, RZ, RZ, -R11 ;  /* 0x000000ffff0b9224 */ /* 0x000fe200078e0a0b */
[----:B------:R-:W-:Y:S01]  /*d1d0*/  ISETP.GE.AND P1, PT, R10, RZ, PT ;  /* 0x000000ff0a00720c */ /* 0x000fe20003f26270 */
[----:B------:R-:W-:Y:S02]  /*d1e0*/  IMAD R10, R5, R17, R15 ;  /* 0x00000011050a7224 */ /* 0x000fe400078e020f */
[----:B------:R-:W-:Y:S01]  /*d1f0*/  VIADD R2, R0, 0x109 ;  /* 0x0000010900027836 */ /* 0x000fe20000000000 */
[----:B------:R1:W-:Y:S01]  /*d200*/  STL [R1+0x5dc], R11 ;  /* 0x0005dc0b01007387 */ /* 0x0003e20000100800 */
[----:B------:R-:W-:Y:S01]  /*d210*/  IMAD.HI.U32 R14, R9, R16, RZ ;  /* 0x00000010090e7227 */ /* 0x000fe200078e00ff */
[----:B------:R-:W-:-:S03]  /*d220*/  ISETP.GT.U32.AND P5, PT, R5, R10, PT ;  /* 0x0000000a0500720c */ /* 0x000fc60003fa4070 */
[--C-:B------:R-:W-:Y:S01]  /*d230*/  @!P0 IMAD.IADD R7, R7, 0x1, -R5.reuse ;  /* 0x0000000107078824 */ /* 0x100fe200078e0a05 */
[----:B------:R-:W-:Y:S01]  /*d240*/  ISETP.GE.AND P0, PT, R3, RZ, PT ;  /* 0x000000ff0300720c */ /* 0x000fe20003f06270 */
[----:B------:R-:W-:Y:S01]  /*d250*/  @!P6 IMAD.IADD R4, R4, 0x1, -R5 ;  /* 0x000000010404e824 */ /* 0x000fe200078e0a05 */
[----:B------:R-:W-:Y:S01]  /*d260*/  IABS R3, R2 ;  /* 0x0000000200037213 */ /* 0x000fe20000000000 */
[----:B------:R-:W-:Y:S01]  /*d270*/  IMAD.MOV R14, RZ, RZ, -R14 ;  /* 0x000000ffff0e7224 */ /* 0x000fe200078e0a0e */
[----:B------:R-:W-:Y:S01]  /*d280*/  ISETP.GE.AND P6, PT, R2, RZ, PT ;  /* 0x000000ff0200720c */ /* 0x000fe20003fc6270 */
[----:B-1----:R-:W-:Y:S01]  /*d290*/  IMAD.MOV.U32 R11, RZ, RZ, R7 ;  /* 0x000000ffff0b7224 */ /* 0x002fe200078e0007 */
[----:B------:R-:W-:Y:S01]  /*d2a0*/  IABS R7, R19 ;  /* 0x0000001300077213 */ /* 0x000fe20000000000 */
[C---:B------:R-:W-:Y:S02]  /*d2b0*/  IMAD R16, R5.reuse, R14, R16 ;  /* 0x0000000e05107224 */ /* 0x040fe400078e0210 */
[----:B------:R-:W-:Y:S01]  /*d2c0*/  @!P5 IMAD.IADD R10, R10, 0x1, -R5 ;  /* 0x000000010a0ad824 */ /* 0x000fe200078e0a05 */
[----:B------:R-:W-:Y:S01]  /*d2d0*/  ISETP.GT.U32.AND P5, PT, R5, R4, PT ;  /* 0x000000040500720c */ /* 0x000fe20003fa4070 */
[----:B------:R-:W-:-:S04]  /*d2e0*/  IMAD.HI.U32 R14, R9, R3, RZ ;  /* 0x00000003090e7227 */ /* 0x000fc800078e00ff */
[----:B------:R-:W-:Y:S02]  /*d2f0*/  IMAD.MOV R14, RZ, RZ, -R14 ;  /* 0x000000ffff0e7224 */ /* 0x000fe400078e0a0e */
[----:B------:R-:W-:Y:S01]  /*d300*/  @!P3 IMAD.MOV R11, RZ, RZ, -R11 ;  /* 0x000000ffff0bb224 */ /* 0x000fe200078e0a0b */
[C---:B------:R-:W-:Y:S01]  /*d310*/  ISETP.GT.U32.AND P3, PT, R5.reuse, R16, PT ;  /* 0x000000100500720c */ /* 0x040fe20003f64070 */
[C---:B------:R-:W-:Y:S02]  /*d320*/  IMAD R3, R5.reuse, R14, R3 ;  /* 0x0000000e05037224 */ /* 0x040fe400078e0203 */
[----:B------:R-:W-:Y:S02]  /*d330*/  VIADD R12, R0, 0x10a ;  /* 0x0000010a000c7836 */ /* 0x000fe40000000000 */
[--C-:B------:R-:W-:Y:S01]  /*d340*/  @!P5 IMAD.IADD R4, R4, 0x1, -R5.reuse ;  /* 0x000000010404d824 */ /* 0x100fe200078e0a05 */
[C---:B------:R-:W-:Y:S01]  /*d350*/  ISETP.GT.U32.AND P5, PT, R5.reuse, R3, PT ;  /* 0x000000030500720c */ /* 0x040fe20003fa4070 */
[----:B------:R-:W-:Y:S01]  /*d360*/  @!P2 IMAD.MOV R6, RZ, RZ, -R6 ;  /* 0x000000ffff06a224 */ /* 0x000fe200078e0a06 */
[----:B------:R-:W-:Y:S01]  /*d370*/  IABS R15, R12 ;  /* 0x0000000c000f7213 */ /* 0x000fe20000000000 */
[C---:B------:R-:W-:Y:S01]  /*d380*/  VIADD R2, R0.reuse, 0x10b ;  /* 0x0000010b00027836 */ /* 0x040fe20000000000 */
[----:B------:R-:W-:Y:S01]  /*d390*/  ISETP.GT.U32.AND P2, PT, R5, R10, PT ;  /* 0x0000000a0500720c */ /* 0x000fe20003f44070 */
[----:B------:R-:W-:Y:S01]  /*d3a0*/  VIADD R48, R0, 0x187 ;  /* 0x0000018700307836 */ /* 0x000fe20000000000 */
[----:B------:R1:W-:Y:S01]  /*d3b0*/  STL [R1+0x5d4], R6 ;  /* 0x0005d40601007387 */ /* 0x0003e20000100800 */
[----:B------:R-:W-:Y:S01]  /*d3c0*/  @!P3 IMAD.IADD R16, R16, 0x1, -R5 ;  /* 0x000000011010b824 */ /* 0x000fe200078e0a05 */
[----:B------:R-:W-:Y:S01]  /*d3d0*/  ISETP.GE.AND P3, PT, R2, RZ, PT ;  /* 0x000000ff0200720c */ /* 0x000fe20003f66270 */
[----:B------:R-:W-:Y:S01]  /*d3e0*/  IMAD.HI.U32 R17, R9, R15, RZ ;  /* 0x0000000f09117227 */ /* 0x000fe200078e00ff */
[----:B------:R2:W-:Y:S01]  /*d3f0*/  STL [R1+0x63c], R11 ;  /* 0x00063c0b01007387 */ /* 0x0005e20000100800 */
[----:B------:R-:W-:-:S02]  /*d400*/  IABS R39, R48 ;  /* 0x0000003000277213 */ /* 0x000fc40000000000 */
[----:B------:R-:W-:Y:S01]  /*d410*/  @!P5 IMAD.IADD R3, R3, 0x1, -R5 ;  /* 0x000000010303d824 */ /* 0x000fe200078e0a05 */
[C---:B------:R-:W-:Y:S01]  /*d420*/  ISETP.GT.U32.AND P5, PT, R5.reuse, R16, PT ;  /* 0x000000100500720c */ /* 0x040fe20003fa4070 */
[----:B------:R-:W-:Y:S01]  /*d430*/  IMAD.MOV R17, RZ, RZ, -R17 ;  /* 0x000000ffff117224 */ /* 0x000fe200078e0a11 */
[----:B-1----:R-:W-:Y:S01]  /*d440*/  IABS R6, R2 ;  /* 0x0000000200067213 */ /* 0x002fe20000000000 */
[----:B------:R-:W-:Y:S01]  /*d450*/  @!P2 IMAD.IADD R10, R10, 0x1, -R5 ;  /* 0x000000010a0aa824 */ /* 0x000fe200078e0a05 */
[----:B------:R-:W-:Y:S01]  /*d460*/  ISETP.GE.AND P2, PT, R12, RZ, PT ;  /* 0x000000ff0c00720c */ /* 0x000fe20003f46270 */
[----:B------:R-:W-:Y:S02]  /*d470*/  IMAD R2, R5, R17, R15 ;  /* 0x0000001105027224 */ /* 0x000fe400078e020f */
[----:B------:R-:W-:-:S04]  /*d480*/  IMAD.HI.U32 R14, R9, R6, RZ ;  /* 0x00000006090e7227 */ /* 0x000fc800078e00ff */
[----:B------:R-:W-:Y:S02]  /*d490*/  IMAD.MOV R14, RZ, RZ, -R14 ;  /* 0x000000ffff0e7224 */ /* 0x000fe400078e0a0e */
[----:B------:R-:W-:Y:S01]  /*d4a0*/  @!P4 IMAD.MOV R10, RZ, RZ, -R10 ;  /* 0x000000ffff0ac224 */ /* 0x000fe200078e0a0a */
[C---:B------:R-:W-:Y:S01]  /*d4b0*/  ISETP.GT.U32.AND P4, PT, R5.reuse, R2, PT ;  /* 0x000000020500720c */ /* 0x040fe20003f84070 */
[C---:B------:R-:W-:Y:S02]  /*d4c0*/  IMAD R6, R5.reuse, R14, R6 ;  /* 0x0000000e05067224 */ /* 0x040fe400078e0206 */
[----:B--2---:R-:W-:Y:S02]  /*d4d0*/  IMAD.MOV.U32 R11, RZ, RZ, R4 ;  /* 0x000000ffff0b7224 */ /* 0x004fe400078e0004 */
[----:B------:R-:W-:Y:S01]  /*d4e0*/  @!P5 IMAD.IADD R16, R16, 0x1, -R5 ;  /* 0x000000011010d824 */ /* 0x000fe200078e0a05 */
[C---:B------:R-:W-:Y:S01]  /*d4f0*/  ISETP.GT.U32.AND P5, PT, R5.reuse, R6, PT ;  /* 0x000000060500720c */ /* 0x040fe20003fa4070 */
[----:B------:R-:W-:Y:S01]  /*d500*/  @!P1 IMAD.MOV R11, RZ, RZ, -R11 ;  /* 0x000000ffff0b9224 */ /* 0x000fe200078e0a0b */
[----:B------:R-:W-:Y:S01]  /*d510*/  ISETP.GT.U32.AND P1, PT, R5, R3, PT ;  /* 0x000000030500720c */ /* 0x000fe20003f24070 */
[----:B------:R-:W-:-:S02]  /*d520*/  VIADD R4, R0, 0x10d ;  /* 0x0000010d00047836 */ /* 0x000fc40000000000 */
[----:B------:R-:W-:Y:S01]  /*d530*/  IMAD.HI.U32 R12, R9, R7, RZ ;  /* 0x00000007090c7227 */ /* 0x000fe200078e00ff */
[----:B------:R-:W-:Y:S03]  /*d540*/  STL [R1+0x5d0], R11 ;  /* 0x0005d00b01007387 */ /* 0x000fe60000100800 */
[--C-:B------:R-:W-:Y:S01]  /*d550*/  @!P4 IMAD.IADD R2, R2, 0x1, -R5.reuse ;  /* 0x000000010202c824 */ /* 0x100fe200078e0a05 */
[----:B------:R1:W-:Y:S01]  /*d560*/  STL [R1+0x5cc], R10 ;  /* 0x0005cc0a01007387 */ /* 0x0003e20000100800 */
[----:B------:R-:W-:Y:S01]  /*d570*/  IMAD.MOV R12, RZ, RZ, -R12 ;  /* 0x000000ffff0c7224 */ /* 0x000fe200078e0a0c */
[----:B------:R-:W-:Y:S01]  /*d580*/  ISETP.GE.AND P4, PT, R19, RZ, PT ;  /* 0x000000ff1300720c */ /* 0x000fe20003f86270 */
[----:B------:R-:W-:Y:S01]  /*d590*/  @!P5 IMAD.IADD R6, R6, 0x1, -R5 ;  /* 0x000000010606d824 */ /* 0x000fe200078e0a05 */
[C---:B------:R-:W-:Y:S01]  /*d5a0*/  ISETP.GT.U32.AND P5, PT, R5.reuse, R2, PT ;  /* 0x000000020500720c */ /* 0x040fe20003fa4070 */
[----:B------:R-:W-:-:S02]  /*d5b0*/  IMAD R7, R5, R12, R7 ;  /* 0x0000000c05077224 */ /* 0x000fc400078e0207 */
[C---:B------:R-:W-:Y:S02]  /*d5c0*/  VIADD R14, R0.reuse, 0x10f ;  /* 0x0000010f000e7836 */ /* 0x040fe40000000000 */
[----:B------:R-:W-:Y:S01]  /*d5d0*/  VIADD R15, R0, 0x10e ;  /* 0x0000010e000f7836 */ /* 0x000fe20000000000 */
[----:B-1----:R-:W-:Y:S01]  /*d5e0*/  IABS R10, R4 ;  /* 0x00000004000a7213 */ /* 0x002fe20000000000 */
[----:B------:R-:W-:Y:S01]  /*d5f0*/  @!P1 IMAD.IADD R3, R3, 0x1, -R5 ;  /* 0x0000000103039824 */ /* 0x000fe200078e0a05 */
[----:B------:R-:W-:Y:S01]  /*d600*/  IABS R21, R14 ;  /* 0x0000000e00157213 */ /* 0x000fe20000000000 */
[----:B------:R-:W-:Y:S01]  /*d610*/  IMAD.MOV.U32 R13, RZ, RZ, R16 ;  /* 0x000000ffff0d7224 */ /* 0x000fe200078e0010 */
[----:B------:R-:W-:Y:S01]  /*d620*/  ISETP.GT.U32.AND P1, PT, R5, R7, PT ;  /* 0x000000070500720c */ /* 0x000fe20003f24070 */
[----:B------:R-:W-:Y:S01]  /*d630*/  IMAD.HI.U32 R18, R9, R10, RZ ;  /* 0x0000000a09127227 */ /* 0x000fe200078e00ff */
[----:B------:R-:W-:-:S03]  /*d640*/  IABS R17, R15 ;  /* 0x0000000f00117213 */ /* 0x000fc60000000000 */
[----:B------:R-:W-:Y:S02]  /*d650*/  IMAD.MOV R18, RZ, RZ, -R18 ;  /* 0x000000ffff127224 */ /* 0x000fe400078e0a12 */
[----:B------:R-:W-:Y:S01]  /*d660*/  @!P0 IMAD.MOV R13, RZ, RZ, -R13 ;  /* 0x000000ffff0d8224 */ /* 0x000fe200078e0a0d */
[C---:B------:R-:W-:Y:S01]  /*d670*/  ISETP.GT.U32.AND P0, PT, R5.reuse, R6, PT ;  /* 0x000000060500720c */ /* 0x040fe20003f04070 */
[----:B------:R-:W-:Y:S02]  /*d680*/  IMAD R10, R5, R18, R10 ;  /* 0x00000012050a7224 */ /* 0x000fe400078e020a */
[----:B------:R-:W-:Y:S01]  /*d690*/  IMAD.MOV.U32 R19, RZ, RZ, R21 ;  /* 0x000000ffff137224 */ /* 0x000fe200078e0015 */
[----:B------:R-:W-:Y:S01]  /*d6a0*/  STL [R1+0x5c8], R13 ;  /* 0x0005c80d01007387 */ /* 0x000fe20000100800 */
[----:B------:R-:W-:Y:S02]  /*d6b0*/  VIADD R12, R0, 0x110 ;  /* 0x00000110000c7836 */ /* 0x000fe40000000000 */
[----:B------:R-:W-:-:S03]  /*d6c0*/  IMAD.HI.U32 R21, R9, R17, RZ ;  /* 0x0000001109157227 */ /* 0x000fc600078e00ff */
[----:B------:R-:W-:Y:S01]  /*d6d0*/  IABS R20, R12 ;  /* 0x0000000c00147213 */ /* 0x000fe20000000000 */
[----:B------:R-:W-:Y:S01]  /*d6e0*/  @!P5 IMAD.IADD R2, R2, 0x1, -R5 ;  /* 0x000000010202d824 */ /* 0x000fe200078e0a05 */
[----:B------:R-:W-:Y:S01]  /*d6f0*/  ISETP.GT.U32.AND P5, PT, R5, R10, PT ;  /* 0x0000000a0500720c */ /* 0x000fe20003fa4070 */
[----:B------:R-:W-:Y:S02]  /*d700*/  IMAD.MOV R21, RZ, RZ, -R21 ;  /* 0x000000ffff157224 */ /* 0x000fe400078e0a15 */
[----:B------:R-:W-:Y:S02]  /*d710*/  IMAD.MOV.U32 R11, RZ, RZ, R3 ;  /* 0x000000ffff0b7224 */ /* 0x000fe400078e0003 */
[----:B------:R-:W-:Y:S02]  /*d720*/  @!P1 IMAD.IADD R7, R7, 0x1, -R5 ;  /* 0x0000000107079824 */ /* 0x000fe400078e0a05 */
[----:B------:R-:W-:Y:S01]  /*d730*/  @!P6 IMAD.MOV R11, RZ, RZ, -R11 ;  /* 0x000000ffff0be224 */ /* 0x000fe200078e0a0b */
[----:B------:R-:W-:Y:S01]  /*d740*/  ISETP.GE.AND P6, PT, R4, RZ, PT ;  /* 0x000000ff0400720c */ /* 0x000fe20003fc6270 */
[C---:B------:R-:W-:Y:S01]  /*d750*/  IMAD R17, R5.reuse, R21, R17 ;  /* 0x0000001505117224 */ /* 0x040fe200078e0211 */
[----:B------:R-:W-:Y:S01]  /*d760*/  ISETP.GT.U32.AND P1, PT, R5, R7, PT ;  /* 0x000000070500720c */ /* 0x000fe20003f24070 */
[----:B------:R-:W-:Y:S01]  /*d770*/  IMAD.HI.U32 R16, R9, R20, RZ ;  /* 0x0000001409107227 */ /* 0x000fe200078e00ff */
[----:B------:R1:W-:Y:S03]  /*d780*/  STL [R1+0x5c4], R11 ;  /* 0x0005c40b01007387 */ /* 0x0003e60000100800 */
[----:B------:R-:W-:Y:S01]  /*d790*/  @!P0 IMAD.IADD R6, R6, 0x1, -R5 ;  /* 0x0000000106068824 */ /* 0x000fe200078e0a05 */
[----:B------:R-:W-:Y:S01]  /*d7a0*/  ISETP.GT.U32.AND P0, PT, R5, R17, PT ;  /* 0x000000110500720c */ /* 0x000fe20003f04070 */
[----:B------:R-:W-:-:S02]  /*d7b0*/  IMAD.MOV R16, RZ, RZ, -R16 ;  /* 0x000000ffff107224 */ /* 0x000fc400078e0a10 */
[----:B------:R-:W-:Y:S02]  /*d7c0*/  @!P5 IMAD.IADD R10, R10, 0x1, -R5 ;  /* 0x000000010a0ad824 */ /* 0x000fe400078e0a05 */
[C---:B------:R-:W-:Y:S02]  /*d7d0*/  IMAD R16, R5.reuse, R16, R20 ;  /* 0x0000001005107224 */ /* 0x040fe400078e0214 */
[----:B-1----:R-:W-:Y:S02]  /*d7e0*/  IMAD.MOV.U32 R11, RZ, RZ, R2 ;  /* 0x000000ffff0b7224 */ /* 0x002fe400078e0002 */
[----:B------:R-:W-:Y:S02]  /*d7f0*/  VIADD R3, R0, 0x111 ;  /* 0x0000011100037836 */ /* 0x000fe40000000000 */
[----:B------:R-:W-:Y:S01]  /*d800*/  @!P2 IMAD.MOV R11, RZ, RZ, -R11 ;  /* 0x000000ffff0ba224 */ /* 0x000fe200078e0a0b */
[C---:B------:R-:W-:Y:S01]  /*d810*/  ISETP.GT.U32.AND P2, PT, R5.reuse, R10, PT ;  /* 0x0000000a0500720c */ /* 0x040fe20003f44070 */
[----:B------:R-:W-:Y:S01]  /*d820*/  @!P3 IMAD.MOV R6, RZ, RZ, -R6 ;  /* 0x000000ffff06b224 */ /* 0x000fe200078e0a06 */
[----:B------:R-:W-:Y:S01]  /*d830*/  ISETP.GT.U32.AND P3, PT, R5, R16, PT ;  /* 0x000000100500720c */ /* 0x000fe20003f64070 */
[----:B------:R-:W-:Y:S01]  /*d840*/  IMAD.HI.U32 R4, R9, R19, RZ ;  /* 0x0000001309047227 */ /* 0x000fe200078e00ff */
[----:B------:R-:W-:Y:S03]  /*d850*/  STL [R1+0x5b8], R11 ;  /* 0x0005b80b01007387 */ /* 0x000fe60000100800 */
[--C-:B------:R-:W-:Y:S01]  /*d860*/  @!P1 IMAD.IADD R7, R7, 0x1, -R5.reuse ;  /* 0x0000000107079824 */ /* 0x100fe200078e0a05 */
[----:B------:R-:W-:Y:S01]  /*d870*/  ISETP.GE.AND P1, PT, R15, RZ, PT ;  /* 0x000000ff0f00720c */ /* 0x000fe20003f26270 */
[----:B------:R-:W-:Y:S01]  /*d880*/  @!P0 IMAD.IADD R17, R17, 0x1, -R5 ;  /* 0x0000000111118824 */ /* 0x000fe200078e0a05 */
[----:B------:R-:W-:Y:S01]  /*d890*/  IABS R15, R3 ;  /* 0x00000003000f7213 */ /* 0x000fe20000000000 */
[----:B------:R-:W-:Y:S01]  /*d8a0*/  IMAD.MOV R4, RZ, RZ, -R4 ;  /* 0x000000ffff047224 */ /* 0x000fe200078e0a04 */
[----:B------:R-:W-:Y:S01]  /*d8b0*/  STL [R1+0x5bc], R6 ;  /* 0x0005bc0601007387 */ /* 0x000fe20000100800 */
[----:B------:R-:W-:Y:S01]  /*d8c0*/  @!P4 IMAD.MOV R7, RZ, RZ, -R7 ;  /* 0x000000ffff07c224 */ /* 0x000fe200078e0a07 */
[C---:B------:R-:W-:Y:S01]  /*d8d0*/  ISETP.GT.U32.AND P0, PT, R5.reuse, R17, PT ;  /* 0x000000110500720c */ /* 0x040fe20003f04070 */
[----:B------:R-:W-:Y:S01]  /*d8e0*/  IMAD R4, R5, R4, R19 ;  /* 0x0000000405047224 */ /* 0x000fe200078e0213 */
[----:B------:R-:W-:Y:S01]  /*d8f0*/  ISETP.GE.AND P4, PT, R14, RZ, PT ;  /* 0x000000ff0e00720c */ /* 0x000fe20003f86270 */
        /* <DEDUP_REMOVED lines=8> */
[----:B------:R-:W-:Y:S01]  /*d980*/  @!P3 IMAD.IADD R16, R16, 0x1, -R5 ;  /* 0x000000011010b824 */ /* 0x000fe200078e0a05 */
[----:B------:R-:W-:Y:S01]  /*d990*/  ISETP.GE.AND P3, PT, R3, RZ, PT ;  /* 0x000000ff0300720c */ /* 0x000fe20003f66270 */
[----:B-1----:R-:W-:Y:S02]  /*d9a0*/  IMAD.MOV.U32 R7, RZ, RZ, R10 ;  /* 0x000000ffff077224 */ /* 0x002fe400078e000a */
        /* <DEDUP_REMOVED lines=8> */
[--C-:B------:R-:W-:Y:S02]  /*da30*/  @!P5 IMAD.IADD R4, R4, 0x1, -R5.reuse ;  /* 0x000000010404d824 */ /* 0x100fe400078e0a05 */
[C---:B------:R-:W-:Y:S02]  /*da40*/  IMAD R2, R5.reuse, R6, R2 ;  /* 0x0000000605027224 */ /* 0x040fe400078e0202 */
[----:B------:R-:W-:Y:S01]  /*da50*/  @!P6 IMAD.IADD R16, R16, 0x1, -R5 ;  /* 0x000000011010e824 */ /* 0x000fe200078e0a05 */
[C---:B------:R-:W-:Y:S01]  /*da60*/  ISETP.GT.U32.AND P5, PT, R5.reuse, R4, PT ;  /* 0x000000040500720c */ /* 0x040fe20003fa4070 */
[----:B------:R-:W-:Y:S01]  /*da70*/  IMAD.MOV.U32 R11, RZ, RZ, R17 ;  /* 0x000000ffff0b7224 */ /* 0x000fe200078e0011 */
[----:B------:R-:W-:Y:S01]  /*da80*/  ISETP.GT.U32.AND P6, PT, R5, R2, PT ;  /* 0x000000020500720c */ /* 0x000fe20003fc4070 */
[----:B------:R-:W-:-:S02]  /*da90*/  VIADD R10, R0, 0x113 ;  /* 0x00000113000a7836 */ /* 0x000fc40000000000 */
[----:B------:R-:W-:Y:S02]  /*daa0*/  @!P0 IMAD.IADD R15, R15, 0x1, -R5 ;  /* 0x000000010f0f8824 */ /* 0x000fe400078e0a05 */
[----:B------:R-:W-:Y:S01]  /*dab0*/  @!P1 IMAD.MOV R11, RZ, RZ, -R11 ;  /* 0x000000ffff0b9224 */ /* 0x000fe200078e0a0b */
[----:B------:R-:W-:Y:S01]  /*dac0*/  IABS R20, R10 ;  /* 0x0000000a00147213 */ /* 0x000fe20000000000 */
[C---:B-1----:R-:W-:Y:S01]  /*dad0*/  VIADD R7, R0.reuse, 0x114 ;  /* 0x0000011400077836 */ /* 0x042fe20000000000 */
[----:B------:R-:W-:Y:S01]  /*dae0*/  ISETP.GT.U32.AND P0, PT, R5, R15, PT ;  /* 0x0000000f0500720c */ /* 0x000fe20003f04070 */
[----:B------:R-:W-:Y:S01]  /*daf0*/  VIADD R6, R0, 0x115 ;  /* 0x0000011500067836 */ /* 0x000fe20000000000 */
[----:B------:R1:W-:Y:S01]  /*db00*/  STL [R1+0x59c], R11 ;  /* 0x00059c0b01007387 */ /* 0x0003e20000100800 */
[--C-:B------:R-:W-:Y:S01]  /*db10*/  @!P5 IMAD.IADD R4, R4, 0x1, -R5.reuse ;  /* 0x000000010404d824 */ /* 0x100fe200078e0a05 */
[----:B------:R-:W-:Y:S01]  /*db20*/  ISETP.GE.AND P1, PT, R10, RZ, PT ;  /* 0x000000ff0a00720c */ /* 0x000fe20003f26270 */
[----:B------:R-:W-:Y:S01]  /*db30*/  @!P6 IMAD.IADD R2, R2, 0x1, -R5 ;  /* 0x000000010202e824 */ /* 0x000fe200078e0a05 */
[----:B------:R-:W-:Y:S01]  /*db40*/  IABS R10, R7 ;  /* 0x00000007000a7213 */ /* 0x000fe20000000000 */
[----:B------:R-:W-:Y:S01]  /*db50*/  @!P4 IMAD.MOV R4, RZ, RZ, -R4 ;  /* 0x000000ffff04c224 */ /* 0x000fe200078e0a04 */
[----:B------:R-:W-:Y:S01]  /*db60*/  ISETP.GE.AND P4, PT, R7, RZ, PT ;  /* 0x000000ff0700720c */ /* 0x000fe20003f86270 */
[----:B------:R-:W-:Y:S01]  /*db70*/  VIADD R3, R0, 0x116 ;  /* 0x0000011600037836 */ /* 0x000fe20000000000 */
[----:B------:R-:W-:Y:S01]  /*db80*/  ISETP.GT.U32.AND P6, PT, R5, R2, PT ;  /* 0x000000020500720c */ /* 0x000fe20003fc4070 */
[----:B------:R-:W-:Y:S01]  /*db90*/  IMAD.HI.U32 R7, R9, R20, RZ ;  /* 0x0000001409077227 */ /* 0x000fe200078e00ff */
[----:B------:R2:W-:Y:S01]  /*dba0*/  STL [R1+0x5a4], R4 ;  /* 0x0005a40401007387 */ /* 0x0005e20000100800 */
[----:B------:R-:W-:-:S02]  /*dbb0*/  ISETP.GE.AND P5, PT, R18, RZ, PT ;  /* 0x000000ff1200720c */ /* 0x000fc40003fa6270 */
[----:B-1----:R-:W-:Y:S01]  /*dbc0*/  IMAD.MOV.U32 R11, RZ, RZ, R16 ;  /* 0x000000ffff0b7224 */ /* 0x002fe200078e0010 */
[----:B------:R-:W-:Y:S01]  /*dbd0*/  IABS R16, R3 ;  /* 0x0000000300107213 */ /* 0x000fe20000000000 */
[----:B------:R-:W-:Y:S01]  /*dbe0*/  @!P0 IMAD.IADD R15, R15, 0x1, -R5 ;  /* 0x000000010f0f8824 */ /* 0x000fe200078e0a05 */
[----:B------:R-:W-:Y:S01]  /*dbf0*/  ISETP.GE.AND P0, PT, R3, RZ, PT ;  /* 0x000000ff0300720c */ /* 0x000fe20003f06270 */
[----:B------:R-:W-:Y:S01]  /*dc00*/  @!P2 IMAD.MOV R11, RZ, RZ, -R11 ;  /* 0x000000ffff0ba224 */ /* 0x000fe200078e0a0b */
[----:B------:R-:W-:Y:S01]  /*dc10*/  ISETP.GE.AND P2, PT, R6, RZ, PT ;  /* 0x000000ff0600720c */ /* 0x000fe20003f46270 */
[----:B------:R-:W-:Y:S01]  /*dc20*/  IMAD.MOV R3, RZ, RZ, -R7 ;  /* 0x000000ffff037224 */ /* 0x000fe200078e0a07 */
[----:B--2---:R-:W-:Y:S01]  /*dc30*/  IABS R4, R6 ;  /* 0x0000000600047213 */ /* 0x004fe20000000000 */
[----:B------:R-:W-:Y:S01]  /*dc40*/  @!P6 IMAD.IADD R2, R2, 0x1, -R5 ;  /* 0x000000010202e824 */ /* 0x000fe200078e0a05 */
[----:B------:R1:W-:Y:S01]  /*dc50*/  STL [R1+0x5a0], R11 ;  /* 0x0005a00b01007387 */ /* 0x0003e20000100800 */
[----:B------:R-:W-:-:S02]  /*dc60*/  IMAD R20, R5, R3, R20 ;  /* 0x0000000305147224 */ /* 0x000fc400078e0214 */
[----:B------:R-:W-:-:S04]  /*dc70*/  IMAD.HI.U32 R7, R9, R4, RZ ;  /* 0x0000000409077227 */ /* 0x000fc800078e00ff */
[----:B------:R-:W-:Y:S02]  /*dc80*/  IMAD.MOV R7, RZ, RZ, -R7 ;  /* 0x000000ffff077224 */ /* 0x000fe400078e0a07 */
[----:B------:R-:W-:Y:S02]  /*dc90*/  IMAD.MOV.U32 R6, RZ, RZ, R10 ;  /* 0x000000ffff067224 */ /* 0x000fe400078e000a */
[----:B-1----:R-:W-:Y:S02]  /*dca0*/  IMAD.MOV.U32 R11, RZ, RZ, R15 ;  /* 0x000000ffff0b7224 */ /* 0x002fe400078e000f */
[C---:B------:R-:W-:Y:S02]  /*dcb0*/  IMAD R4, R5.reuse, R7, R4 ;  /* 0x0000000705047224 */ /* 0x040fe400078e0204 */
[----:B------:R-:W-:Y:S01]  /*dcc0*/  @!P3 IMAD.MOV R11, RZ, RZ, -R11 ;  /* 0x000000ffff0bb224 */ /* 0x000fe200078e0a0b */
[----:B------:R-:W-:Y:S01]  /*dcd0*/  ISETP.GT.U32.AND P3, PT, R5, R20, PT ;  /* 0x000000140500720c */ /* 0x000fe20003f64070 */
[----:B------:R-:W-:-:S03]  /*dce0*/  IMAD.HI.U32 R10, R9, R6, RZ ;  /* 0x00000006090a7227 */ /* 0x000fc600078e00ff */
[----:B------:R1:W-:Y:S01]  /*dcf0*/  STL [R1+0x5ac], R11 ;  /* 0x0005ac0b01007387 */ /* 0x0003e20000100800 */
[----:B------:R-:W-:Y:S02]  /*dd00*/  IMAD.MOV R10, RZ, RZ, -R10 ;  /* 0x000000ffff0a7224 */ /* 0x000fe400078e0a0a */
[----:B------:R-:W-:Y:S02]  /*dd10*/  VIADD R17, R0, 0x118 ;  /* 0x0000011800117836 */ /* 0x000fe40000000000 */
[----:B------:R-:W-:Y:S02]  /*dd20*/  IMAD R6, R5, R10, R6 ;  /* 0x0000000a05067224 */ /* 0x000fe400078e0206 */
[----:B------:R-:W-:-:S03]  /*dd30*/  IMAD.HI.U32 R3, R9, R16, RZ ;  /* 0x0000001009037227 */ /* 0x000fc600078e00ff */
[C---:B------:R-:W-:Y:S01]  /*dd40*/  ISETP.GT.U32.AND P6, PT, R5.reuse, R6, PT ;  /* 0x000000060500720c */ /* 0x040fe20003fc4070 */
[----:B-1----:R-:W-:Y:S01]  /*dd50*/  IMAD.MOV.U32 R11, RZ, RZ, R2 ;  /* 0x000000ffff0b7224 */ /* 0x002fe200078e0002 */
[----:B------:R-:W-:Y:S01]  /*dd60*/  IABS R2, R17 ;  /* 0x0000001100027213 */ /* 0x000fe20000000000 */
[----:B------:R-:W-:Y:S02]  /*dd70*/  @!P3 IMAD.IADD R20, R20, 0x1, -R5 ;  /* 0x000000011414b824 */ /* 0x000fe400078e0a05 */
[----:B------:R-:W-:Y:S01]  /*dd80*/  @!P5 IMAD.MOV R11, RZ, RZ, -R11 ;  /* 0x000000ffff0bd224 */ /* 0x000fe200078e0a0b */
[C---:B------:R-:W-:Y:S01]  /*dd90*/  ISETP.GT.U32.AND P5, PT, R5.reuse, R4, PT ;  /* 0x000000040500720c */ /* 0x040fe20003fa4070 */
[----:B------:R-:W-:Y:S01]  /*dda0*/  IMAD.MOV R3, RZ, RZ, -R3 ;  /* 0x000000ffff037224 */ /* 0x000fe200078e0a03 */
[C---:B------:R-:W-:Y:S01]  /*ddb0*/  ISETP.GT.U32.AND P3, PT, R5.reuse, R20, PT ;  /* 0x000000140500720c */ /* 0x040fe20003f64070 */
[----:B------:R-:W-:Y:S01]  /*ddc0*/  VIADD R21, R0, 0x117 ;  /* 0x0000011700157836 */ /* 0x000fe20000000000 */
[----:B------:R1:W-:Y:S01]  /*ddd0*/  STL [R1+0x5a8], R11 ;  /* 0x0005a80b01007387 */ /* 0x0003e20000100800 */
[----:B------:R-:W-:-:S02]  /*dde0*/  IMAD R16, R5, R3, R16 ;  /* 0x0000000305107224 */ /* 0x000fc400078e0210 */
[----:B------:R-:W-:Y:S01]  /*ddf0*/  IMAD.HI.U32 R10, R9, R2, RZ ;  /* 0x00000002090a7227 */ /* 0x000fe200078e00ff */
[----:B------:R-:W-:-:S03]  /*de00*/  IABS R3, R21 ;  /* 0x0000001500037213 */ /* 0x000fc60000000000 */
[--C-:B------:R-:W-:Y:S02]  /*de10*/  @!P6 IMAD.IADD R6, R6, 0x1, -R5.reuse ;  /* 0x000000010606e824 */ /* 0x100fe400078e0a05 */
[--C-:B------:R-:W-:Y:S02]  /*de20*/  @!P5 IMAD.IADD R4, R4, 0x1, -R5.reuse ;  /* 0x000000010404d824 */ /* 0x100fe400078e0a05 */
[----:B------:R-:W-:Y:S01]  /*de30*/  IMAD.MOV R10, RZ, RZ, -R10 ;  /* 0x000000ffff0a7224 */ /* 0x000fe200078e0a0a */
[C---:B------:R-:W-:Y:S01]  /*de40*/  ISETP.GT.U32.AND P6, PT, R5.reuse, R6, PT ;  /* 0x000000060500720c */ /* 0x040fe20003fc4070 */
[----:B------:R-:W-:Y:S01]  /*de50*/  @!P3 IMAD.IADD R20, R20, 0x1, -R5 ;  /* 0x000000011414b824 */ /* 0x000fe200078e0a05 */
[C---:B------:R-:W-:Y:S01]  /*de60*/  ISETP.GT.U32.AND P5, PT, R5.reuse, R4, PT ;  /* 0x000000040500720c */ /* 0x040fe20003fa4070 */
[C---:B------:R-:W-:Y:S01]  /*de70*/  IMAD R2, R5.reuse, R10, R2 ;  /* 0x0000000a05027224 */ /* 0x040fe200078e0202 */
[----:B------:R-:W-:Y:S01]  /*de80*/  ISETP.GT.U32.AND P3, PT, R5, R16, PT ;  /* 0x000000100500720c */ /* 0x000fe20003f64070 */
[----:B------:R-:W-:-:S04]  /*de90*/  IMAD.HI.U32 R18, R9, R3, RZ ;  /* 0x0000000309127227 */ /* 0x000fc800078e00ff */
[----:B------:R-:W-:Y:S02]  /*dea0*/  IMAD.MOV R18, RZ, RZ, -R18 ;  /* 0x000000ffff127224 */ /* 0x000fe400078e0a12 */
[----:B------:R-:W-:Y:S02]  /*deb0*/  VIADD R12, R0, 0x119 ;  /* 0x00000119000c7836 */ /* 0x000fe40000000000 */
[C---:B------:R-:W-:Y:S02]  /*dec0*/  IMAD R3, R5.reuse, R18, R3 ;  /* 0x0000001205037224 */ /* 0x040fe400078e0203 */
[--C-:B------:R-:W-:Y:S01]  /*ded0*/  @!P5 IMAD.IADD R4, R4, 0x1, -R5.reuse ;  /* 0x000000010404d824 */ /* 0x100fe200078e0a05 */
[----:B------:R-:W-:Y:S01]  /*dee0*/  ISETP.GT.U32.AND P5, PT, R5, R2, PT ;  /* 0x000000020500720c */ /* 0x000fe20003fa4070 */
[----:B------:R-:W-:Y:S01]  /*def0*/  @!P3 IMAD.IADD R16, R16, 0x1, -R5 ;  /* 0x000000011010b824 */ /* 0x000fe200078e0a05 */
[----:B------:R-:W-:Y:S01]  /*df00*/  IABS R14, R12 ;  /* 0x0000000c000e7213 */ /* 0x000fe20000000000 */
[----:B-1----:R-:W-:-:S02]  /*df10*/  IMAD.MOV.U32 R11, RZ, RZ, R20 ;  /* 0x000000ffff0b7224 */ /* 0x002fc400078e0014 */
[----:B------:R-:W-:Y:S01]  /*df20*/  @!P6 IMAD.IADD R6, R6, 0x1, -R5 ;  /* 0x000000010606e824 */ /* 0x000fe200078e0a05 */
[C---:B------:R-:W-:Y:S01]  /*df30*/  ISETP.GT.U32.AND P6, PT, R5.reuse, R3, PT ;  /* 0x000000030500720c */ /* 0x040fe20003fc4070 */
[C---:B------:R-:W-:Y:S01]  /*df40*/  VIADD R7, R0.reuse, 0x11a ;  /* 0x0000011a00077836 */ /* 0x040fe20000000000 */
[----:B------:R-:W-:Y:S01]  /*df50*/  ISETP.GT.U32.AND P3, PT, R5, R16, PT ;  /* 0x000000100500720c */ /* 0x000fe20003f64070 */
[----:B------:R-:W-:Y:S02]  /*df60*/  VIADD R10, R0, 0x11b ;  /* 0x0000011b000a7836 */ /* 0x000fe40000000000 */
[----:B------:R-:W-:Y:S01]  /*df70*/  @!P1 IMAD.MOV R11, RZ, RZ, -R11 ;  /* 0x000000ffff0b9224 */ /* 0x000fe200078e0a0b */
[----:B------:R-:W-:Y:S01]  /*df80*/  IABS R15, R7 ;  /* 0x00000007000f7213 */ /* 0x000fe20000000000 */
[----:B------:R-:W-:Y:S01]  /*df90*/  @!P5 IMAD.IADD R2, R2, 0x1, -R5 ;  /* 0x000000010202d824 */ /* 0x000fe200078e0a05 */
[----:B------:R-:W-:Y:S01]  /*dfa0*/  IABS R20, R10 ;  /* 0x0000000a00147213 */ /* 0x000fe20000000000 */
[----:B------:R-:W-:Y:S01]  /*dfb0*/  IMAD.HI.U32 R19, R9, R14, RZ ;  /* 0x0000000e09137227 */ /* 0x000fe200078e00ff */
[----:B------:R1:W-:Y:S01]  /*dfc0*/  STL [R1+0x594], R11 ;  /* 0x0005940b01007387 */ /* 0x0003e20000100800 */
[----:B------:R-:W-:-:S02]  /*dfd0*/  ISETP.GE.AND P1, PT, R21, RZ, PT ;  /* 0x000000ff1500720c */ /* 0x000fc40003f26270 */
[----:B------:R-:W-:Y:S01]  /*dfe0*/  ISETP.GT.U32.AND P5, PT, R5, R2, PT ;  /* 0x000000020500720c */ /* 0x000fe20003fa4070 */
[----:B------:R-:W-:-:S04]  /*dff0*/  IMAD.HI.U32 R18, R9, R15, RZ ;  /* 0x0000000f09127227 */ /* 0x000fc800078e00ff */
[----:B------:R-:W-:Y:S02]  /*e000*/  IMAD.MOV R19, RZ, RZ, -R19 ;  /* 0x000000ffff137224 */ /* 0x000fe400078e0a13 */
[----:B-1----:R-:W-:Y:S02]  /*e010*/  IMAD.MOV.U32 R11, RZ, RZ, R6 ;  /* 0x000000ffff0b7224 */ /* 0x002fe400078e0006 */
[----:B------:R-:W-:-:S04]  /*e020*/  IMAD.HI.U32 R6, R9, R20, RZ ;  /* 0x0000001409067227 */ /* 0x000fc800078e00ff */
[----:B------:R-:W-:Y:S02]  /*e030*/  @!P4 IMAD.MOV R11, RZ, RZ, -R11 ;  /* 0x000000ffff0bc224 */ /* 0x000fe400078e0a0b */
[--C-:B------:R-:W-:Y:S01]  /*e040*/  @!P6 IMAD.IADD R3, R3, 0x1, -R5.reuse ;  /* 0x000000010303e824 */ /* 0x100fe200078e0a05 */
[----:B------:R-:W-:Y:S01]  /*e050*/  ISETP.GE.AND P6, PT, R17, RZ, PT ;  /* 0x000000ff1100720c */ /* 0x000fe20003fc6270 */
[----:B------:R-:W-:Y:S01]  /*e060*/  IMAD.MOV R18, RZ, RZ, -R18 ;  /* 0x000000ffff127224 */ /* 0x000fe200078e0a12 */
[----:B------:R1:W-:Y:S01]  /*e070*/  STL [R1+0x590], R11 ;  /* 0x0005900b01007387 */ /* 0x0003e20000100800 */
[C---:B------:R-:W-:Y:S01]  /*e080*/  IMAD R14, R5.reuse, R19, R14 ;  /* 0x00000013050e7224 */ /* 0x040fe200078e020e */
[C---:B------:R-:W-:Y:S01]  /*e090*/  ISETP.GT.U32.AND P4, PT, R5.reuse, R3, PT ;  /* 0x000000030500720c */ /* 0x040fe20003f84070 */
[----:B------:R-:W-:Y:S02]  /*e0a0*/  @!P3 IMAD.IADD R16, R16, 0x1, -R5 ;  /* 0x000000011010b824 */ /* 0x000fe400078e0a05 */
[----:B------:R-:W-:Y:S01]  /*e0b0*/  IMAD.MOV R6, RZ, RZ, -R6 ;  /* 0x000000ffff067224 */ /* 0x000fe200078e0a06 */
[C---:B------:R-:W-:Y:S01]  /*e0c0*/  ISETP.GT.U32.AND P3, PT, R5.reuse, R14, PT ;  /* 0x0000000e0500720c */ /* 0x040fe20003f64070 */
[----:B------:R-:W-:-:S02]  /*e0d0*/  IMAD R15, R5, R18, R15 ;  /* 0x00000012050f7224 */ /* 0x000fc400078e020f */
[C---:B------:R-:W-:Y:S02]  /*e0e0*/  IMAD R20, R5.reuse, R6, R20 ;  /* 0x0000000605147224 */ /* 0x040fe400078e0214 */
[----:B-1----:R-:W-:Y:S02]  /*e0f0*/  IMAD.MOV.U32 R11, RZ, RZ, R16 ;  /* 0x000000ffff0b7224 */ /* 0x002fe400078e0010 */
[----:B------:R-:W-:Y:S01]  /*e100*/  @!P5 IMAD.IADD R2, R2, 0x1, -R5 ;  /* 0x000000010202d824 */ /* 0x000fe200078e0a05 */
[C---:B------:R-:W-:Y:S01]  /*e110*/  ISETP.GT.U32.AND P5, PT, R5.reuse, R20, PT ;  /* 0x000000140500720c */ /* 0x040fe20003fa4070 */
[----:B------:R-:W-:Y:S01]  /*e120*/  @!P0 IMAD.MOV R11, RZ, RZ, -R11 ;  /* 0x000000ffff0b8224 */ /* 0x000fe200078e0a0b */
[----:B------:R-:W-:Y:S01]  /*e130*/  ISETP.GT.U32.AND P0, PT, R5, R15, PT ;  /* 0x0000000f0500720c */ /* 0x000fe20003f04070 */
[----:B------:R-:W-:Y:S01]  /*e140*/  @!P2 IMAD.MOV R4, RZ, RZ, -R4 ;  /* 0x000000ffff04a224 */ /* 0x000fe200078e0a04 */
[----:B------:R-:W-:Y:S01]  /*e150*/  ISETP.GE.AND P2, PT, R12, RZ, PT ;  /* 0x000000ff0c00720c */ /* 0x000fe20003f46270 */
[----:B------:R-:W-:-:S02]  /*e160*/  VIADD R12, R0, 0x11c ;  /* 0x0000011c000c7836 */ /* 0x000fc40000000000 */
[--C-:B------:R-:W-:Y:S01]  /*e170*/  @!P4 IMAD.IADD R3, R3, 0x1, -R5.reuse ;  /* 0x000000010303c824 */ /* 0x100fe200078e0a05 */
[----:B------:R-:W-:Y:S01]  /*e180*/  ISETP.GE.AND P4, PT, R7, RZ, PT ;  /* 0x000000ff0700720c */ /* 0x000fe20003f86270 */
[----:B------:R-:W-:Y:S01]  /*e190*/  VIADD R6, R0, 0x11d ;  /* 0x0000011d00067836 */ /* 0x000fe20000000000 */
[----:B------:R-:W-:Y:S01]  /*e1a0*/  IABS R7, R12 ;  /* 0x0000000c00077213 */ /* 0x000fe20000000000 */
[--C-:B------:R-:W-:Y:S01]  /*e1b0*/  @!P3 IMAD.IADD R14, R14, 0x1, -R5.reuse ;  /* 0x000000010e0eb824 */ /* 0x100fe200078e0a05 */
[----:B------:R-:W-:Y:S01]  /*e1c0*/  STL [R1+0x58c], R4 ;  /* 0x00058c0401007387 */ /* 0x000fe20000100800 */
[----:B------:R-:W-:Y:S01]  /*e1d0*/  ISETP.GE.AND P3, PT, R10, RZ, PT ;  /* 0x000000ff0a00720c */ /* 0x000fe20003f66270 */
[--C-:B------:R-:W-:Y:S01]  /*e1e0*/  @!P5 IMAD.IADD R20, R20, 0x1, -R5.reuse ;  /* 0x000000011414d824 */ /* 0x100fe200078e0a05 */
[----:B------:R-:W-:Y:S01]  /*e1f0*/  IABS R10, R6 ;  /* 0x00000006000a7213 */ /* 0x000fe20000000000 */
[----:B------:R1:W-:Y:S01]  /*e200*/  STL [R1+0x588], R11 ;  /* 0x0005880b01007387 */ /* 0x0003e20000100800 */
[----:B------:R-:W-:Y:S01]  /*e210*/  @!P0 IMAD.IADD R15, R15, 0x1, -R5 ;  /* 0x000000010f0f8824 */ /* 0x000fe200078e0a05 */
[----:B------:R-:W-:Y:S01]  /*e220*/  ISETP.GT.U32.AND P0, PT, R5, R14, PT ;  /* 0x0000000e0500720c */ /* 0x000fe20003f04070 */
[----:B------:R-:W-:-:S03]  /*e230*/  IMAD.HI.U32 R17, R9, R7, RZ ;  /* 0x0000000709117227 */ /* 0x000fc600078e00ff */
[----:B------:R-:W-:Y:S01]  /*e240*/  ISETP.GT.U32.AND P5, PT, R5, R15, PT ;  /* 0x0000000f0500720c */ /* 0x000fe20003fa4070 */
[----:B------:R-:W-:Y:S02]  /*e250*/  IMAD.MOV R17, RZ, RZ, -R17 ;  /* 0x000000ffff117224 */ /* 0x000fe400078e0a11 */
[----:B------:R-:W-:-:S04]  /*e260*/  IMAD.HI.U32 R16, R9, R10, RZ ;  /* 0x0000000a09107227 */ /* 0x000fc800078e00ff */
[----:B-1----:R-:W-:Y:S02]  /*e270*/  IMAD.MOV.U32 R11, RZ, RZ, R3 ;  /* 0x000000ffff0b7224 */ /* 0x002fe400078e0003 */
[C---:B------:R-:W-:Y:S02]  /*e280*/  IMAD R7, R5.reuse, R17, R7 ;  /* 0x0000001105077224 */ /* 0x040fe400078e0207 */
[----:B------:R-:W-:Y:S01]  /*e290*/  @!P1 IMAD.MOV R11, RZ, RZ, -R11 ;  /* 0x000000ffff0b9224 */ /* 0x000fe200078e0a0b */
[C---:B------:R-:W-:Y:S01]  /*e2a0*/  ISETP.GT.U32.AND P1, PT, R5.reuse, R20, PT ;  /* 0x000000140500720c */ /* 0x040fe20003f24070 */
[----:B------:R-:W-:Y:S02]  /*e2b0*/  IMAD.MOV R16, RZ, RZ, -R16 ;  /* 0x000000ffff107224 */ /* 0x000fe400078e0a10 */
[----:B------:R-:W-:Y:S01]  /*e2c0*/  VIADD R4, R0, 0x11e ;  /* 0x0000011e00047836 */ /* 0x000fe20000000000 */
[----:B------:R1:W-:Y:S01]  /*e2d0*/  STL [R1+0x584], R11 ;  /* 0x0005840b01007387 */ /* 0x0003e20000100800 */
[----:B------:R-:W-:Y:S01]  /*e2e0*/  @!P0 IMAD.IADD R14, R14, 0x1, -R5 ;  /* 0x000000010e0e8824 */ /* 0x000fe200078e0a05 */
[C---:B------:R-:W-:Y:S01]  /*e2f0*/  ISETP.GT.U32.AND P0, PT, R5.reuse, R7, PT ;  /* 0x000000070500720c */ /* 0x040fe20003f04070 */
[----:B------:R-:W-:Y:S01]  /*e300*/  IMAD R10, R5, R16, R10 ;  /* 0x00000010050a7224 */ /* 0x000fe200078e020a */
[----:B------:R-:W-:Y:S01]  /*e310*/  IABS R18, R4 ;  /* 0x0000000400127213 */ /* 0x000fe20000000000 */
[----:B------:R-:W-:-:S02]  /*e320*/  VIADD R3, R0, 0x11f ;  /* 0x0000011f00037836 */ /* 0x000fc40000000000 */
[----:B------:R-:W-:Y:S02]  /*e330*/  VIADD R16, R0, 0x120 ;  /* 0x0000012000107836 */ /* 0x000fe40000000000 */
[----:B------:R-:W-:Y:S01]  /*e340*/  @!P1 IMAD.IADD R20, R20, 0x1, -R5 ;  /* 0x0000000114149824 */ /* 0x000fe200078e0a05 */
[----:B------:R-:W-:Y:S01]  /*e350*/  ISETP.GT.U32.AND P1, PT, R5, R10, PT ;  /* 0x0000000a0500720c */ /* 0x000fe20003f24070 */
[----:B------:R-:W-:Y:S01]  /*e360*/  IMAD.HI.U32 R19, R9, R18, RZ ;  /* 0x0000001209137227 */ /* 0x000fe200078e00ff */
[----:B------:R-:W-:-:S03]  /*e370*/  IABS R21, R3 ;  /* 0x0000000300157213 */ /* 0x000fc60000000000 */
[----:B------:R-:W-:Y:S02]  /*e380*/  IMAD.MOV R19, RZ, RZ, -R19 ;  /* 0x000000ffff137224 */ /* 0x000fe400078e0a13 */
[----:B------:R-:W-:Y:S01]  /*e390*/  @!P0 IMAD.IADD R7, R7, 0x1, -R5 ;  /* 0x0000000107078824 */ /* 0x000fe200078e0a05 */
[----:B------:R-:W-:Y:S01]  /*e3a0*/  ISETP.GE.AND P0, PT, R6, RZ, PT ;  /* 0x000000ff0600720c */ /* 0x000fe20003f06270 */
[----:B------:R-:W-:-:S04]  /*e3b0*/  IMAD.HI.U32 R17, R9, R21, RZ ;  /* 0x0000001509117227 */ /* 0x000fc800078e00ff */
[C---:B------:R-:W-:Y:S01]  /*e3c0*/  IMAD R6, R5.reuse, R19, R18 ;  /* 0x0000001305067224 */ /* 0x040fe200078e0212 */
[----:B------:R-:W-:Y:S01]  /*e3d0*/  IABS R18, R16 ;  /* 0x0000001000127213 */ /* 0x000fe20000000000 */
[--C-:B------:R-:W-:Y:S01]  /*e3e0*/  @!P1 IMAD.IADD R10, R10, 0x1, -R5.reuse ;  /* 0x000000010a0a9824 */ /* 0x100fe200078e0a05 */
[----:B------:R-:W-:Y:S01]  /*e3f0*/  ISETP.GT.U32.AND P1, PT, R5, R7, PT ;  /* 0x000000070500720c */ /* 0x000fe20003f24070 */
[----:B-1----:R-:W-:Y:S02]  /*e400*/  IMAD.MOV.U32 R11, RZ, RZ, R14 ;  /* 0x000000ffff0b7224 */ /* 0x002fe400078e000e */
[----:B------:R-:W-:Y:S01]  /*e410*/  @!P5 IMAD.IADD R15, R15, 0x1, -R5 ;  /* 0x000000010f0fd824 */ /* 0x000fe200078e0a05 */
[----:B------:R-:W-:Y:S01]  /*e420*/  ISETP.GE.AND P5, PT, R12, RZ, PT ;  /* 0x000000ff0c00720c */ /* 0x000fe20003fa6270 */
[----:B------:R-:W-:Y:S02]  /*e430*/  IMAD.MOV R17, RZ, RZ, -R17 ;  /* 0x000000ffff117224 */ /* 0x000fe400078e0a11 */
[----:B------:R-:W-:-:S02]  /*e440*/  VIADD R12, R0, 0x121 ;  /* 0x00000121000c7836 */ /* 0x000fc40000000000 */
[----:B------:R-:W-:Y:S01]  /*e450*/  @!P6 IMAD.MOV R2, RZ, RZ, -R2 ;  /* 0x000000ffff02e224 */ /* 0x000fe200078e0a02 */
[C---:B------:R-:W-:Y:S01]  /*e460*/  ISETP.GT.U32.AND P6, PT, R5.reuse, R6, PT ;  /* 0x000000060500720c */ /* 0x040fe20003fc4070 */
[----:B------:R-:W-:Y:S01]  /*e470*/  @!P2 IMAD.MOV R11, RZ, RZ, -R11 ;  /* 0x000000ffff0ba224 */ /* 0x000fe200078e0a0b */
[C---:B------:R-:W-:Y:S01]  /*e480*/  ISETP.GT.U32.AND P2, PT, R5.reuse, R10, PT ;  /* 0x0000000a0500720c */ /* 0x040fe20003f44070 */
[----:B------:R-:W-:Y:S01]  /*e490*/  IMAD R21, R5, R17, R21 ;  /* 0x0000001105157224 */ /* 0x000fe200078e0215 */
[----:B------:R-:W-:Y:S01]  /*e4a0*/  IABS R17, R12 ;  /* 0x0000000c00117213 */ /* 0x000fe20000000000 */
[----:B------:R-:W-:Y:S01]  /*e4b0*/  IMAD.MOV.U32 R13, RZ, RZ, R15 ;  /* 0x000000ffff0d7224 */ /* 0x000fe200078e000f */
[----:B------:R1:W-:Y:S01]  /*e4c0*/  STL [R1+0x580], R2 ;  /* 0x0005800201007387 */ /* 0x0003e20000100800 */
[----:B------:R-:W-:Y:S01]  /*e4d0*/  @!P1 IMAD.IADD R7, R7, 0x1, -R5 ;  /* 0x0000000107079824 */ /* 0x000fe200078e0a05 */
[----:B------:R-:W-:Y:S01]  /*e4e0*/  ISETP.GE.AND P1, PT, R3, RZ, PT ;  /* 0x000000ff0300720c */ /* 0x000fe20003f26270 */
[----:B------:R-:W-:Y:S01]  /*e4f0*/  @!P4 IMAD.MOV R13, RZ, RZ, -R13 ;  /* 0x000000ffff0dc224 */ /* 0x000fe200078e0a0d */
[----:B------:R2:W-:Y:S01]  /*e500*/  STL [R1+0x57c], R11 ;  /* 0x00057c0b01007387 */ /* 0x0005e20000100800 */
[----:B------:R-:W-:Y:S01]  /*e510*/  IMAD.HI.U32 R14, R9, R17, RZ ;  /* 0x00000011090e7227 */ /* 0x000fe200078e00ff */
[----:B------:R-:W-:-:S02]  /*e520*/  ISETP.GT.U32.AND P4, PT, R5, R21, PT ;  /* 0x000000150500720c */ /* 0x000fc40003f84070 */
[----:B------:R3:W-:Y:S01]  /*e530*/  STL [R1+0x570], R13 ;  /* 0x0005700d01007387 */ /* 0x0007e20000100800 */
[----:B------:R-:W-:Y:S02]  /*e540*/  IMAD.MOV R14, RZ, RZ, -R14 ;  /* 0x000000ffff0e7224 */ /* 0x000fe400078e0a0e */
[----:B-1----:R-:W-:-:S04]  /*e550*/  IMAD.HI.U32 R2, R9, R18, RZ ;  /* 0x0000001209027227 */ /* 0x002fc800078e00ff */
[----:B--2---:R-:W-:Y:S02]  /*e560*/  IMAD.MOV.U32 R11, RZ, RZ, R20 ;  /* 0x000000ffff0b7224 */ /* 0x004fe400078e0014 */
[----:B------:R-:W-:Y:S02]  /*e570*/  IMAD.MOV R2, RZ, RZ, -R2 ;  /* 0x000000ffff027224 */ /* 0x000fe400078e0a02 */
[----:B------:R-:W-:Y:S01]  /*e580*/  @!P3 IMAD.MOV R11, RZ, RZ, -R11 ;  /* 0x000000ffff0bb224 */ /* 0x000fe200078e0a0b */
[----:B------:R-:W-:Y:S01]  /*e590*/  ISETP.GE.AND P3, PT, R4, RZ, PT ;  /* 0x000000ff0400720c */ /* 0x000fe20003f66270 */
[--C-:B------:R-:W-:Y:S01]  /*e5a0*/  @!P2 IMAD.IADD R10, R10, 0x1, -R5.reuse ;  /* 0x000000010a0aa824 */ /* 0x100fe200078e0a05 */
[----:B------:R-:W-:Y:S01]  /*e5b0*/  ISETP.GE.AND P2, PT, R16, RZ, PT ;  /* 0x000000ff1000720c */ /* 0x000fe20003f46270 */
[----:B------:R-:W-:Y:S01]  /*e5c0*/  @!P6 IMAD.IADD R6, R6, 0x1, -R5 ;  /* 0x000000010606e824 */ /* 0x000fe200078e0a05 */
[----:B------:R1:W-:Y:S01]  /*e5d0*/  STL [R1+0x578], R11 ;  /* 0x0005780b01007387 */ /* 0x0003e20000100800 */
[----:B------:R-:W-:-:S02]  /*e5e0*/  IMAD R3, R5, R2, R18 ;  /* 0x0000000205037224 */ /* 0x000fc400078e0212 */
[----:B---3--:R-:W-:Y:S01]  /*e5f0*/  IMAD.MOV.U32 R13, RZ, RZ, R7 ;  /* 0x000000ffff0d7224 */ /* 0x008fe200078e0007 */
[C---:B------:R-:W-:Y:S01]  /*e600*/  ISETP.GT.U32.AND P6, PT, R5.reuse, R6, PT ;  /* 0x000000060500720c */ /* 0x040fe20003fc4070 */
[C---:B------:R-:W-:Y:S02]  /*e610*/  IMAD R4, R5.reuse, R14, R17 ;  /* 0x0000000e05047224 */ /* 0x040fe400078e0211 */
[----:B------:R-:W-:Y:S01]  /*e620*/  @!P5 IMAD.MOV R13, RZ, RZ, -R13 ;  /* 0x000000ffff0dd224 */ /* 0x000fe200078e0a0d */
[C---:B------:R-:W-:Y:S01]  /*e630*/  ISETP.GT.U32.AND P5, PT, R5.reuse, R3, PT ;  /* 0x000000030500720c */ /* 0x040fe20003fa4070 */
[C---:B------:R-:W-:Y:S02]  /*e640*/  VIADD R14, R0.reuse, 0x122 ;  /* 0x00000122000e7836 */ /* 0x040fe40000000000 */
[----:B-1----:R-:W-:Y:S01]  /*e650*/  IMAD.MOV.U32 R11, RZ, RZ, R10 ;  /* 0x000000ffff0b7224 */ /* 0x002fe200078e000a */
[----:B------:R-:W-:Y:S01]  /*e660*/  STL [R1+0x568], R13 ;  /* 0x0005680d01007387 */ /* 0x000fe20000100800 */
[----:B------:R-:W-:Y:S01]  /*e670*/  VIADD R2, R0, 0x123 ;  /* 0x0000012300027836 */ /* 0x000fe20000000000 */
[----:B------:R-:W-:Y:S01]  /*e680*/  IABS R15, R14 ;  /* 0x0000000e000f7213 */ /* 0x000fe20000000000 */
[----:B------:R-:W-:Y:S01]  /*e690*/  @!P0 IMAD.MOV R11, RZ, RZ, -R11 ;  /* 0x000000ffff0b8224 */ /* 0x000fe200078e0a0b */
[----:B------:R-:W-:Y:S01]  /*e6a0*/  ISETP.GT.U32.AND P0, PT, R5, R4, PT ;  /* 0x000000040500720c */ /* 0x000fe20003f04070 */
[--C-:B------:R-:W-:Y:S01]  /*e6b0*/  @!P6 IMAD.IADD R6, R6, 0x1, -R5.reuse ;  /* 0x000000010606e824 */ /* 0x100fe200078e0a05 */
[----:B------:R-:W-:Y:S01]  /*e6c0*/  IABS R10, R2 ;  /* 0x00000002000a7213 */ /* 0x000fe20000000000 */
[--C-:B------:R-:W-:Y:S01]  /*e6d0*/  @!P4 IMAD.IADD R21, R21, 0x1, -R5.reuse ;  /* 0x000000011515c824 */ /* 0x100fe200078e0a05 */
[----:B------:R1:W-:Y:S01]  /*e6e0*/  STL [R1+0x56c], R11 ;  /* 0x00056c0b01007387 */ /* 0x0003e20000100800 */
[----:B------:R-:W-:Y:S01]  /*e6f0*/  @!P5 IMAD.IADD R3, R3, 0x1, -R5 ;  /* 0x000000010303d824 */ /* 0x000fe200078e0a05 */
[----:B------:R-:W-:Y:S01]  /*e700*/  ISETP.GE.AND P6, PT, R12, RZ, PT ;  /* 0x000000ff0c00720c */ /* 0x000fe20003fc6270 */
[----:B------:R-:W-:Y:S01]  /*e710*/  IMAD.HI.U32 R12, R9, R15, RZ ;  /* 0x0000000f090c7227 */ /* 0x000fe200078e00ff */
[----:B------:R-:W-:-:S02]  /*e720*/  ISETP.GT.U32.AND P4, PT, R5, R21, PT ;  /* 0x000000150500720c */ /* 0x000fc40003f84070 */
[----:B------:R-:W-:Y:S01]  /*e730*/  ISETP.GT.U32.AND P5, PT, R5, R3, PT ;  /* 0x000000030500720c */ /* 0x000fe20003fa4070 */
[----:B------:R-:W-:-:S04]  /*e740*/  IMAD.HI.U32 R16, R9, R10, RZ ;  /* 0x0000000a09107227 */ /* 0x000fc800078e00ff */
[----:B-1----:R-:W-:Y:S02]  /*e750*/  IMAD.MOV.U32 R11, RZ, RZ, R6 ;  /* 0x000000ffff0b7224 */ /* 0x002fe400078e0006 */
[----:B------:R-:W-:Y:S01]  /*e760*/  @!P0 IMAD.IADD R4, R4, 0x1, -R5 ;  /* 0x0000000104048824 */ /* 0x000fe200078e0a05 */
[----:B------:R-:W-:Y:S01]  /*e770*/  ISETP.GE.AND P0, PT, R2, RZ, PT ;  /* 0x000000ff0200720c */ /* 0x000fe20003f06270 */
[----:B------:R-:W-:Y:S02]  /*e780*/  @!P3 IMAD.MOV R11, RZ, RZ, -R11 ;  /* 0x000000ffff0bb224 */ /* 0x000fe400078e0a0b */
[----:B------:R-:W-:Y:S01]  /*e790*/  IMAD.MOV R12, RZ, RZ, -R12 ;  /* 0x000000ffff0c7224 */ /* 0x000fe200078e0a0c */
[C---:B------:R-:W-:Y:S01]  /*e7a0*/  ISETP.GT.U32.AND P3, PT, R5.reuse, R4, PT ;  /* 0x000000040500720c */ /* 0x040fe20003f64070 */
[----:B------:R-:W-:Y:S01]  /*e7b0*/  IMAD.MOV R16, RZ, RZ, -R16 ;  /* 0x000000ffff107224 */ /* 0x000fe200078e0a10 */
[----:B------:R1:W-:Y:S01]  /*e7c0*/  STL [R1+0x560], R11 ;  /* 0x0005600b01007387 */ /* 0x0003e20000100800 */
[----:B------:R-:W-:-:S02]  /*e7d0*/  IMAD R12, R5, R12, R15 ;  /* 0x0000000c050c7224 */ /* 0x000fc400078e020f */
[----:B------:R-:W-:Y:S02]  /*e7e0*/  IMAD R10, R5, R16, R10 ;  /* 0x00000010050a7224 */ /* 0x000fe400078e020a */
[--C-:B------:R-:W-:Y:S01]  /*e7f0*/  @!P5 IMAD.IADD R3, R3, 0x1, -R5.reuse ;  /* 0x000000010303d824 */ /* 0x100fe200078e0a05 */
[----:B------:R-:W-:Y:S01]  /*e800*/  ISETP.GT.U32.AND P5, PT, R5, R12, PT ;  /* 0x0000000c0500720c */ /* 0x000fe20003fa4070 */
[----:B------:R-:W-:Y:S02]  /*e810*/  VIADD R7, R0, 0x124 ;  /* 0x0000012400077836 */ /* 0x000fe40000000000 */
[--C-:B------:R-:W-:Y:S01]  /*e820*/  @!P4 IMAD.IADD R21, R21, 0x1, -R5.reuse ;  /* 0x000000011515c824 */ /* 0x100fe200078e0a05 */
[----:B------:R-:W-:Y:S01]  /*e830*/  ISETP.GE.AND P4, PT, R14, RZ, PT ;  /* 0x000000ff0e00720c */ /* 0x000fe20003f86270 */
[----:B------:R-:W-:Y:S01]  /*e840*/  @!P3 IMAD.IADD R4, R4, 0x1, -R5 ;  /* 0x000000010404b824 */ /* 0x000fe200078e0a05 */
[----:B------:R-:W-:Y:S01]  /*e850*/  ISETP.GT.U32.AND P3, PT, R5, R10, PT ;  /* 0x0000000a0500720c */ /* 0x000fe20003f64070 */
[----:B-1----:R-:W-:Y:S01]  /*e860*/  IMAD.MOV.U32 R11, RZ, RZ, R21 ;  /* 0x000000ffff0b7224 */ /* 0x002fe200078e0015 */
[----:B------:R-:W-:Y:S01]  /*e870*/  IABS R14, R7 ;  /* 0x00000007000e7213 */ /* 0x000fe20000000000 */
[----:B------:R-:W-:-:S02]  /*e880*/  VIADD R16, R0, 0x126 ;  /* 0x0000012600107836 */ /* 0x000fc40000000000 */
[----:B------:R-:W-:Y:S01]  /*e890*/  @!P1 IMAD.MOV R11, RZ, RZ, -R11 ;  /* 0x000000ffff0b9224 */ /* 0x000fe200078e0a0b */
[----:B------:R-:W-:Y:S01]  /*e8a0*/  ISETP.GE.AND P1, PT, R7, RZ, PT ;  /* 0x000000ff0700720c */ /* 0x000fe20003f26270 */
[----:B------:R-:W-:Y:S01]  /*e8b0*/  IMAD.MOV.U32 R6, RZ, RZ, R14 ;  /* 0x000000ffff067224 */ /* 0x000fe200078e000e */
[----:B------:R-:W-:Y:S01]  /*e8c0*/  IABS R18, R16 ;  /* 0x0000001000127213 */ /* 0x000fe20000000000 */
[----:B------:R-:W-:Y:S01]  /*e8d0*/  VIADD R14, R0, 0x125 ;  /* 0x00000125000e7836 */ /* 0x000fe20000000000 */
[----:B------:R1:W-:Y:S01]  /*e8e0*/  STL [R1+0x564], R11 ;  /* 0x0005640b01007387 */ /* 0x0003e20000100800 */
[----:B------:R-:W-:Y:S02]  /*e8f0*/  @!P5 IMAD.IADD R12, R12, 0x1, -R5 ;  /* 0x000000010c0cd824 */ /* 0x000fe400078e0a05 */
[----:B------:R-:W-:Y:S01]  /*e900*/  IMAD.HI.U32 R15, R9, R6, RZ ;  /* 0x00000006090f7227 */ /* 0x000fe200078e00ff */
[----:B------:R-:W-:-:S03]  /*e910*/  IABS R19, R14 ;  /* 0x0000000e00137213 */ /* 0x000fc60000000000 */
[----:B------:R-:W-:Y:S01]  /*e920*/  @!P3 IMAD.IADD R10, R10, 0x1, -R5 ;  /* 0x000000010a0ab824 */ /* 0x000fe200078e0a05 */
[----:B------:R-:W-:Y:S01]  /*e930*/  ISETP.GT.U32.AND P3, PT, R5, R12, PT ;  /* 0x0000000c0500720c */ /* 0x000fe20003f64070 */
[----:B------:R-:W-:Y:S02]  /*e940*/  IMAD.MOV R15, RZ, RZ, -R15 ;  /* 0x000000ffff0f7224 */ /* 0x000fe400078e0a0f */
[----:B------:R-:W-:-:S04]  /*e950*/  IMAD.HI.U32 R22, R9, R19, RZ ;  /* 0x0000001309167227 */ /* 0x000fc800078e00ff */
[----:B------:R-:W-:Y:S02]  /*e960*/  VIADD R2, R0, 0x127 ;  /* 0x0000012700027836 */ /* 0x000fe40000000000 */
[----:B------:R-:W-:Y:S02]  /*e970*/  IMAD R6, R5, R15, R6 ;  /* 0x0000000f05067224 */ /* 0x000fe400078e0206 */
[----:B-1----:R-:W-:Y:S01]  /*e980*/  IMAD.MOV.U32 R11, RZ, RZ, R3 ;  /* 0x000000ffff0b7224 */ /* 0x002fe200078e0003 */
[----:B------:R-:W-:Y:S01]  /*e990*/  IABS R17, R2 ;  /* 0x0000000200117213 */ /* 0x000fe20000000000 */
[----:B------:R-:W-:Y:S01]  /*e9a0*/  IMAD.HI.U32 R20, R9, R18, RZ ;  /* 0x0000001209147227 */ /* 0x000fe200078e00ff */
[----:B------:R-:W-:-:S03]  /*e9b0*/  ISETP.GT.U32.AND P5, PT, R5, R6, PT ;  /* 0x000000060500720c */ /* 0x000fc60003fa4070 */
[----:B------:R-:W-:Y:S02]  /*e9c0*/  IMAD.MOV R22, RZ, RZ, -R22 ;  /* 0x000000ffff167224 */ /* 0x000fe400078e0a16 */
[----:B------:R-:W-:Y:S01]  /*e9d0*/  @!P2 IMAD.MOV R11, RZ, RZ, -R11 ;  /* 0x000000ffff0ba224 */ /* 0x000fe200078e0a0b */
[C---:B------:R-:W-:Y:S01]  /*e9e0*/  ISETP.GT.U32.AND P2, PT, R5.reuse, R10, PT ;  /* 0x0000000a0500720c */ /* 0x040fe20003f44070 */
[----:B------:R-:W-:Y:S02]  /*e9f0*/  IMAD.MOV R20, RZ, RZ, -R20 ;  /* 0x000000ffff147224 */ /* 0x000fe400078e0a14 */
[C---:B------:R-:W-:Y:S01]  /*ea00*/  IMAD R7, R5.reuse, R22, R19 ;  /* 0x0000001605077224 */ /* 0x040fe200078e0213 */
[----:B------:R1:W-:Y:S01]  /*ea10*/  STL [R1+0x55c], R11 ;  /* 0x00055c0b01007387 */ /* 0x0003e20000100800 */
[----:B------:R-:W-:Y:S02]  /*ea20*/  @!P3 IMAD.IADD R12, R12, 0x1, -R5 ;  /* 0x000000010c0cb824 */ /* 0x000fe400078e0a05 */
[----:B------:R-:W-:Y:S01]  /*ea30*/  IMAD.MOV.U32 R21, RZ, RZ, R17 ;  /* 0x000000ffff157224 */ /* 0x000fe200078e0011 */
[C---:B------:R-:W-:Y:S01]  /*ea40*/  ISETP.GT.U32.AND P3, PT, R5.reuse, R7, PT ;  /* 0x000000070500720c */ /* 0x040fe20003f64070 */
[----:B------:R-:W-:-:S02]  /*ea50*/  IMAD R17, R5, R20, R18 ;  /* 0x0000001405117224 */ /* 0x000fc400078e0212 */
[----:B------:R-:W-:-:S04]  /*ea60*/  IMAD.HI.U32 R3, R9, R21, RZ ;  /* 0x0000001509037227 */ /* 0x000fc800078e00ff */
[----:B-1----:R-:W-:Y:S02]  /*ea70*/  IMAD.MOV.U32 R11, RZ, RZ, R12 ;  /* 0x000000ffff0b7224 */ /* 0x002fe400078e000c */
[----:B------:R-:W-:Y:S02]  /*ea80*/  @!P5 IMAD.IADD R6, R6, 0x1, -R5 ;  /* 0x000000010606d824 */ /* 0x000fe400078e0a05 */
[----:B------:R-:W-:Y:S01]  /*ea90*/  @!P4 IMAD.MOV R11, RZ, RZ, -R11 ;  /* 0x000000ffff0bc224 */ /* 0x000fe200078e0a0b */
[C---:B------:R-:W-:Y:S01]  /*eaa0*/  ISETP.GT.U32.AND P4, PT, R5.reuse, R17, PT ;  /* 0x000000110500720c */ /* 0x040fe20003f84070 */
[----:B------:R-:W-:Y:S01]  /*eab0*/  IMAD.MOV R3, RZ, RZ, -R3 ;  /* 0x000000ffff037224 */ /* 0x000fe200078e0a03 */
[C---:B------:R-:W-:Y:S01]  /*eac0*/  ISETP.GT.U32.AND P5, PT, R5.reuse, R6, PT ;  /* 0x000000060500720c */ /* 0x040fe20003fa4070 */
[----:B------:R-:W-:Y:S02]  /*ead0*/  VIADD R15, R0, 0x128 ;  /* 0x00000128000f7836 */ /* 0x000fe40000000000 */
[----:B------:R-:W-:-:S02]  /*eae0*/  IMAD R3, R5, R3, R21 ;  /* 0x0000000305037224 */ /* 0x000fc400078e0215 */
[----:B------:R-:W-:Y:S01]  /*eaf0*/  IMAD.MOV.U32 R13, RZ, RZ, R4 ;  /* 0x000000ffff0d7224 */ /* 0x000fe200078e0004 */
[----:B------:R-:W-:Y:S01]  /*eb00*/  IABS R19, R15 ;  /* 0x0000000f00137213 */ /* 0x000fe20000000000 */
[----:B------:R-:W-:Y:S01]  /*eb10*/  @!P3 IMAD.IADD R7, R7, 0x1, -R5 ;  /* 0x000000010707b824 */ /* 0x000fe200078e0a05 */
[----:B------:R-:W-:Y:S01]  /*eb20*/  ISETP.GT.U32.AND P3, PT, R5, R3, PT ;  /* 0x000000030500720c */ /* 0x000fe20003f64070 */
[----:B------:R-:W-:Y:S01]  /*eb30*/  @!P6 IMAD.MOV R13, RZ, RZ, -R13 ;  /* 0x000000ffff0de224 */ /* 0x000fe200078e0a0d */
[----:B------:R-:W-:Y:S01]  /*eb40*/  ISETP.GE.AND P6, PT, R14, RZ, PT ;  /* 0x000000ff0e00720c */ /* 0x000fe20003fc6270 */
[--C-:B------:R-:W-:Y:S01]  /*eb50*/  @!P4 IMAD.IADD R17, R17, 0x1, -R5.reuse ;  /* 0x000000011111c824 */ /* 0x100fe200078e0a05 */
[----:B------:R-:W-:Y:S01]  /*eb60*/  ISETP.GT.U32.AND P4, PT, R5, R7, PT ;  /* 0x000000070500720c */ /* 0x000fe20003f84070 */
[----:B------:R-:W-:Y:S01]  /*eb70*/  IMAD.HI.U32 R4, R9, R19, RZ ;  /* 0x0000001309047227 */ /* 0x000fe200078e00ff */
[----:B------:R-:W-:Y:S03]  /*eb80*/  STL [R1+0x558], R13 ;  /* 0x0005580d01007387 */ /* 0x000fe60000100800 */
[--C-:B------:R-:W-:Y:S01]  /*eb90*/  @!P2 IMAD.IADD R10, R10, 0x1, -R5.reuse ;  /* 0x000000010a0aa824 */ /* 0x100fe200078e0a05 */
[----:B------:R1:W-:Y:S01]  /*eba0*/  STL [R1+0x554], R11 ;  /* 0x0005540b01007387 */ /* 0x0003e20000100800 */
[----:B------:R-:W-:Y:S01]  /*ebb0*/  IMAD.MOV R4, RZ, RZ, -R4 ;  /* 0x000000ffff047224 */ /* 0x000fe200078e0a04 */
[----:B------:R-:W-:Y:S01]  /*ebc0*/  ISETP.GE.AND P2, PT, R16, RZ, PT ;  /* 0x000000ff1000720c */ /* 0x000fe20003f46270 */
[----:B------:R-:W-:Y:S01]  /*ebd0*/  @!P5 IMAD.IADD R6, R6, 0x1, -R5 ;  /* 0x000000010606d824 */ /* 0x000fe200078e0a05 */
[----:B------:R-:W-:Y:S01]  /*ebe0*/  ISETP.GE.AND P5, PT, R2, RZ, PT ;  /* 0x000000ff0200720c */ /* 0x000fe20003fa6270 */
[----:B------:R-:W-:-:S02]  /*ebf0*/  VIADD R14, R0, 0x129 ;  /* 0x00000129000e7836 */ /* 0x000fc40000000000 */
[----:B------:R-:W-:Y:S02]  /*ec00*/  IMAD R2, R5, R4, R19 ;  /* 0x0000000405027224 */ /* 0x000fe400078e0213 */
[--C-:B------:R-:W-:Y:S01]  /*ec10*/  @!P3 IMAD.IADD R3, R3, 0x1, -R5.reuse ;  /* 0x000000010303b824 */ /* 0x100fe200078e0a05 */
[----:B------:R-:W-:Y:S01]  /*ec20*/  IABS R19, R14 ;  /* 0x0000000e00137213 */ /* 0x000fe20000000000 */
[----:B-1----:R-:W-:Y:S02]  /*ec30*/  IMAD.MOV.U32 R11, RZ, RZ, R10 ;  /* 0x000000ffff0b7224 */ /* 0x002fe400078e000a */
[----:B------:R-:W-:Y:S01]  /*ec40*/  @!P4 IMAD.IADD R7, R7, 0x1, -R5 ;  /* 0x000000010707c824 */ /* 0x000fe200078e0a05 */
[C---:B------:R-:W-:Y:S01]  /*ec50*/  ISETP.GT.U32.AND P4, PT, R5.reuse, R2, PT ;  /* 0x000000020500720c */ /* 0x040fe20003f84070 */
[----:B------:R-:W-:Y:S01]  /*ec60*/  @!P0 IMAD.MOV R11, RZ, RZ, -R11 ;  /* 0x000000ffff0b8224 */ /* 0x000fe200078e0a0b */
[----:B------:R-:W-:Y:S01]  /*ec70*/  ISETP.GT.U32.AND P0, PT, R5, R17, PT ;  /* 0x000000110500720c */ /* 0x000fe20003f04070 */
[----:B------:R-:W-:Y:S01]  /*ec80*/  IMAD.HI.U32 R21, R9, R19, RZ ;  /* 0x0000001309157227 */ /* 0x000fe200078e00ff */
[----:B------:R-:W-:-:S02]  /*ec90*/  ISETP.GT.U32.AND P3, PT, R5, R3, PT ;  /* 0x000000030500720c */ /* 0x000fc40003f64070 */
[----:B------:R1:W-:Y:S01]  /*eca0*/  STL [R1+0x550], R11 ;  /* 0x0005500b01007387 */ /* 0x0003e20000100800 */
[C---:B------:R-:W-:Y:S02]  /*ecb0*/  VIADD R18, R0.reuse, 0x12b ;  /* 0x0000012b00127836 */ /* 0x040fe40000000000 */
[----:B------:R-:W-:Y:S02]  /*ecc0*/  IMAD.MOV R21, RZ, RZ, -R21 ;  /* 0x000000ffff157224 */ /* 0x000fe400078e0a15 */
[C---:B------:R-:W-:Y:S01]  /*ecd0*/  VIADD R10, R0.reuse, 0x12c ;  /* 0x0000012c000a7836 */ /* 0x040fe20000000000 */
[----:B------:R-:W-:Y:S01]  /*ece0*/  IABS R16, R18 ;  /* 0x0000001200107213 */ /* 0x000fe20000000000 */
[----:B------:R-:W-:Y:S02]  /*ecf0*/  VIADD R4, R0, 0x12a ;  /* 0x0000012a00047836 */ /* 0x000fe40000000000 */
[----:B------:R-:W-:Y:S01]  /*ed00*/  @!P0 IMAD.IADD R17, R17, 0x1, -R5 ;  /* 0x0000000111118824 */ /* 0x000fe200078e0a05 */
[----:B------:R-:W-:Y:S01]  /*ed10*/  ISETP.GE.AND P0, PT, R15, RZ, PT ;  /* 0x000000ff0f00720c */ /* 0x000fe20003f06270 */
[----:B------:R-:W-:Y:S01]  /*ed20*/  IMAD R15, R5, R21, R19 ;  /* 0x00000015050f7224 */ /* 0x000fe200078e0213 */
[----:B------:R-:W-:Y:S01]  /*ed30*/  IABS R12, R10 ;  /* 0x0000000a000c7213 */ /* 0x000fe20000000000 */
[----:B------:R-:W-:Y:S01]  /*ed40*/  @!P4 IMAD.IADD R2, R2, 0x1, -R5 ;  /* 0x000000010202c824 */ /* 0x000fe200078e0a05 */
[----:B------:R-:W-:Y:S01]  /*ed50*/  IABS R20, R4 ;  /* 0x0000000400147213 */ /* 0x000fe20000000000 */
[----:B------:R-:W-:Y:S01]  /*ed60*/  IMAD.MOV.U32 R13, RZ, RZ, R6 ;  /* 0x000000ffff0d7224 */ /* 0x000fe200078e0006 */
[----:B------:R-:W-:Y:S01]  /*ed70*/  ISETP.GE.AND P4, PT, R14, RZ, PT ;  /* 0x000000ff0e00720c */ /* 0x000fe20003f86270 */
[----:B------:R-:W-:-:S04]  /*ed80*/  IMAD.HI.U32 R22, R9, R16, RZ ;  /* 0x0000001009167227 */ /* 0x000fc800078e00ff */
[----:B------:R-:W-:Y:S01]  /*ed90*/  @!P3 IMAD.IADD R3, R3, 0x1, -R5 ;  /* 0x000000010303b824 */ /* 0x000fe200078e0a05 */
[C---:B------:R-:W-:Y:S01]  /*eda0*/  ISETP.GT.U32.AND P3, PT, R5.reuse, R15, PT ;  /* 0x0000000f0500720c */ /* 0x040fe20003f64070 */
[----:B------:R-:W-:Y:S01]  /*edb0*/  @!P1 IMAD.MOV R13, RZ, RZ, -R13 ;  /* 0x000000ffff0d9224 */ /* 0x000fe200078e0a0d */
[----:B------:R-:W-:Y:S01]  /*edc0*/  ISETP.GT.U32.AND P1, PT, R5, R2, PT ;  /* 0x000000020500720c */ /* 0x000fe20003f24070 */
[----:B------:R-:W-:-:S03]  /*edd0*/  IMAD.HI.U32 R21, R9, R12, RZ ;  /* 0x0000000c09157227 */ /* 0x000fc600078e00ff */
[----:B------:R2:W-:Y:S01]  /*ede0*/  STL [R1+0x540], R13 ;  /* 0x0005400d01007387 */ /* 0x0005e20000100800 */
[----:B------:R-:W-:Y:S02]  /*edf0*/  IMAD.MOV R22, RZ, RZ, -R22 ;  /* 0x000000ffff167224 */ /* 0x000fe400078e0a16 */
[----:B-1----:R-:W-:Y:S02]  /*ee00*/  IMAD.MOV.U32 R11, RZ, RZ, R7 ;  /* 0x000000ffff0b7224 */ /* 0x002fe400078e0007 */
[----:B------:R-:W-:-:S04]  /*ee10*/  IMAD.HI.U32 R19, R9, R20, RZ ;  /* 0x0000001409137227 */ /* 0x000fc800078e00ff */
[----:B------:R-:W-:Y:S02]  /*ee20*/  IMAD.MOV R21, RZ, RZ, -R21 ;  /* 0x000000ffff157224 */ /* 0x000fe400078e0a15 */
[C---:B------:R-:W-:Y:S02]  /*ee30*/  IMAD R16, R5.reuse, R22, R16 ;  /* 0x0000001605107224 */ /* 0x040fe400078e0210 */
[----:B--2---:R-:W-:Y:S02]  /*ee40*/  IMAD.MOV.U32 R13, RZ, RZ, R17 ;  /* 0x000000ffff0d7224 */ /* 0x004fe400078e0011 */
[----:B------:R-:W-:Y:S02]  /*ee50*/  @!P6 IMAD.MOV R11, RZ, RZ, -R11 ;  /* 0x000000ffff0be224 */ /* 0x000fe400078e0a0b */
[----:B------:R-:W-:Y:S02]  /*ee60*/  IMAD.MOV R19, RZ, RZ, -R19 ;  /* 0x000000ffff137224 */ /* 0x000fe400078e0a13 */
[C---:B------:R-:W-:Y:S01]  /*ee70*/  IMAD R12, R5.reuse, R21, R12 ;  /* 0x00000015050c7224 */ /* 0x040fe200078e020c */
[----:B------:R1:W-:Y:S01]  /*ee80*/  STL [R1+0x54c], R11 ;  /* 0x00054c0b01007387 */ /* 0x0003e20000100800 */
[----:B------:R-:W-:Y:S01]  /*ee90*/  @!P2 IMAD.MOV R13, RZ, RZ, -R13 ;  /* 0x000000ffff0da224 */ /* 0x000fe200078e0a0d */
[----:B------:R-:W-:Y:S01]  /*eea0*/  ISETP.GT.U32.AND P2, PT, R5, R16, PT ;  /* 0x000000100500720c */ /* 0x000fe20003f44070 */
[----:B------:R-:W-:-:S02]  /*eeb0*/  @!P3 IMAD.IADD R15, R15, 0x1, -R5 ;  /* 0x000000010f0fb824 */ /* 0x000fc400078e0a05 */
[C---:B------:R-:W-:Y:S01]  /*eec0*/  IMAD R19, R5.reuse, R19, R20 ;  /* 0x0000001305137224 */ /* 0x040fe200078e0214 */
[----:B------:R-:W-:Y:S01]  /*eed0*/  STL [R1+0x53c], R13 ;  /* 0x00053c0d01007387 */ /* 0x000fe20000100800 */
[----:B------:R-:W-:Y:S01]  /*eee0*/  @!P1 IMAD.IADD R2, R2, 0x1, -R5 ;  /* 0x0000000102029824 */ /* 0x000fe200078e0a05 */
[C---:B------:R-:W-:Y:S01]  /*eef0*/  ISETP.GT.U32.AND P1, PT, R5.reuse, R12, PT ;  /* 0x0000000c0500720c */ /* 0x040fe20003f24070 */
        /* <DEDUP_REMOVED lines=8> */
[----:B------:R-:W-:Y:S01]  /*ef80*/  @!P2 IMAD.IADD R16, R16, 0x1, -R5 ;  /* 0x000000011010a824 */ /* 0x000fe200078e0a05 */
[----:B------:R-:W-:Y:S01]  /*ef90*/  IABS R7, R20 ;  /* 0x0000001400077213 */ /* 0x000fe20000000000 */
[----:B------:R-:W-:Y:S01]  /*efa0*/  IMAD.HI.U32 R3, R9, R6, RZ ;  /* 0x0000000609037227 */ /* 0x000fe200078e00ff */
[----:B------:R1:W-:Y:S03]  /*efb0*/  STL [R1+0x548], R11 ;  /* 0x0005480b01007387 */ /* 0x0003e60000100800 */
[----:B------:R-:W-:-:S02]  /*efc0*/  IMAD.MOV.U32 R4, RZ, RZ, R7 ;  /* 0x000000ffff047224 */ /* 0x000fc400078e0007 */
[----:B------:R-:W-:Y:S01]  /*efd0*/  @!P1 IMAD.IADD R12, R12, 0x1, -R5 ;  /* 0x000000010c0c9824 */ /* 0x000fe200078e0a05 */
[----:B------:R-:W-:Y:S01]  /*efe0*/  ISETP.GT.U32.AND P1, PT, R5, R16, PT ;  /* 0x000000100500720c */ /* 0x000fe20003f24070 */
[----:B------:R-:W-:Y:S02]  /*eff0*/  IMAD.MOV R3, RZ, RZ, -R3 ;  /* 0x000000ffff037224 */ /* 0x000fe400078e0a03 */
[----:B------:R-:W-:Y:S01]  /*f000*/  @!P3 IMAD.IADD R15, R15, 0x1, -R5 ;  /* 0x000000010f0fb824 */ /* 0x000fe200078e0a05 */
[----:B------:R-:W-:Y:S01]  /*f010*/  ISETP.GE.AND P3, PT, R18, RZ, PT ;  /* 0x000000ff1200720c */ /* 0x000fe20003f66270 */
[----:B-1----:R-:W-:Y:S02]  /*f020*/  IMAD.MOV.U32 R11, RZ, RZ, R2 ;  /* 0x000000ffff0b7224 */ /* 0x002fe400078e0002 */
[----:B------:R-:W-:-:S04]  /*f030*/  IMAD.HI.U32 R7, R9, R4, RZ ;  /* 0x0000000409077227 */ /* 0x000fc800078e00ff */
[----:B------:R-:W-:Y:S01]  /*f040*/  @!P0 IMAD.MOV R11, RZ, RZ, -R11 ;  /* 0x000000ffff0b8224 */ /* 0x000fe200078e0a0b */
[----:B------:R-:W-:Y:S01]  /*f050*/  ISETP.GT.U32.AND P0, PT, R5, R12, PT ;  /* 0x0000000c0500720c */ /* 0x000fe20003f04070 */
[----:B------:R-:W-:Y:S01]  /*f060*/  @!P6 IMAD.IADD R19, R19, 0x1, -R5 ;  /* 0x000000011313e824 */ /* 0x000fe200078e0a05 */
[----:B------:R-:W-:Y:S01]  /*f070*/  ISETP.GE.AND P6, PT, R10, RZ, PT ;  /* 0x000000ff0a00720c */ /* 0x000fe20003fc6270 */
[C---:B------:R-:W-:Y:S01]  /*f080*/  IMAD R3, R5.reuse, R3, R6 ;  /* 0x0000000305037224 */ /* 0x040fe200078e0206 */
[----:B------:R1:W-:Y:S01]  /*f090*/  STL [R1+0x514], R11 ;  /* 0x0005140b01007387 */ /* 0x0003e20000100800 */
[----:B------:R-:W-:Y:S01]  /*f0a0*/  IMAD.MOV R7, RZ, RZ, -R7 ;  /* 0x000000ffff077224 */ /* 0x000fe200078e0a07 */
[C---:B------:R-:W-:Y:S01]  /*f0b0*/  ISETP.GT.U32.AND P2, PT, R5.reuse, R19, PT ;  /* 0x000000130500720c */ /* 0x040fe20003f44070 */
[----:B------:R-:W-:Y:S02]  /*f0c0*/  @!P1 IMAD.IADD R16, R16, 0x1, -R5 ;  /* 0x0000000110109824 */ /* 0x000fe400078e0a05 */
[----:B------:R-:W-:-:S02]  /*f0d0*/  IMAD R2, R5, R7, R4 ;  /* 0x0000000705027224 */ /* 0x000fc400078e0204 */
[C---:B------:R-:W-:Y:S02]  /*f0e0*/  VIADD R10, R0.reuse, 0x12f ;  /* 0x0000012f000a7836 */ /* 0x040fe40000000000 */
[----:B------:R-:W-:Y:S01]  /*f0f0*/  VIADD R6, R0, 0x130 ;  /* 0x0000013000067836 */ /* 0x000fe20000000000 */
[C---:B------:R-:W-:Y:S01]  /*f100*/  ISETP.GT.U32.AND P1, PT, R5.reuse, R2, PT ;  /* 0x000000020500720c */ /* 0x040fe20003f24070 */
[----:B-1----:R-:W-:Y:S01]  /*f110*/  IMAD.MOV.U32 R11, RZ, RZ, R15 ;  /* 0x000000ffff0b7224 */ /* 0x002fe200078e000f */
[----:B------:R-:W-:Y:S01]  /*f120*/  IABS R7, R10 ;  /* 0x0000000a00077213 */ /* 0x000fe20000000000 */
[----:B------:R-:W-:Y:S01]  /*f130*/  @!P0 IMAD.IADD R12, R12, 0x1, -R5 ;  /* 0x000000010c0c8824 */ /* 0x000fe200078e0a05 */
[----:B------:R-:W-:Y:S01]  /*f140*/  IABS R4, R6 ;  /* 0x0000000600047213 */ /* 0x000fe20000000000 */
[----:B------:R-:W-:Y:S01]  /*f150*/  @!P4 IMAD.MOV R11, RZ, RZ, -R11 ;  /* 0x000000ffff0bc224 */ /* 0x000fe200078e0a0b */
[----:B------:R-:W-:Y:S01]  /*f160*/  ISETP.GT.U32.AND P4, PT, R5, R3, PT ;  /* 0x000000030500720c */ /* 0x000fe20003f84070 */
[----:B------:R-:W-:Y:S01]  /*f170*/  @!P2 IMAD.IADD R19, R19, 0x1, -R5 ;  /* 0x000000011313a824 */ /* 0x000fe200078e0a05 */
[----:B------:R-:W-:Y:S01]  /*f180*/  ISETP.GE.AND P2, PT, R14, RZ, PT ;  /* 0x000000ff0e00720c */ /* 0x000fe20003f46270 */
[----:B------:R-:W-:Y:S01]  /*f190*/  VIADD R14, R0, 0x131 ;  /* 0x00000131000e7836 */ /* 0x000fe20000000000 */
[----:B------:R1:W-:Y:S01]  /*f1a0*/  STL [R1+0x538], R11 ;  /* 0x0005380b01007387 */ /* 0x0003e20000100800 */
[----:B------:R-:W-:Y:S01]  /*f1b0*/  IMAD.HI.U32 R17, R9, R7, RZ ;  /* 0x0000000709117227 */ /* 0x000fe200078e00ff */
[----:B------:R-:W-:-:S03]  /*f1c0*/  ISETP.GE.AND P0, PT, R20, RZ, PT ;  /* 0x000000ff1400720c */ /* 0x000fc60003f06270 */
[----:B------:R-:W-:Y:S02]  /*f1d0*/  @!P1 IMAD.IADD R2, R2, 0x1, -R5 ;  /* 0x0000000102029824 */ /* 0x000fe400078e0a05 */
[----:B------:R-:W-:Y:S02]  /*f1e0*/  IMAD.MOV R17, RZ, RZ, -R17 ;  /* 0x000000ffff117224 */ /* 0x000fe400078e0a11 */
[----:B------:R-:W-:Y:S01]  /*f1f0*/  @!P4 IMAD.IADD R3, R3, 0x1, -R5 ;  /* 0x000000010303c824 */ /* 0x000fe200078e0a05 */
[----:B------:R-:W-:Y:S01]  /*f200*/  ISETP.GE.AND P4, PT, R10, RZ, PT ;  /* 0x000000ff0a00720c */ /* 0x000fe20003f86270 */
[----:B-1----:R-:W-:Y:S01]  /*f210*/  IMAD.MOV.U32 R11, RZ, RZ, R19 ;  /* 0x000000ffff0b7224 */ /* 0x002fe200078e0013 */
[----:B------:R-:W-:Y:S01]  /*f220*/  IABS R10, R14 ;  /* 0x0000000e000a7213 */ /* 0x000fe20000000000 */
[C---:B------:R-:W-:Y:S01]  /*f230*/  IMAD R7, R5.reuse, R17, R7 ;  /* 0x0000001105077224 */ /* 0x040fe200078e0207 */
[C---:B------:R-:W-:Y:S01]  /*f240*/  ISETP.GT.U32.AND P1, PT, R5.reuse, R3, PT ;  /* 0x000000030500720c */ /* 0x040fe20003f24070 */
[----:B------:R-:W-:Y:S01]  /*f250*/  @!P5 IMAD.MOV R11, RZ, RZ, -R11 ;  /* 0x000000ffff0bd224 */ /* 0x000fe200078e0a0b */
[----:B------:R-:W-:Y:S01]  /*f260*/  ISETP.GT.U32.AND P5, PT, R5, R2, PT ;  /* 0x000000020500720c */ /* 0x000fe20003fa4070 */
[----:B------:R-:W-:-:S02]  /*f270*/  IMAD.MOV.U32 R13, RZ, RZ, R16 ;  /* 0x000000ffff0d7224 */ /* 0x000fc400078e0010 */
[----:B------:R-:W-:Y:S01]  /*f280*/  IMAD.HI.U32 R15, R9, R4, RZ ;  /* 0x00000004090f7227 */ /* 0x000fe200078e00ff */
[----:B------:R1:W-:Y:S03]  /*f290*/  STL [R1+0x518], R11 ;  /* 0x0005180b01007387 */ /* 0x0003e60000100800 */
[----:B------:R-:W-:Y:S01]  /*f2a0*/  @!P3 IMAD.MOV R13, RZ, RZ, -R13 ;  /* 0x000000ffff0db224 */ /* 0x000fe200078e0a0d */
[----:B------:R-:W-:Y:S01]  /*f2b0*/  ISETP.GT.U32.AND P3, PT, R5, R7, PT ;  /* 0x000000070500720c */ /* 0x000fe20003f64070 */
[----:B------:R-:W-:Y:S02]  /*f2c0*/  IMAD.MOV R15, RZ, RZ, -R15 ;  /* 0x000000ffff0f7224 */ /* 0x000fe400078e0a0f */
[----:B------:R-:W-:Y:S01]  /*f2d0*/  @!P1 IMAD.IADD R3, R3, 0x1, -R5 ;  /* 0x0000000103039824 */ /* 0x000fe200078e0a05 */
[----:B------:R2:W-:Y:S01]  /*f2e0*/  STL [R1+0x520], R13 ;  /* 0x0005200d01007387 */ /* 0x0005e20000100800 */
[----:B------:R-:W-:-:S02]  /*f2f0*/  IMAD R4, R5, R15, R4 ;  /* 0x0000000f05047224 */ /* 0x000fc400078e0204 */
[----:B-1----:R-:W-:Y:S02]  /*f300*/  IMAD.MOV.U32 R11, RZ, RZ, R12 ;  /* 0x000000ffff0b7224 */ /* 0x002fe400078e000c */
[----:B------:R-:W-:Y:S01]  /*f310*/  IMAD.HI.U32 R12, R9, R10, RZ ;  /* 0x0000000a090c7227 */ /* 0x000fe200078e00ff */
[----:B------:R-:W-:-:S03]  /*f320*/  ISETP.GT.U32.AND P1, PT, R5, R4, PT ;  /* 0x000000040500720c */ /* 0x000fc60003f24070 */
[----:B------:R-:W-:Y:S01]  /*f330*/  @!P6 IMAD.MOV R11, RZ, RZ, -R11 ;  /* 0x000000ffff0be224 */ /* 0x000fe200078e0a0b */
[----:B------:R-:W-:Y:S01]  /*f340*/  ISETP.GE.AND P6, PT, R6, RZ, PT ;  /* 0x000000ff0600720c */ /* 0x000fe20003fc6270 */
[----:B------:R-:W-:Y:S02]  /*f350*/  IMAD.MOV R6, RZ, RZ, -R12 ;  /* 0x000000ffff067224 */ /* 0x000fe400078e0a0c */
[----:B--2---:R-:W-:Y:S01]  /*f360*/  IMAD.MOV.U32 R13, RZ, RZ, R3 ;  /* 0x000000ffff0d7224 */ /* 0x004fe200078e0003 */
[----:B------:R1:W-:Y:S01]  /*f370*/  STL [R1+0x51c], R11 ;  /* 0x00051c0b01007387 */ /* 0x0003e20000100800 */
[----:B------:R-:W-:Y:S02]  /*f380*/  IMAD R6, R5, R6, R10 ;  /* 0x0000000605067224 */ /* 0x000fe400078e020a */
[----:B------:R-:W-:Y:S02]  /*f390*/  @!P2 IMAD.MOV R13, RZ, RZ, -R13 ;  /* 0x000000ffff0da224 */ /* 0x000fe400078e0a0d */
[--C-:B------:R-:W-:Y:S01]  /*f3a0*/  @!P3 IMAD.IADD R7, R7, 0x1, -R5.reuse ;  /* 0x000000010707b824 */ /* 0x100fe200078e0a05 */
[C---:B------:R-:W-:Y:S01]  /*f3b0*/  ISETP.GT.U32.AND P2, PT, R5.reuse, R6, PT ;  /* 0x000000060500720c */ /* 0x040fe20003f44070 */
[C---:B------:R-:W-:Y:S01]  /*f3c0*/  VIADD R10, R0.reuse, 0x134 ;  /* 0x00000134000a7836 */ /* 0x040fe20000000000 */
[----:B------:R2:W-:Y:S01]  /*f3d0*/  STL [R1+0x534], R13 ;  /* 0x0005340d01007387 */ /* 0x0005e20000100800 */
[----:B------:R-:W-:Y:S01]  /*f3e0*/  VIADD R12, R0, 0x133 ;  /* 0x00000133000c7836 */ /* 0x000fe20000000000 */
[C---:B------:R-:W-:Y:S01]  /*f3f0*/  ISETP.GT.U32.AND P3, PT, R5.reuse, R7, PT ;  /* 0x000000070500720c */ /* 0x040fe20003f64070 */
[--C-:B------:R-:W-:Y:S01]  /*f400*/  @!P1 IMAD.IADD R4, R4, 0x1, -R5.reuse ;  /* 0x0000000104049824 */ /* 0x100fe200078e0a05 */
[----:B------:R-:W-:Y:S01]  /*f410*/  IABS R15, R10 ;  /* 0x0000000a000f7213 */ /* 0x000fe20000000000 */
[----:B------:R-:W-:Y:S01]  /*f420*/  @!P5 IMAD.IADD R2, R2, 0x1, -R5 ;  /* 0x000000010202d824 */ /* 0x000fe200078e0a05 */
[----:B------:R-:W-:Y:S01]  /*f430*/  IABS R23, R12 ;  /* 0x0000000c00177213 */ /* 0x000fe20000000000 */
[----:B------:R-:W-:Y:S01]  /*f440*/  VIADD R19, R0, 0x137 ;  /* 0x0000013700137836 */ /* 0x000fe20000000000 */
[----:B------:R-:W-:Y:S01]  /*f450*/  ISETP.GE.AND P5, PT, R14, RZ, PT ;  /* 0x000000ff0e00720c */ /* 0x000fe20003fa6270 */
[----:B------:R-:W-:Y:S01]  /*f460*/  IMAD.MOV.U32 R3, RZ, RZ, R15 ;  /* 0x000000ffff037224 */ /* 0x000fe200078e000f */
[----:B------:R-:W-:Y:S01]  /*f470*/  ISETP.GT.U32.AND P1, PT, R5, R4, PT ;  /* 0x000000040500720c */ /* 0x000fe20003f24070 */
[----:B------:R-:W-:-:S02]  /*f480*/  @!P2 IMAD.IADD R6, R6, 0x1, -R5 ;  /* 0x000000010606a824 */ /* 0x000fc400078e0a05 */
[----:B------:R-:W-:Y:S02]  /*f490*/  VIADD R14, R0, 0x132 ;  /* 0x00000132000e7836 */ /* 0x000fe40000000000 */
[----:B------:R-:W-:Y:S01]  /*f4a0*/  IMAD.HI.U32 R15, R9, R23, RZ ;  /* 0x00000017090f7227 */ /* 0x000fe200078e00ff */
[----:B------:R-:W-:Y:S02]  /*f4b0*/  ISETP.GT.U32.AND P2, PT, R5, R6, PT ;  /* 0x000000060500720c */ /* 0x000fe40003f44070 */
[----:B------:R-:W-:Y:S01]  /*f4c0*/  IABS R22, R14 ;  /* 0x0000000e00167213 */ /* 0x000fe20000000000 */
[----:B------:R-:W-:Y:S01]  /*f4d0*/  @!P3 IMAD.IADD R7, R7, 0x1, -R5 ;  /* 0x000000010707b824 */ /* 0x000fe200078e0a05 */
[----:B------:R-:W-:Y:S01]  /*f4e0*/  ISETP.GE.AND P3, PT, R12, RZ, PT ;  /* 0x000000ff0c00720c */ /* 0x000fe20003f66270 */
[----:B-1----:R-:W-:Y:S02]  /*f4f0*/  IMAD.MOV.U32 R11, RZ, RZ, R2 ;  /* 0x000000ffff0b7224 */ /* 0x002fe400078e0002 */
[----:B------:R-:W-:-:S02]  /*f500*/  IMAD.MOV R12, RZ, RZ, -R15 ;  /* 0x000000ffff0c7224 */ /* 0x000fc400078e0a0f */
[----:B------:R-:W-:Y:S01]  /*f510*/  @!P0 IMAD.MOV R11, RZ, RZ, -R11 ;  /* 0x000000ffff0b8224 */ /* 0x000fe200078e0a0b */
[----:B------:R-:W-:Y:S01]  /*f520*/  ISETP.GE.AND P0, PT, R14, RZ, PT ;  /* 0x000000ff0e00720c */ /* 0x000fe20003f06270 */
[----:B------:R-:W-:Y:S02]  /*f530*/  IMAD R23, R5, R12, R23 ;  /* 0x0000000c05177224 */ /* 0x000fe400078e0217 */
[----:B------:R-:W-:Y:S01]  /*f540*/  IMAD.HI.U32 R14, R9, R22, RZ ;  /* 0x00000016090e7227 */ /* 0x000fe200078e00ff */
[----:B------:R1:W-:Y:S03]  /*f550*/  STL [R1+0x530], R11 ;  /* 0x0005300b01007387 */ /* 0x0003e60000100800 */
[--C-:B------:R-:W-:Y:S01]  /*f560*/  @!P1 IMAD.IADD R4, R4, 0x1, -R5.reuse ;  /* 0x0000000104049824 */ /* 0x100fe200078e0a05 */
[----:B------:R-:W-:Y:S01]  /*f570*/  ISETP.GE.AND P1, PT, R10, RZ, PT ;  /* 0x000000ff0a00720c */ /* 0x000fe20003f26270 */
[----:B------:R-:W-:Y:S01]  /*f580*/  @!P2 IMAD.IADD R6, R6, 0x1, -R5 ;  /* 0x000000010606a824 */ /* 0x000fe200078e0a05 */
[----:B------:R-:W-:Y:S01]  /*f590*/  ISETP.GT.U32.AND P2, PT, R5, R23, PT ;  /* 0x000000170500720c */ /* 0x000fe20003f44070 */
[----:B------:R-:W-:-:S02]  /*f5a0*/  IMAD.MOV R14, RZ, RZ, -R14 ;  /* 0x000000ffff0e7224 */ /* 0x000fc400078e0a0e */
[----:B--2---:R-:W-:Y:S02]  /*f5b0*/  IMAD.MOV.U32 R13, RZ, RZ, R7 ;  /* 0x000000ffff0d7224 */ /* 0x004fe400078e0007 */
[----:B-1----:R-:W-:Y:S02]  /*f5c0*/  IMAD.MOV.U32 R11, RZ, RZ, R4 ;  /* 0x000000ffff0b7224 */ /* 0x002fe400078e0004 */
[----:B------:R-:W-:-:S04]  /*f5d0*/  IMAD.HI.U32 R2, R9, R3, RZ ;  /* 0x0000000309027227 */ /* 0x000fc800078e00ff */
[C---:B------:R-:W-:Y:S01]  /*f5e0*/  IMAD R22, R5.reuse, R14, R22 ;  /* 0x0000000e05167224 */ /* 0x040fe200078e0216 */
[----:B------:R-:W-:Y:S01]  /*f5f0*/  IABS R14, R19 ;  /* 0x00000013000e7213 */ /* 0x000fe20000000000 */
[----:B------:R-:W-:Y:S02]  /*f600*/  @!P4 IMAD.MOV R13, RZ, RZ, -R13 ;  /* 0x000000ffff0dc224 */ /* 0x000fe400078e0a0d */
[----:B------:R-:W-:Y:S01]  /*f610*/  @!P6 IMAD.MOV R11, RZ, RZ, -R11 ;  /* 0x000000ffff0be224 */ /* 0x000fe200078e0a0b */
[C---:B------:R-:W-:Y:S01]  /*f620*/  ISETP.GT.U32.AND P4, PT, R5.reuse, R22, PT ;  /* 0x000000160500720c */ /* 0x040fe20003f84070 */
[C---:B------:R-:W-:Y:S01]  /*f630*/  VIADD R12, R0.reuse, 0x135 ;  /* 0x00000135000c7836 */ /* 0x040fe20000000000 */
[----:B------:R-:W-:Y:S01]  /*f640*/  STL [R1+0x528], R13 ;  /* 0x0005280d01007387 */ /* 0x000fe20000100800 */
[----:B------:R-:W-:Y:S02]  /*f650*/  IMAD.MOV R2, RZ, RZ, -R2 ;  /* 0x000000ffff027224 */ /* 0x000fe400078e0a02 */
[----:B------:R-:W-:Y:S01]  /*f660*/  VIADD R10, R0, 0x136 ;  /* 0x00000136000a7836 */ /* 0x000fe20000000000 */
[----:B------:R1:W-:Y:S01]  /*f670*/  STL [R1+0x52c], R11 ;  /* 0x00052c0b01007387 */ /* 0x0003e20000100800 */
[----:B------:R-:W-:Y:S01]  /*f680*/  IMAD R2, R5, R2, R3 ;  /* 0x0000000205027224 */ /* 0x000fe200078e0203 */
[----:B------:R-:W-:Y:S01]  /*f690*/  ISETP.GE.AND P6, PT, R12, RZ, PT ;  /* 0x000000ff0c00720c */ /* 0x000fe20003fc6270 */
[----:B------:R-:W-:Y:S01]  /*f6a0*/  @!P2 IMAD.IADD R23, R23, 0x1, -R5 ;  /* 0x000000011717a824 */ /* 0x000fe200078e0a05 */
[----:B------:R-:W-:Y:S01]  /*f6b0*/  IABS R12, R12 ;  /* 0x0000000c000c7213 */ /* 0x000fe20000000000 */
[----:B------:R-:W-:Y:S01]  /*f6c0*/  IMAD.HI.U32 R16, R9, R14, RZ ;  /* 0x0000000e09107227 */ /* 0x000fe200078e00ff */
[----:B------:R-:W-:-:S02]  /*f6d0*/  IABS R3, R10 ;  /* 0x0000000a00037213 */ /* 0x000fc40000000000 */
[----:B------:R-:W-:Y:S01]  /*f6e0*/  ISETP.GT.U32.AND P2, PT, R5, R23, PT ;  /* 0x000000170500720c */ /* 0x000fe20003f44070 */
[----:B------:R-:W-:-:S04]  /*f6f0*/  IMAD.HI.U32 R15, R9, R12, RZ ;  /* 0x0000000c090f7227 */ /* 0x000fc800078e00ff */
[----:B-1----:R-:W-:Y:S02]  /*f700*/  IMAD.MOV.U32 R11, RZ, RZ, R6 ;  /* 0x000000ffff0b7224 */ /* 0x002fe400078e0006 */
[----:B------:R-:W-:-:S04]  /*f710*/  IMAD.HI.U32 R7, R9, R3, RZ ;  /* 0x0000000309077227 */ /* 0x000fc800078e00ff */
[----:B------:R-:W-:Y:S01]  /*f720*/  @!P5 IMAD.MOV R11, RZ, RZ, -R11 ;  /* 0x000000ffff0bd224 */ /* 0x000fe200078e0a0b */
[C---:B------:R-:W-:Y:S01]  /*f730*/  ISETP.GT.U32.AND P5, PT, R5.reuse, R2, PT ;  /* 0x000000020500720c */ /* 0x040fe20003fa4070 */
[----:B------:R-:W-:Y:S02]  /*f740*/  @!P4 IMAD.IADD R22, R22, 0x1, -R5 ;  /* 0x000000011616c824 */ /* 0x000fe400078e0a05 */
[----:B------:R-:W-:Y:S01]  /*f750*/  IMAD.MOV R15, RZ, RZ, -R15 ;  /* 0x000000ffff0f7224 */ /* 0x000fe200078e0a0f */
[----:B------:R1:W-:Y:S01]  /*f760*/  STL [R1+0x524], R11 ;  /* 0x0005240b01007387 */ /* 0x0003e20000100800 */
[----:B------:R-:W-:Y:S01]  /*f770*/  IMAD.MOV R7, RZ, RZ, -R7 ;  /* 0x000000ffff077224 */ /* 0x000fe200078e0a07 */
[C---:B------:R-:W-:Y:S01]  /*f780*/  ISETP.GT.U32.AND P4, PT, R5.reuse, R22, PT ;  /* 0x000000160500720c */ /* 0x040fe20003f84070 */
[C---:B------:R-:W-:Y:S02]  /*f790*/  IMAD R12, R5.reuse, R15, R12 ;  /* 0x0000000f050c7224 */ /* 0x040fe400078e020c */
[----:B------:R-:W-:-:S02]  /*f7a0*/  IMAD R3, R5, R7, R3 ;  /* 0x0000000705037224 */ /* 0x000fc400078e0203 */
[--C-:B------:R-:W-:Y:S01]  /*f7b0*/  @!P2 IMAD.IADD R23, R23, 0x1, -R5.reuse ;  /* 0x000000011717a824 */ /* 0x100fe200078e0a05 */
[C---:B------:R-:W-:Y:S01]  /*f7c0*/  ISETP.GT.U32.AND P2, PT, R5.reuse, R12, PT ;  /* 0x0000000c0500720c */ /* 0x040fe20003f44070 */
[--C-:B------:R-:W-:Y:S01]  /*f7d0*/  @!P5 IMAD.IADD R2, R2, 0x1, -R5.reuse ;  /* 0x000000010202d824 */ /* 0x100fe200078e0a05 */
[C---:B------:R-:W-:Y:S01]  /*f7e0*/  ISETP.GT.U32.AND P5, PT, R5.reuse, R3, PT ;  /* 0x000000030500720c */ /* 0x040fe20003fa4070 */
[----:B------:R-:W-:Y:S02]  /*f7f0*/  IMAD.MOV R6, RZ, RZ, -R16 ;  /* 0x000000ffff067224 */ /* 0x000fe400078e0a10 */
[----:B------:R-:W-:Y:S02]  /*f800*/  VIADD R17, R0, 0x138 ;  /* 0x0000013800117836 */ /* 0x000fe40000000000 */
[----:B------:R-:W-:Y:S02]  /*f810*/  IMAD R14, R5, R6, R14 ;  /* 0x00000006050e7224 */ /* 0x000fe400078e020e */
[----:B------:R-:W-:Y:S01]  /*f820*/  @!P4 IMAD.IADD R22, R22, 0x1, -R5 ;  /* 0x000000011616c824 */ /* 0x000fe200078e0a05 */
[----:B------:R-:W-:Y:S01]  /*f830*/  IABS R18, R17 ;  /* 0x0000001100127213 */ /* 0x000fe20000000000 */
[----:B------:R-:W-:Y:S01]  /*f840*/  VIADD R7, R0, 0x139 ;  /* 0x0000013900077836 */ /* 0x000fe20000000000 */
[----:B------:R-:W-:Y:S01]  /*f850*/  ISETP.GE.AND P4, PT, R10, RZ, PT ;  /* 0x000000ff0a00720c */ /* 0x000fe20003f86270 */
[----:B------:R-:W-:-:S02]  /*f860*/  VIADD R6, R0, 0x13a ;  /* 0x0000013a00067836 */ /* 0x000fc40000000000 */
[--C-:B------:R-:W-:Y:S01]  /*f870*/  @!P2 IMAD.IADD R12, R12, 0x1, -R5.reuse ;  /* 0x000000010c0ca824 */ /* 0x100fe200078e0a05 */
[----:B------:R-:W-:Y:S01]  /*f880*/  IABS R15, R7 ;  /* 0x00000007000f7213 */ /* 0x000fe20000000000 */
[----:B-1----:R-:W-:Y:S01]  /*f890*/  IMAD.MOV.U32 R11, RZ, RZ, R22 ;  /* 0x000000ffff0b7224 */ /* 0x002fe200078e0016 */
[----:B------:R-:W-:Y:S01]  /*f8a0*/  IABS R20, R6 ;  /* 0x0000000600147213 */ /* 0x000fe20000000000 */
[----:B------:R-:W-:Y:S01]  /*f8b0*/  @!P5 IMAD.IADD R3, R3, 0x1, -R5 ;  /* 0x000000010303d824 */ /* 0x000fe200078e0a05 */
[----:B------:R-:W-:Y:S01]  /*f8c0*/  ISETP.GT.U32.AND P2, PT, R5, R2, PT ;  /* 0x000000020500720c */ /* 0x000fe20003f44070 */
[----:B------:R-:W-:Y:S01]  /*f8d0*/  IMAD.HI.U32 R4, R9, R18, RZ ;  /* 0x0000001209047227 */ /* 0x000fe200078e00ff */
[----:B------:R-:W-:-:S03]  /*f8e0*/  ISETP.GT.U32.AND P5, PT, R5, R12, PT ;  /* 0x0000000c0500720c */ /* 0x000fc60003fa4070 */
[----:B------:R-:W-:Y:S01]  /*f8f0*/  @!P0 IMAD.MOV R11, RZ, RZ, -R11 ;  /* 0x000000ffff0b8224 */ /* 0x000fe200078e0a0b */
[----:B------:R-:W-:Y:S01]  /*f900*/  ISETP.GT.U32.AND P0, PT, R5, R3, PT ;  /* 0x000000030500720c */ /* 0x000fe20003f04070 */
[----:B------:R-:W-:Y:S02]  /*f910*/  IMAD.MOV R4, RZ, RZ, -R4 ;  /* 0x000000ffff047224 */ /* 0x000fe400078e0a04 */
[C---:B------:R-:W-:Y:S01]  /*f920*/  IMAD.HI.U32 R24, R9.reuse, R15, RZ ;  /* 0x0000000f09187227 */ /* 0x040fe200078e00ff */
[----:B------:R1:W-:Y:S03]  /*f930*/  STL [R1+0x50c], R11 ;  /* 0x00050c0b01007387 */ /* 0x0003e60000100800 */
[----:B------:R-:W-:-:S04]  /*f940*/  IMAD.HI.U32 R22, R9, R20, RZ ;  /* 0x0000001409167227 */ /* 0x000fc800078e00ff */
[C---:B------:R-:W-:Y:S02]  /*f950*/  IMAD R18, R5.reuse, R4, R18 ;  /* 0x0000000405127224 */ /* 0x040fe400078e0212 */
[----:B------:R-:W-:Y:S02]  /*f960*/  IMAD.MOV R24, RZ, RZ, -R24 ;  /* 0x000000ffff187224 */ /* 0x000fe400078e0a18 */
[----:B------:R-:W-:Y:S02]  /*f970*/  IMAD.MOV R22, RZ, RZ, -R22 ;  /* 0x000000ffff167224 */ /* 0x000fe400078e0a16 */
[----:B-1----:R-:W-:Y:S02]  /*f980*/  IMAD.MOV.U32 R11, RZ, RZ, R23 ;  /* 0x000000ffff0b7224 */ /* 0x002fe400078e0017 */
[----:B------:R-:W-:Y:S01]  /*f990*/  @!P2 IMAD.IADD R2, R2, 0x1, -R5 ;  /* 0x000000010202a824 */ /* 0x000fe200078e0a05 */
[C---:B------:R-:W-:Y:S01]  /*f9a0*/  ISETP.GT.U32.AND P2, PT, R5.reuse, R18, PT ;  /* 0x000000120500720c */ /* 0x040fe20003f44070 */
[----:B------:R-:W-:-:S02]  /*f9b0*/  IMAD R15, R5, R24, R15 ;  /* 0x00000018050f7224 */ /* 0x000fc400078e020f */
[C---:B------:R-:W-:Y:S02]  /*f9c0*/  IMAD R20, R5.reuse, R22, R20 ;  /* 0x0000001605147224 */ /* 0x040fe400078e0214 */
[----:B------:R-:W-:Y:S02]  /*f9d0*/  VIADD R10, R0, 0x13b ;  /* 0x0000013b000a7836 */ /* 0x000fe40000000000 */
[----:B------:R-:W-:Y:S01]  /*f9e0*/  @!P3 IMAD.MOV R11, RZ, RZ, -R11 ;  /* 0x000000ffff0bb224 */ /* 0x000fe200078e0a0b */
[C---:B------:R-:W-:Y:S01]  /*f9f0*/  ISETP.GT.U32.AND P3, PT, R5.reuse, R14, PT ;  /* 0x0000000e0500720c */ /* 0x040fe20003f64070 */
[--C-:B------:R-:W-:Y:S01]  /*fa00*/  @!P5 IMAD.IADD R12, R12, 0x1, -R5.reuse ;  /* 0x000000010c0cd824 */ /* 0x100fe200078e0a05 */
[----:B------:R-:W-:Y:S01]  /*fa10*/  ISETP.GT.U32.AND P5, PT, R5, R15, PT ;  /* 0x0000000f0500720c */ /* 0x000fe20003fa4070 */
[----:B------:R-:W-:Y:S01]  /*fa20*/  @!P0 IMAD.IADD R3, R3, 0x1, -R5 ;  /* 0x0000000103038824 */ /* 0x000fe200078e0a05 */
[----:B------:R-:W-:Y:S01]  /*fa30*/  ISETP.GT.U32.AND P0, PT, R5, R20, PT ;  /* 0x000000140500720c */ /* 0x000fe20003f04070 */
[----:B------:R-:W-:Y:S01]  /*fa40*/  VIADD R4, R0, 0x13c ;  /* 0x0000013c00047836 */ /* 0x000fe20000000000 */
[----:B------:R-:W-:Y:S01]  /*fa50*/  IABS R21, R10 ;  /* 0x0000000a00157213 */ /* 0x000fe20000000000 */
[----:B------:R1:W-:Y:S01]  /*fa60*/  STL [R1+0x510], R11 ;  /* 0x0005100b01007387 */ /* 0x0003e20000100800 */
[----:B------:R-:W-:-:S02]  /*fa70*/  IMAD.MOV.U32 R13, RZ, RZ, R2 ;  /* 0x000000ffff0d7224 */ /* 0x000fc400078e0002 */
[----:B------:R-:W-:Y:S01]  /*fa80*/  @!P2 IMAD.IADD R18, R18, 0x1, -R5 ;  /* 0x000000011212a824 */ /* 0x000fe200078e0a05 */
[----:B------:R-:W-:Y:S01]  /*fa90*/  IABS R16, R4 ;  /* 0x0000000400107213 */ /* 0x000fe20000000000 */
[----:B------:R-:W-:Y:S01]  /*faa0*/  IMAD.HI.U32 R23, R9, R21, RZ ;  /* 0x0000001509177227 */ /* 0x000fe200078e00ff */
[----:B------:R-:W-:-:S03]  /*fab0*/  ISETP.GE.AND P2, PT, R17, RZ, PT ;  /* 0x000000ff1100720c */ /* 0x000fc60003f46270 */
[----:B------:R-:W-:Y:S02]  /*fac0*/  @!P1 IMAD.MOV R13, RZ, RZ, -R13 ;  /* 0x000000ffff0d9224 */ /* 0x000fe400078e0a0d */
[----:B-1----:R-:W-:Y:S02]  /*fad0*/  IMAD.MOV.U32 R11, RZ, RZ, R12 ;  /* 0x000000ffff0b7224 */ /* 0x002fe400078e000c */
[----:B------:R-:W-:Y:S01]  /*fae0*/  IMAD.MOV R23, RZ, RZ, -R23 ;  /* 0x000000ffff177224 */ /* 0x000fe200078e0a17 */
[----:B------:R-:W-:Y:S01]  /*faf0*/  STL [R1+0x500], R13 ;  /* 0x0005000d01007387 */ /* 0x000fe20000100800 */
[----:B------:R-:W-:Y:S02]  /*fb00*/  @!P6 IMAD.MOV R11, RZ, RZ, -R11 ;  /* 0x000000ffff0be224 */ /* 0x000fe400078e0a0b */
[--C-:B------:R-:W-:Y:S01]  /*fb10*/  @!P3 IMAD.IADD R14, R14, 0x1, -R5.reuse ;  /* 0x000000010e0eb824 */ /* 0x100fe200078e0a05 */
[----:B------:R-:W-:Y:S01]  /*fb20*/  ISETP.GE.AND P3, PT, R19, RZ, PT ;  /* 0x000000ff1300720c */ /* 0x000fe20003f66270 */
[--C-:B------:R-:W-:Y:S01]  /*fb30*/  @!P5 IMAD.IADD R15, R15, 0x1, -R5.reuse ;  /* 0x000000010f0fd824 */ /* 0x100fe200078e0a05 */
[----:B------:R1:W-:Y:S01]  /*fb40*/  STL [R1+0x508], R11 ;  /* 0x0005080b01007387 */ /* 0x0003e20000100800 */
[----:B------:R-:W-:Y:S01]  /*fb50*/  @!P0 IMAD.IADD R20, R20, 0x1, -R5 ;  /* 0x0000000114148824 */ /* 0x000fe200078e0a05 */
[----:B------:R-:W-:Y:S01]  /*fb60*/  ISETP.GT.U32.AND P0, PT, R5, R18, PT ;  /* 0x000000120500720c */ /* 0x000fe20003f04070 */
[----:B------:R-:W-:Y:S01]  /*fb70*/  IMAD.HI.U32 R24, R9, R16, RZ ;  /* 0x0000001009187227 */ /* 0x000fe200078e00ff */
[----:B------:R-:W-:-:S02]  /*fb80*/  ISETP.GT.U32.AND P5, PT, R5, R14, PT ;  /* 0x0000000e0500720c */ /* 0x000fc40003fa4070 */
[C---:B------:R-:W-:Y:S01]  /*fb90*/  ISETP.GT.U32.AND P1, PT, R5.reuse, R15, PT ;  /* 0x0000000f0500720c */ /* 0x040fe20003f24070 */
[C---:B------:R-:W-:Y:S01]  /*fba0*/  IMAD R21, R5.reuse, R23, R21 ;  /* 0x0000001705157224 */ /* 0x040fe200078e0215 */
[C---:B------:R-:W-:Y:S01]  /*fbb0*/  ISETP.GT.U32.AND P6, PT, R5.reuse, R20, PT ;  /* 0x000000140500720c */ /* 0x040fe20003fc4070 */
[----:B------:R-:W-:Y:S02]  /*fbc0*/  IMAD.MOV R24, RZ, RZ, -R24 ;  /* 0x000000ffff187224 */ /* 0x000fe400078e0a18 */
[----:B-1----:R-:W-:Y:S02]  /*fbd0*/  IMAD.MOV.U32 R11, RZ, RZ, R3 ;  /* 0x000000ffff0b7224 */ /* 0x002fe400078e0003 */
[C---:B------:R-:W-:Y:S02]  /*fbe0*/  IMAD R16, R5.reuse, R24, R16 ;  /* 0x0000001805107224 */ /* 0x040fe400078e0210 */
[----:B------:R-:W-:Y:S01]  /*fbf0*/  @!P4 IMAD.MOV R11, RZ, RZ, -R11 ;  /* 0x000000ffff0bc224 */ /* 0x000fe200078e0a0b */
[----:B------:R-:W-:Y:S01]  /*fc00*/  ISETP.GT.U32.AND P4, PT, R5, R21, PT ;  /* 0x000000150500720c */ /* 0x000fe20003f84070 */
[----:B------:R-:W-:-:S02]  /*fc10*/  VIADD R19, R0, 0x13d ;  /* 0x0000013d00137836 */ /* 0x000fc40000000000 */
[--C-:B------:R-:W-:Y:S01]  /*fc20*/  @!P0 IMAD.IADD R18, R18, 0x1, -R5.reuse ;  /* 0x0000000112128824 */ /* 0x100fe200078e0a05 */
[----:B------:R-:W-:Y:S01]  /*fc30*/  ISETP.GT.U32.AND P0, PT, R5, R16, PT ;  /* 0x000000100500720c */ /* 0x000fe20003f04070 */
[--C-:B------:R-:W-:Y:S01]  /*fc40*/  @!P5 IMAD.IADD R14, R14, 0x1, -R5.reuse ;  /* 0x000000010e0ed824 */ /* 0x100fe200078e0a05 */
[----:B------:R-:W-:Y:S01]  /*fc50*/  IABS R2, R19 ;  /* 0x0000001300027213 */ /* 0x000fe20000000000 */
[--C-:B------:R-:W-:Y:S01]  /*fc60*/  @!P1 IMAD.IADD R15, R15, 0x1, -R5.reuse ;  /* 0x000000010f0f9824 */ /* 0x100fe200078e0a05 */
[----:B------:R-:W-:Y:S01]  /*fc70*/  ISETP.GE.AND P5, PT, R7, RZ, PT ;  /* 0x000000ff0700720c */ /* 0x000fe20003fa6270 */
[----:B------:R-:W-:Y:S01]  /*fc80*/  VIADD R17, R0, 0x13e ;  /* 0x0000013e00117836 */ /* 0x000fe20000000000 */
[----:B------:R-:W-:Y:S01]  /*fc90*/  ISETP.GE.AND P1, PT, R6, RZ, PT ;  /* 0x000000ff0600720c */ /* 0x000fe20003f26270 */
[----:B------:R-:W-:Y:S01]  /*fca0*/  IMAD.HI.U32 R6, R9, R2, RZ ;  /* 0x0000000209067227 */ /* 0x000fe200078e00ff */
[----:B------:R1:W-:Y:S02]  /*fcb0*/  STL [R1+0x504], R11 ;  /* 0x0005040b01007387 */ /* 0x0003e40000100800 */
[----:B------:R-:W-:Y:S01]  /*fcc0*/  IABS R3, R17 ;  /* 0x0000001100037213 */ /* 0x000fe20000000000 */
[----:B------:R-:W-:Y:S01]  /*fcd0*/  @!P4 IMAD.IADD R21, R21, 0x1, -R5 ;  /* 0x000000011515c824 */ /* 0x000fe200078e0a05 */
[----:B------:R-:W-:Y:S01]  /*fce0*/  ISETP.GE.AND P4, PT, R4, RZ, PT ;  /* 0x000000ff0400720c */ /* 0x000fe20003f86270 */
[----:B------:R-:W-:-:S02]  /*fcf0*/  IMAD.MOV R4, RZ, RZ, -R6 ;  /* 0x000000ffff047224 */ /* 0x000fc400078e0a06 */
[--C-:B------:R-:W-:Y:S01]  /*fd00*/  @!P6 IMAD.IADD R20, R20, 0x1, -R5.reuse ;  /* 0x000000011414e824 */ /* 0x100fe200078e0a05 */
[----:B------:R-:W-:Y:S01]  /*fd10*/  ISETP.GE.AND P6, PT, R10, RZ, PT ;  /* 0x000000ff0a00720c */ /* 0x000fe20003fc6270 */
[----:B------:R-:W-:Y:S01]  /*fd20*/  @!P0 IMAD.IADD R16, R16, 0x1, -R5 ;  /* 0x0000000110108824 */ /* 0x000fe200078e0a05 */
[C---:B------:R-:W-:Y:S01]  /*fd30*/  ISETP.GT.U32.AND P0, PT, R5.reuse, R21, PT ;  /* 0x000000150500720c */ /* 0x040fe20003f04070 */
[----:B------:R-:W-:Y:S02]  /*fd40*/  IMAD R2, R5, R4, R2 ;  /* 0x0000000405027224 */ /* 0x000fe400078e0202 */
[----:B------:R-:W-:Y:S02]  /*fd50*/  IMAD.MOV.U32 R10, RZ, RZ, R15 ;  /* 0x000000ffff0a7224 */ /* 0x000fe400078e000f */
[----:B------:R-:W-:Y:S02]  /*fd60*/  IMAD.MOV.U32 R7, RZ, RZ, R3 ;  /* 0x000000ffff077224 */ /* 0x000fe400078e0003 */
[----:B-1----:R-:W-:-:S02]  /*fd70*/  IMAD.MOV.U32 R11, RZ, RZ, R18 ;  /* 0x000000ffff0b7224 */ /* 0x002fc400078e0012 */
[----:B------:R-:W-:Y:S01]  /*fd80*/  @!P5 IMAD.MOV R10, RZ, RZ, -R10 ;  /* 0x000000ffff0ad224 */ /* 0x000fe200078e0a0a */
[----:B------:R-:W-:Y:S01]  /*fd90*/  ISETP.GT.U32.AND P5, PT, R5, R2, PT ;  /* 0x000000020500720c */ /* 0x000fe20003fa4070 */
[----:B------:R-:W-:-:S04]  /*fda0*/  IMAD.HI.U32 R3, R9, R7, RZ ;  /* 0x0000000709037227 */ /* 0x000fc800078e00ff */
[----:B------:R-:W-:Y:S02]  /*fdb0*/  IMAD.MOV.U32 R12, RZ, RZ, R14 ;  /* 0x000000ffff0c7224 */ /* 0x000fe400078e000e */
[----:B------:R-:W-:Y:S01]  /*fdc0*/  @!P2 IMAD.MOV R11, RZ, RZ, -R11 ;  /* 0x000000ffff0ba224 */ /* 0x000fe200078e0a0b */
[----:B------:R-:W-:Y:S01]  /*fdd0*/  ISETP.GT.U32.AND P2, PT, R5, R16, PT ;  /* 0x000000100500720c */ /* 0x000fe20003f44070 */
[----:B------:R-:W-:Y:S02]  /*fde0*/  IMAD.MOV R3, RZ, RZ, -R3 ;  /* 0x000000ffff037224 */ /* 0x000fe400078e0a03 */
[----:B------:R-:W-:Y:S01]  /*fdf0*/  @!P3 IMAD.MOV R12, RZ, RZ, -R12 ;  /* 0x000000ffff0cb224 */ /* 0x000fe200078e0a0c */
[----:B------:R-:W-:Y:S01]  /*fe00*/  ISETP.GE.AND P3, PT, R19, RZ, PT ;  /* 0x000000ff1300720c */ /* 0x000fe20003f66270 */
[----:B------:R-:W-:Y:S02]  /*fe10*/  IMAD R7, R5, R3, R7 ;  /* 0x0000000305077224 */ /* 0x000fe400078e0207 */
[----:B------:R-:W-:Y:S01]  /*fe20*/  IMAD.MOV.U32 R6, RZ, RZ, R20 ;  /* 0x000000ffff067224 */ /* 0x000fe200078e0014 */
[----:B------:R-:W-:Y:S01]  /*fe30*/  STL [R1+0x4fc], R12 ;  /* 0x0004fc0c01007387 */ /* 0x000fe20000100800 */
[----:B------:R-:W-:-:S02]  /*fe40*/  VIADD R4, R0, 0x13f ;  /* 0x0000013f00047836 */ /* 0x000fc40000000000 */
[--C-:B------:R-:W-:Y:S01]  /*fe50*/  @!P0 IMAD.IADD R21, R21, 0x1, -R5.reuse ;  /* 0x0000000115158824 */ /* 0x100fe200078e0a05 */
[----:B------:R1:W-:Y:S01]  /*fe60*/  STL [R1+0x4ec], R11 ;  /* 0x0004ec0b01007387 */ /* 0x0003e20000100800 */
[----:B------:R-:W-:Y:S01]  /*fe70*/  @!P1 IMAD.MOV R6, RZ, RZ, -R6 ;  /* 0x000000ffff069224 */ /* 0x000fe200078e0a06 */
[----:B------:R-:W-:Y:S01]  /*fe80*/  ISETP.GT.U32.AND P1, PT, R5, R7, PT ;  /* 0x000000070500720c */ /* 0x000fe20003f24070 */
[--C-:B------:R-:W-:Y:S01]  /*fe90*/  @!P5 IMAD.IADD R2, R2, 0x1, -R5.reuse ;  /* 0x000000010202d824 */ /* 0x100fe200078e0a05 */
[----:B------:R2:W-:Y:S01]  /*fea0*/  STL [R1+0x4e4], R10 ;  /* 0x0004e40a01007387 */ /* 0x0005e20000100800 */
[----:B------:R-:W-:Y:S01]  /*feb0*/  @!P2 IMAD.IADD R16, R16, 0x1, -R5 ;  /* 0x000000011010a824 */ /* 0x000fe200078e0a05 */
[----:B------:R-:W-:Y:S01]  /*fec0*/  ISETP.GE.AND P2, PT, R4, RZ, PT ;  /* 0x000000ff0400720c */ /* 0x000fe20003f46270 */
[----:B------:R-:W-:Y:S01]  /*fed0*/  VIADD R3, R0, 0x140 ;  /* 0x0000014000037836 */ /* 0x000fe20000000000 */
[----:B------:R3:W-:Y:S01]  /*fee0*/  STL [R1+0x4c8], R6 ;  /* 0x0004c80601007387 */ /* 0x0007e20000100800 */
[----:B------:R-:W-:Y:S01]  /*fef0*/  ISETP.GE.AND P0, PT, R17, RZ, PT ;  /* 0x000000ff1100720c */ /* 0x000fe20003f06270 */
[----:B-1----:R-:W-:-:S02]  /*ff00*/  IMAD.MOV.U32 R11, RZ, RZ, R21 ;  /* 0x000000ffff0b7224 */ /* 0x002fc400078e0015 */
[----:B------:R-:W-:Y:S01]  /*ff10*/  ISETP.GE.AND P5, PT, R3, RZ, PT ;  /* 0x000000ff0300720c */ /* 0x000fe20003fa6270 */
[C---:B------:R-:W-:Y:S01]  /*ff20*/  VIADD R14, R0.reuse, 0x141 ;  /* 0x00000141000e7836 */ /* 0x040fe20000000000 */
[----:B--2---:R-:W-:Y:S01]  /*ff30*/  IABS R10, R4 ;  /* 0x00000004000a7213 */ /* 0x004fe20000000000 */
[----:B------:R-:W-:Y:S01]  /*ff40*/  @!P6 IMAD.MOV R11, RZ, RZ, -R11 ;  /* 0x000000ffff0be224 */ /* 0x000fe200078e0a0b */
[----:B------:R-:W-:Y:S01]  /*ff50*/  ISETP.GT.U32.AND P6, PT, R5, R2, PT ;  /* 0x000000020500720c */ /* 0x000fe20003fc4070 */
[----:B------:R-:W-:Y:S01]  /*ff60*/  @!P1 IMAD.IADD R7, R7, 0x1, -R5 ;  /* 0x0000000107079824 */ /* 0x000fe200078e0a05 */
[----:B---3--:R-:W-:Y:S01]  /*ff70*/  IABS R6, R3 ;  /* 0x0000000300067213 */ /* 0x008fe20000000000 */
[----:B------:R-:W-:Y:S01]  /*ff80*/  IMAD.MOV.U32 R4, RZ, RZ, R10 ;  /* 0x000000ffff047224 */ /* 0x000fe200078e000a */
[----:B------:R1:W-:Y:S01]  /*ff90*/  STL [R1+0x4dc], R11 ;  /* 0x0004dc0b01007387 */ /* 0x0003e20000100800 */
[----:B------:R-:W-:Y:S01]  /*ffa0*/  VIADD R12, R0, 0x142 ;  /* 0x00000142000c7836 */ /* 0x000fe20000000000 */
[----:B------:R-:W-:Y:S01]  /*ffb0*/  ISETP.GT.U32.AND P1, PT, R5, R7, PT ;  /* 0x000000070500720c */ /* 0x000fe20003f24070 */
[----:B------:R-:W-:-:S04]  /*ffc0*/  IMAD.HI.U32 R10, R9, R4, RZ ;  /* 0x00000004090a7227 */ /* 0x000fc800078e00ff */
[----:B------:R-:W-:Y:S02]  /*ffd0*/  IMAD.MOV R10, RZ, RZ, -R10 ;  /* 0x000000ffff0a7224 */ /* 0x000fe400078e0a0a */
[----:B------:R-:W-:-:S04]  /*ffe0*/  IMAD.HI.U32 R3, R9, R6, RZ ;  /* 0x0000000609037227 */ /* 0x000fc800078e00ff */
[C---:B------:R-:W-:Y:S02]  /*fff0*/  IMAD R4, R5.reuse, R10, R4 ;  /* 0x0000000a05047224 */ /* 0x040fe400078e0204 */
[----:B------:R-:W-:Y:S02]  /*10000*/  IMAD.MOV R3, RZ, RZ, -R3 ;  /* 0x000000ffff037224 */ /* 0x000fe400078e0a03 */
[----:B------:R-:W-:Y:S01]  /*10010*/  @!P6 IMAD.IADD R2, R2, 0x1, -R5 ;  /* 0x000000010202e824 */ /* 0x000fe200078e0a05 */
[C---:B------:R-:W-:Y:S01]  /*10020*/  ISETP.GT.U32.AND P6, PT, R5.reuse, R4, PT ;  /* 0x000000040500720c */ /* 0x040fe20003fc4070 */
[----:B------:R-:W-:Y:S02]  /*10030*/  IMAD R6, R5, R3, R6 ;  /* 0x0000000305067224 */ /* 0x000fe400078e0206 */
[----:B------:R-:W-:Y:S02]  /*10040*/  IMAD.MOV.U32 R13, RZ, RZ, R2 ;  /* 0x000000ffff0d7224 */ /* 0x000fe400078e0002 */
[----:B-1----:R-:W-:-:S02]  /*10050*/  IMAD.MOV.U32 R11, RZ, RZ, R16 ;  /* 0x000000ffff0b7224 */ /* 0x002fc400078e0010 */
[----:B------:R-:W-:Y:S01]  /*10060*/  @!P3 IMAD.MOV R13, RZ, RZ, -R13 ;  /* 0x000000ffff0db224 */ /* 0x000fe200078e0a0d */
[----:B------:R-:W-:Y:S01]  /*10070*/  ISETP.GT.U32.AND P3, PT, R5, R6, PT ;  /* 0x000000060500720c */ /* 0x000fe20003f64070 */
[----:B------:R-:W-:Y:S01]  /*10080*/  @!P4 IMAD.MOV R11, RZ, RZ, -R11 ;  /* 0x000000ffff0bc224 */ /* 0x000fe200078e0a0b */
[----:B------:R-:W-:Y:S01]  /*10090*/  ISETP.GE.AND P4, PT, R14, RZ, PT ;  /* 0x000000ff0e00720c */ /* 0x000fe20003f86270 */
[--C-:B------:R-:W-:Y:S01]  /*100a0*/  @!P1 IMAD.IADD R7, R7, 0x1, -R5.reuse ;  /* 0x0000000107079824 */ /* 0x100fe200078e0a05 */
[----:B------:R-:W-:Y:S01]  /*100b0*/  IABS R14, R14 ;  /* 0x0000000e000e7213 */ /* 0x000fe20000000000 */
[----:B------:R-:W-:Y:S01]  /*100c0*/  VIADD R10, R0, 0x143 ;  /* 0x00000143000a7836 */ /* 0x000fe20000000000 */
[----:B------:R1:W-:Y:S01]  /*100d0*/  STL [R1+0x4e0], R11 ;  /* 0x0004e00b01007387 */ /* 0x0003e20000100800 */
[--C-:B------:R-:W-:Y:S01]  /*100e0*/  @!P6 IMAD.IADD R4, R4, 0x1, -R5.reuse ;  /* 0x000000010404e824 */ /* 0x100fe200078e0a05 */
[----:B------:R-:W-:Y:S01]  /*100f0*/  ISETP.GE.AND P1, PT, R12, RZ, PT ;  /* 0x000000ff0c00720c */ /* 0x000fe20003f26270 */
[----:B------:R-:W-:Y:S01]  /*10100*/  IMAD.HI.U32 R15, R9, R14, RZ ;  /* 0x0000000e090f7227 */ /* 0x000fe200078e00ff */
[----:B------:R-:W-:Y:S01]  /*10110*/  IABS R12, R12 ;  /* 0x0000000c000c7213 */ /* 0x000fe20000000000 */
[----:B------:R-:W-:Y:S01]  /*10120*/  STL [R1+0x4f8], R13 ;  /* 0x0004f80d01007387 */ /* 0x000fe20000100800 */
[----:B------:R-:W-:Y:S01]  /*10130*/  ISETP.GT.U32.AND P6, PT, R5, R4, PT ;  /* 0x000000040500720c */ /* 0x000fe20003fc4070 */
[----:B------:R-:W-:-:S02]  /*10140*/  @!P3 IMAD.IADD R6, R6, 0x1, -R5 ;  /* 0x000000010606b824 */ /* 0x000fc400078e0a05 */
[----:B------:R-:W-:Y:S02]  /*10150*/  VIADD R3, R0, 0x144 ;  /* 0x0000014400037836 */ /* 0x000fe40000000000 */
[----:B-1----:R-:W-:Y:S01]  /*10160*/  IMAD.MOV.U32 R11, RZ, RZ, R7 ;  /* 0x000000ffff0b7224 */ /* 0x002fe200078e0007 */
[C---:B------:R-:W-:Y:S01]  /*10170*/  ISETP.GT.U32.AND P3, PT, R5.reuse, R6, PT ;  /* 0x000000060500720c */ /* 0x040fe20003f64070 */
[----:B------:R-:W-:Y:S01]  /*10180*/  IMAD.MOV R15, RZ, RZ, -R15 ;  /* 0x000000ffff0f7224 */ /* 0x000fe200078e0a0f */
[----:B------:R-:W-:Y:S01]  /*10190*/  IABS R7, R3 ;  /* 0x0000000300077213 */ /* 0x000fe20000000000 */
[----:B------:R-:W-:Y:S01]  /*101a0*/  @!P0 IMAD.MOV R11, RZ, RZ, -R11 ;  /* 0x000000ffff0b8224 */ /* 0x000fe200078e0a0b */
[----:B------:R-:W-:Y:S01]  /*101b0*/  ISETP.GE.AND P0, PT, R10, RZ, PT ;  /* 0x000000ff0a00720c */ /* 0x000fe20003f06270 */
[----:B------:R-:W-:Y:S01]  /*101c0*/  IMAD R14, R5, R15, R14 ;  /* 0x0000000f050e7224 */ /* 0x000fe200078e020e */
[----:B------:R-:W-:Y:S01]  /*101d0*/  IABS R10, R10 ;  /* 0x0000000a000a7213 */ /* 0x000fe20000000000 */
[C---:B------:R-:W-:Y:S01]  /*101e0*/  IMAD.HI.U32 R2, R9.reuse, R12, RZ ;  /* 0x0000000c09027227 */ /* 0x040fe200078e00ff */
[----:B------:R1:W-:Y:S03]  /*101f0*/  STL [R1+0x4f4], R11 ;  /* 0x0004f40b01007387 */ /* 0x0003e60000100800 */
[----:B------:R-:W-:-:S04]  /*10200*/  IMAD.HI.U32 R16, R9, R10, RZ ;  /* 0x0000000a09107227 */ /* 0x000fc800078e00ff */
[----:B------:R-:W-:Y:S02]  /*10210*/  IMAD.MOV R16, RZ, RZ, -R16 ;  /* 0x000000ffff107224 */ /* 0x000fe400078e0a10 */
[----:B------:R-:W-:Y:S01]  /*10220*/  @!P6 IMAD.IADD R4, R4, 0x1, -R5 ;  /* 0x000000010404e824 */ /* 0x000fe200078e0a05 */
[C---:B------:R-:W-:Y:S01]  /*10230*/  ISETP.GT.U32.AND P6, PT, R5.reuse, R14, PT ;  /* 0x0000000e0500720c */ /* 0x040fe20003fc4070 */
[----:B------:R-:W-:Y:S02]  /*10240*/  IMAD.MOV R2, RZ, RZ, -R2 ;  /* 0x000000ffff027224 */ /* 0x000fe400078e0a02 */
[----:B------:R-:W-:Y:S02]  /*10250*/  IMAD R10, R5, R16, R10 ;  /* 0x00000010050a7224 */ /* 0x000fe400078e020a */
[----:B------:R-:W-:-:S04]  /*10260*/  IMAD.HI.U32 R15, R9, R7, RZ ;  /* 0x00000007090f7227 */ /* 0x000fc800078e00ff */
[C---:B------:R-:W-:Y:S02]  /*10270*/  IMAD R12, R5.reuse, R2, R12 ;  /* 0x00000002050c7224 */ /* 0x040fe400078e020c */
[----:B-1----:R-:W-:Y:S02]  /*10280*/  IMAD.MOV.U32 R11, RZ, RZ, R4 ;  /* 0x000000ffff0b7224 */ /* 0x002fe400078e0004 */
[----:B------:R-:W-:Y:S01]  /*10290*/  @!P3 IMAD.IADD R6, R6, 0x1, -R5 ;  /* 0x000000010606b824 */ /* 0x000fe200078e0a05 */
[C---:B------:R-:W-:Y:S01]  /*102a0*/  ISETP.GT.U32.AND P3, PT, R5.reuse, R10, PT ;  /* 0x0000000a0500720c */ /* 0x040fe20003f64070 */
[----:B------:R-:W-:Y:S02]  /*102b0*/  IMAD.MOV R15, RZ, RZ, -R15 ;  /* 0x000000ffff0f7224 */ /* 0x000fe400078e0a0f */
[----:B------:R-:W-:Y:S01]  /*102c0*/  @!P2 IMAD.MOV R11, RZ, RZ, -R11 ;  /* 0x000000ffff0ba224 */ /* 0x000fe200078e0a0b */
[C---:B------:R-:W-:Y:S01]  /*102d0*/  ISETP.GT.U32.AND P2, PT, R5.reuse, R12, PT ;  /* 0x0000000c0500720c */ /* 0x040fe20003f44070 */
[----:B------:R-:W-:-:S02]  /*102e0*/  IMAD R7, R5, R15, R7 ;  /* 0x0000000f05077224 */ /* 0x000fc400078e0207 */
[--C-:B------:R-:W-:Y:S01]  /*102f0*/  @!P6 IMAD.IADD R14, R14, 0x1, -R5.reuse ;  /* 0x000000010e0ee824 */ /* 0x100fe200078e0a05 */
[----:B------:R1:W-:Y:S01]  /*10300*/  STL [R1+0x4f0], R11 ;  /* 0x0004f00b01007387 */ /* 0x0003e20000100800 */
[C---:B------:R-:W-:Y:S01]  /*10310*/  VIADD R21, R0.reuse, 0x145 ;  /* 0x0000014500157836 */ /* 0x040fe20000000000 */
[C---:B------:R-:W-:Y:S01]  /*10320*/  ISETP.GT.U32.AND P6, PT, R5.reuse, R7, PT ;  /* 0x000000070500720c */ /* 0x040fe20003fc4070 */
[----:B------:R-:W-:Y:S02]  /*10330*/  VIADD R18, R0, 0x146 ;  /* 0x0000014600127836 */ /* 0x000fe40000000000 */
[--C-:B------:R-:W-:Y:S01]  /*10340*/  @!P3 IMAD.IADD R10, R10, 0x1, -R5.reuse ;  /* 0x000000010a0ab824 */ /* 0x100fe200078e0a05 */
[----:B------:R-:W-:Y:S01]  /*10350*/  IABS R2, R21 ;  /* 0x0000001500027213 */ /* 0x000fe20000000000 */
[----:B------:R-:W-:Y:S01]  /*10360*/  VIADD R15, R0, 0x147 ;  /* 0x00000147000f7836 */ /* 0x000fe20000000000 */
[----:B------:R-:W-:Y:S01]  /*10370*/  IABS R16, R18 ;  /* 0x0000001200107213 */ /* 0x000fe20000000000 */
[----:B------:R-:W-:Y:S01]  /*10380*/  @!P2 IMAD.IADD R12, R12, 0x1, -R5 ;  /* 0x000000010c0ca824 */ /* 0x000fe200078e0a05 */
[----:B------:R-:W-:Y:S01]  /*10390*/  ISETP.GT.U32.AND P2, PT, R5, R14, PT ;  /* 0x0000000e0500720c */ /* 0x000fe20003f44070 */
[----:B-1----:R-:W-:Y:S01]  /*103a0*/  IMAD.MOV.U32 R11, RZ, RZ, R6 ;  /* 0x000000ffff0b7224 */ /* 0x002fe200078e0006 */
[----:B------:R-:W-:Y:S01]  /*103b0*/  IABS R20, R15 ;  /* 0x0000000f00147213 */ /* 0x000fe20000000000 */
[----:B------:R-:W-:Y:S01]  /*103c0*/  IMAD.HI.U32 R4, R9, R2, RZ ;  /* 0x0000000209047227 */ /* 0x000fe200078e00ff */
[----:B------:R-:W-:-:S03]  /*103d0*/  ISETP.GT.U32.AND P3, PT, R5, R12, PT ;  /* 0x0000000c0500720c */ /* 0x000fc60003f64070 */
[----:B------:R-:W-:Y:S01]  /*103e0*/  @!P5 IMAD.MOV R11, RZ, RZ, -R11 ;  /* 0x000000ffff0bd224 */ /* 0x000fe200078e0a0b */
[----:B------:R-:W-:Y:S01]  /*103f0*/  ISETP.GT.U32.AND P5, PT, R5, R10, PT ;  /* 0x0000000a0500720c */ /* 0x000fe20003fa4070 */
[----:B------:R-:W-:-:S03]  /*10400*/  IMAD.HI.U32 R6, R9, R16, RZ ;  /* 0x0000001009067227 */ /* 0x000fc600078e00ff */
[----:B------:R1:W-:Y:S01]  /*10410*/  STL [R1+0x4e8], R11 ;  /* 0x0004e80b01007387 */ /* 0x0003e20000100800 */
[--C-:B------:R-:W-:Y:S02]  /*10420*/  @!P6 IMAD.IADD R7, R7, 0x1, -R5.reuse ;  /* 0x000000010707e824 */ /* 0x100fe400078e0a05 */
[----:B------:R-:W-:Y:S02]  /*10430*/  IMAD.MOV R4, RZ, RZ, -R4 ;  /* 0x000000ffff047224 */ /* 0x000fe400078e0a04 */
[----:B------:R-:W-:Y:S01]  /*10440*/  IMAD.MOV R6, RZ, RZ, -R6 ;  /* 0x000000ffff067224 */ /* 0x000fe200078e0a06 */
[C---:B------:R-:W-:Y:S01]  /*10450*/  ISETP.GT.U32.AND P6, PT, R5.reuse, R7, PT ;  /* 0x000000070500720c */ /* 0x040fe20003fc4070 */
[C---:B------:R-:W-:Y:S02]  /*10460*/  IMAD R2, R5.reuse, R4, R2 ;  /* 0x0000000405027224 */ /* 0x040fe400078e0202 */
[C---:B------:R-:W-:Y:S02]  /*10470*/  IMAD R16, R5.reuse, R6, R16 ;  /* 0x0000000605107224 */ /* 0x040fe400078e0210 */
[--C-:B------:R-:W-:Y:S01]  /*10480*/  @!P2 IMAD.IADD R14, R14, 0x1, -R5.reuse ;  /* 0x000000010e0ea824 */ /* 0x100fe200078e0a05 */
[C---:B------:R-:W-:Y:S01]  /*10490*/  ISETP.GT.U32.AND P2, PT, R5.reuse, R2, PT ;  /* 0x000000020500720c */ /* 0x040fe20003f44070 */
[----:B------:R-:W-:Y:S01]  /*104a0*/  @!P5 IMAD.IADD R10, R10, 0x1, -R5 ;  /* 0x000000010a0ad824 */ /* 0x000fe200078e0a05 */
[----:B------:R-:W-:Y:S01]  /*104b0*/  ISETP.GT.U32.AND P5, PT, R5, R16, PT ;  /* 0x000000100500720c */ /* 0x000fe20003fa4070 */
[----:B------:R-:W-:-:S02]  /*104c0*/  VIADD R4, R0, 0x148 ;  /* 0x0000014800047836 */ /* 0x000fc40000000000 */
[----:B------:R-:W-:Y:S02]  /*104d0*/  VIADD R6, R0, 0x149 ;  /* 0x0000014900067836 */ /* 0x000fe40000000000 */
[--C-:B------:R-:W-:Y:S01]  /*104e0*/  @!P6 IMAD.IADD R7, R7, 0x1, -R5.reuse ;  /* 0x000000010707e824 */ /* 0x100fe200078e0a05 */
[----:B------:R-:W-:Y:S01]  /*104f0*/  IABS R19, R4 ;  /* 0x0000000400137213 */ /* 0x000fe20000000000 */
[----:B------:R-:W-:Y:S01]  /*10500*/  @!P3 IMAD.IADD R12, R12, 0x1, -R5 ;  /* 0x000000010c0cb824 */ /* 0x000fe200078e0a05 */
[----:B------:R-:W-:Y:S01]  /*10510*/  ISETP.GE.AND P6, PT, R21, RZ, PT ;  /* 0x000000ff1500720c */ /* 0x000fe20003fc6270 */
[----:B------:R-:W-:Y:S01]  /*10520*/  IMAD.HI.U32 R17, R9, R20, RZ ;  /* 0x0000001409117227 */ /* 0x000fe200078e00ff */
[----:B------:R-:W-:Y:S02]  /*10530*/  IABS R21, R6 ;  /* 0x0000000600157213 */ /* 0x000fe40000000000 */
[----:B------:R-:W-:Y:S01]  /*10540*/  ISETP.GE.AND P3, PT, R3, RZ, PT ;  /* 0x000000ff0300720c */ /* 0x000fe20003f66270 */
[----:B------:R-:W-:-:S04]  /*10550*/  IMAD.HI.U32 R3, R9, R19, RZ ;  /* 0x0000001309037227 */ /* 0x000fc800078e00ff */
[--C-:B------:R-:W-:Y:S01]  /*10560*/  @!P2 IMAD.IADD R2, R2, 0x1, -R5.reuse ;  /* 0x000000010202a824 */ /* 0x100fe200078e0a05 */
[----:B------:R-:W-:Y:S01]  /*10570*/  ISETP.GE.AND P2, PT, R18, RZ, PT ;  /* 0x000000ff1200720c */ /* 0x000fe20003f46270 */
[----:B------:R-:W-:Y:S02]  /*10580*/  @!P5 IMAD.IADD R16, R16, 0x1, -R5 ;  /* 0x000000011010d824 */ /* 0x000fe400078e0a05 */
[----:B------:R-:W-:Y:S02]  /*10590*/  IMAD.MOV.U32 R18, RZ, RZ, R21 ;  /* 0x000000ffff127224 */ /* 0x000fe400078e0015 */
[----:B------:R-:W-:Y:S01]  /*105a0*/  IMAD.MOV R3, RZ, RZ, -R3 ;  /* 0x000000ffff037224 */ /* 0x000fe200078e0a03 */
[----:B------:R-:W-:Y:S01]  /*105b0*/  ISETP.GT.U32.AND P5, PT, R5, R16, PT ;  /* 0x000000100500720c */ /* 0x000fe20003fa4070 */
[----:B------:R-:W-:Y:S02]  /*105c0*/  IMAD.MOV.U32 R13, RZ, RZ, R14 ;  /* 0x000000ffff0d7224 */ /* 0x000fe400078e000e */
[----:B------:R-:W-:-:S04]  /*105d0*/  IMAD.HI.U32 R14, R9, R18, RZ ;  /* 0x00000012090e7227 */ /* 0x000fc800078e00ff */
[C---:B------:R-:W-:Y:S02]  /*105e0*/  IMAD R19, R5.reuse, R3, R19 ;  /* 0x0000000305137224 */ /* 0x040fe400078e0213 */
[----:B------:R-:W-:Y:S02]  /*105f0*/  IMAD.MOV R17, RZ, RZ, -R17 ;  /* 0x000000ffff117224 */ /* 0x000fe400078e0a11 */
[----:B-1----:R-:W-:Y:S02]  /*10600*/  IMAD.MOV.U32 R11, RZ, RZ, R12 ;  /* 0x000000ffff0b7224 */ /* 0x002fe400078e000c */
[----:B------:R-:W-:Y:S01]  /*10610*/  @!P4 IMAD.MOV R13, RZ, RZ, -R13 ;  /* 0x000000ffff0dc224 */ /* 0x000fe200078e0a0d */
[C---:B------:R-:W-:Y:S01]  /*10620*/  ISETP.GT.U32.AND P4, PT, R5.reuse, R2, PT ;  /* 0x000000020500720c */ /* 0x040fe20003f84070 */
[----:B------:R-:W-:Y:S02]  /*10630*/  IMAD.MOV R12, RZ, RZ, -R14 ;  /* 0x000000ffff0c7224 */ /* 0x000fe400078e0a0e */
[----:B------:R-:W-:Y:S01]  /*10640*/  @!P3 IMAD.MOV R7, RZ, RZ, -R7 ;  /* 0x000000ffff07b224 */ /* 0x000fe200078e0a07 */
[C---:B------:R-:W-:Y:S01]  /*10650*/  ISETP.GT.U32.AND P3, PT, R5.reuse, R19, PT ;  /* 0x000000130500720c */ /* 0x040fe20003f64070 */
[C---:B------:R-:W-:Y:S01]  /*10660*/  IMAD R20, R5.reuse, R17, R20 ;  /* 0x0000001105147224 */ /* 0x040fe200078e0214 */
[----:B------:R-:W-:Y:S01]  /*10670*/  STL [R1+0x4d8], R13 ;  /* 0x0004d80d01007387 */ /* 0x000fe20000100800 */
[----:B------:R-:W-:-:S02]  /*10680*/  IMAD R18, R5, R12, R18 ;  /* 0x0000000c05127224 */ /* 0x000fc400078e0212 */
[----:B------:R-:W-:Y:S01]  /*10690*/  @!P1 IMAD.MOV R11, RZ, RZ, -R11 ;  /* 0x000000ffff0b9224 */ /* 0x000fe200078e0a0b */
[C---:B------:R-:W-:Y:S01]  /*106a0*/  ISETP.GT.U32.AND P1, PT, R5.reuse, R20, PT ;  /* 0x000000140500720c */ /* 0x040fe20003f24070 */
[--C-:B------:R-:W-:Y:S01]  /*106b0*/  @!P5 IMAD.IADD R16, R16, 0x1, -R5.reuse ;  /* 0x000000011010d824 */ /* 0x100fe200078e0a05 */
[----:B------:R-:W-:Y:S01]  /*106c0*/  ISETP.GT.U32.AND P5, PT, R5, R18, PT ;  /* 0x000000120500720c */ /* 0x000fe20003fa4070 */
[----:B------:R-:W-:Y:S01]  /*106d0*/  @!P0 IMAD.MOV R10, RZ, RZ, -R10 ;  /* 0x000000ffff0a8224 */ /* 0x000fe200078e0a0a */
[----:B------:R-:W-:Y:S01]  /*106e0*/  STL [R1+0x4cc], R11 ;  /* 0x0004cc0b01007387 */ /* 0x000fe20000100800 */
[--C-:B------:R-:W-:Y:S01]  /*106f0*/  @!P4 IMAD.IADD R2, R2, 0x1, -R5.reuse ;  /* 0x000000010202c824 */ /* 0x100fe200078e0a05 */
[----:B------:R-:W-:Y:S01]  /*10700*/  ISETP.GE.AND P4, PT, R4, RZ, PT ;  /* 0x000000ff0400720c */ /* 0x000fe20003f86270 */
[--C-:B------:R-:W-:Y:S01]  /*10710*/  @!P3 IMAD.IADD R19, R19, 0x1, -R5.reuse ;  /* 0x000000011313b824 */ /* 0x100fe200078e0a05 */
[----:B------:R1:W-:Y:S01]  /*10720*/  STL [R1+0x4d4], R10 ;  /* 0x0004d40a01007387 */ /* 0x0003e20000100800 */
[C---:B------:R-:W-:Y:S01]  /*10730*/  VIADD R4, R0.reuse, 0x14b ;  /* 0x0000014b00047836 */ /* 0x040fe20000000000 */
[----:B------:R-:W-:Y:S01]  /*10740*/  ISETP.GE.AND P0, PT, R15, RZ, PT ;  /* 0x000000ff0f00720c */ /* 0x000fe20003f06270 */
[----:B------:R-:W-:Y:S01]  /*10750*/  VIADD R3, R0, 0x14a ;  /* 0x0000014a00037836 */ /* 0x000fe20000000000 */
[C---:B------:R-:W-:Y:S01]  /*10760*/  ISETP.GT.U32.AND P3, PT, R5.reuse, R19, PT ;  /* 0x000000130500720c */ /* 0x040fe20003f64070 */
[--C-:B------:R-:W-:Y:S01]  /*10770*/  @!P1 IMAD.IADD R20, R20, 0x1, -R5.reuse ;  /* 0x0000000114149824 */ /* 0x100fe200078e0a05 */
[----:B------:R-:W-:Y:S01]  /*10780*/  ISETP.GE.AND P1, PT, R6, RZ, PT ;  /* 0x000000ff0600720c */ /* 0x000fe20003f26270 */
[----:B------:R-:W-:Y:S01]  /*10790*/  @!P5 IMAD.IADD R18, R18, 0x1, -R5 ;  /* 0x000000011212d824 */ /* 0x000fe200078e0a05 */
[----:B------:R-:W-:Y:S01]  /*107a0*/  IABS R6, R4 ;  /* 0x0000000400067213 */ /* 0x000fe20000000000 */
[----:B------:R2:W-:Y:S01]  /*107b0*/  STL [R1+0x4d0], R7 ;  /* 0x0004d00701007387 */ /* 0x0005e20000100800 */
[----:B-1----:R-:W-:Y:S01]  /*107c0*/  IMAD.MOV.U32 R10, RZ, RZ, R2 ;  /* 0x000000ffff0a7224 */ /* 0x002fe200078e0002 */
[----:B------:R-:W-:Y:S01]  /*107d0*/  IABS R15, R3 ;  /* 0x00000003000f7213 */ /* 0x000fe20000000000 */
[----:B------:R-:W-:Y:S01]  /*107e0*/  VIADD R2, R0, 0x14d ;  /* 0x0000014d00027836 */ /* 0x000fe20000000000 */
[C---:B------:R-:W-:Y:S01]  /*107f0*/  ISETP.GT.U32.AND P5, PT, R5.reuse, R18, PT ;  /* 0x000000120500720c */ /* 0x040fe20003fa4070 */
[----:B------:R-:W-:Y:S01]  /*10800*/  @!P6 IMAD.MOV R10, RZ, RZ, -R10 ;  /* 0x000000ffff0ae224 */ /* 0x000fe200078e0a0a */
[----:B------:R-:W-:Y:S01]  /*10810*/  ISETP.GT.U32.AND P6, PT, R5, R20, PT ;  /* 0x000000140500720c */ /* 0x000fe20003fc4070 */
[----:B------:R-:W-:-:S03]  /*10820*/  IMAD.HI.U32 R12, R9, R15, RZ ;  /* 0x0000000f090c7227 */ /* 0x000fc600078e00ff */
[----:B------:R1:W-:Y:S01]  /*10830*/  STL [R1+0x4c4], R10 ;  /* 0x0004c40a01007387 */ /* 0x0003e20000100800 */
[--C-:B------:R-:W-:Y:S01]  /*10840*/  @!P3 IMAD.IADD R19, R19, 0x1, -R5.reuse ;  /* 0x000000011313b824 */ /* 0x100fe200078e0a05 */
[----:B------:R-:W-:Y:S01]  /*10850*/  ISETP.GE.AND P3, PT, R3, RZ, PT ;  /* 0x000000ff0300720c */ /* 0x000fe20003f66270 */
[----:B------:R-:W-:Y:S02]  /*10860*/  IMAD.MOV R12, RZ, RZ, -R12 ;  /* 0x000000ffff0c7224 */ /* 0x000fe400078e0a0c */
[----:B--2---:R-:W-:Y:S02]  /*10870*/  VIADD R7, R0, 0x14c ;  /* 0x0000014c00077836 */ /* 0x004fe40000000000 */
[----:B------:R-:W-:Y:S02]  /*10880*/  @!P5 IMAD.IADD R18, R18, 0x1, -R5 ;  /* 0x000000011212d824 */ /* 0x000fe400078e0a05 */
[----:B------:R-:W-:Y:S01]  /*10890*/  IMAD R15, R5, R12, R15 ;  /* 0x0000000c050f7224 */ /* 0x000fe200078e020f */
[----:B------:R-:W-:Y:S01]  /*108a0*/  IABS R17, R7 ;  /* 0x0000000700117213 */ /* 0x000fe20000000000 */
[----:B-1----:R-:W-:Y:S01]  /*108b0*/  IMAD.HI.U32 R10, R9, R6, RZ ;  /* 0x00000006090a7227 */ /* 0x002fe200078e00ff */
[----:B------:R-:W-:-:S03]  /*108c0*/  IABS R12, R2 ;  /* 0x00000002000c7213 */ /* 0x000fc60000000000 */
[----:B------:R-:W-:Y:S02]  /*108d0*/  IMAD.MOV R14, RZ, RZ, -R10 ;  /* 0x000000ffff0e7224 */ /* 0x000fe400078e0a0a */
[----:B------:R-:W-:Y:S01]  /*108e0*/  @!P6 IMAD.IADD R20, R20, 0x1, -R5 ;  /* 0x000000011414e824 */ /* 0x000fe200078e0a05 */
[C---:B------:R-:W-:Y:S01]  /*108f0*/  ISETP.GT.U32.AND P6, PT, R5.reuse, R15, PT ;  /* 0x0000000f0500720c */ /* 0x040fe20003fc4070 */
[C---:B------:R-:W-:Y:S02]  /*10900*/  IMAD R3, R5.reuse, R14, R6 ;  /* 0x0000000e05037224 */ /* 0x040fe400078e0206 */
[----:B------:R-:W-:Y:S02]  /*10910*/  VIADD R6, R0, 0x14e ;  /* 0x0000014e00067836 */ /* 0x000fe40000000000 */
[----:B------:R-:W-:Y:S01]  /*10920*/  IMAD.MOV.U32 R13, RZ, RZ, R16 ;  /* 0x000000ffff0d7224 */ /* 0x000fe200078e0010 */
[----:B------:R-:W-:Y:S01]  /*10930*/  ISETP.GT.U32.AND P5, PT, R5, R3, PT ;  /* 0x000000030500720c */ /* 0x000fe20003fa4070 */
[----:B------:R-:W-:Y:S01]  /*10940*/  IMAD.MOV.U32 R11, RZ, RZ, R20 ;  /* 0x000000ffff0b7224 */ /* 0x000fe200078e0014 */
[----:B------:R-:W-:Y:S01]  /*10950*/  IABS R14, R6 ;  /* 0x00000006000e7213 */ /* 0x000fe20000000000 */
[----:B------:R-:W-:-:S04]  /*10960*/  IMAD.HI.U32 R21, R9, R17, RZ ;  /* 0x0000001109157227 */ /* 0x000fc800078e00ff */
[----:B------:R-:W-:Y:S01]  /*10970*/  @!P6 IMAD.IADD R15, R15, 0x1, -R5 ;  /* 0x000000010f0fe824 */ /* 0x000fe200078e0a05 */
[----:B------:R-:W-:Y:S01]  /*10980*/  ISETP.GE.AND P6, PT, R4, RZ, PT ;  /* 0x000000ff0400720c */ /* 0x000fe20003fc6270 */
[----:B------:R-:W-:-:S04]  /*10990*/  IMAD.HI.U32 R16, R9, R14, RZ ;  /* 0x0000000e09107227 */ /* 0x000fc800078e00ff */
[----:B------:R-:W-:Y:S02]  /*109a0*/  @!P5 IMAD.IADD R3, R3, 0x1, -R5 ;  /* 0x000000010303d824 */ /* 0x000fe400078e0a05 */
[----:B------:R-:W-:Y:S01]  /*109b0*/  @!P2 IMAD.MOV R13, RZ, RZ, -R13 ;  /* 0x000000ffff0da224 */ /* 0x000fe200078e0a0d */
[C---:B------:R-:W-:Y:S01]  /*109c0*/  ISETP.GT.U32.AND P2, PT, R5.reuse, R15, PT ;  /* 0x0000000f0500720c */ /* 0x040fe20003f44070 */
[----:B------:R-:W-:Y:S01]  /*109d0*/  IMAD.MOV R16, RZ, RZ, -R16 ;  /* 0x000000ffff107224 */ /* 0x000fe200078e0a10 */
[C---:B------:R-:W-:Y:S01]  /*109e0*/  ISETP.GT.U32.AND P5, PT, R5.reuse, R3, PT ;  /* 0x000000030500720c */ /* 0x040fe20003fa4070 */
[----:B------:R-:W-:Y:S01]  /*109f0*/  @!P0 IMAD.MOV R11, RZ, RZ, -R11 ;  /* 0x000000ffff0b8224 */ /* 0x000fe200078e0a0b */
[----:B------:R1:W-:Y:S01]  /*10a00*/  STL [R1+0x468], R13 ;  /* 0x0004680d01007387 */ /* 0x0003e20000100800 */
[----:B------:R-:W-:Y:S02]  /*10a10*/  IMAD.MOV R21, RZ, RZ, -R21 ;  /* 0x000000ffff157224 */ /* 0x000fe400078e0a15 */
[----:B------:R-:W-:Y:S01]  /*10a20*/  IMAD R14, R5, R16, R14 ;  /* 0x00000010050e7224 */ /* 0x000fe200078e020e */
[----:B------:R2:W-:Y:S01]  /*10a30*/  STL [R1+0x494], R11 ;  /* 0x0004940b01007387 */ /* 0x0005e20000100800 */
[----:B------:R-:W-:-:S02]  /*10a40*/  IMAD.MOV.U32 R10, RZ, RZ, R12 ;  /* 0x000000ffff0a7224 */ /* 0x000fc400078e000c */
[----:B------:R-:W-:Y:S02]  /*10a50*/  IMAD R17, R5, R21, R17 ;  /* 0x0000001505117224 */ /* 0x000fe400078e0211 */
[----:B------:R-:W-:-:S03]  /*10a60*/  IMAD.HI.U32 R12, R9, R10, RZ ;  /* 0x0000000a090c7227 */ /* 0x000fc600078e00ff */
[----:B------:R-:W-:Y:S01]  /*10a70*/  ISETP.GT.U32.AND P0, PT, R5, R17, PT ;  /* 0x000000110500720c */ /* 0x000fe20003f04070 */
[----:B-1----:R-:W-:Y:S02]  /*10a80*/  IMAD.MOV.U32 R13, RZ, RZ, R19 ;  /* 0x000000ffff0d7224 */ /* 0x002fe400078e0013 */
[----:B--2---:R-:W-:Y:S02]  /*10a90*/  IMAD.MOV.U32 R11, RZ, RZ, R18 ;  /* 0x000000ffff0b7224 */ /* 0x004fe400078e0012 */
[----:B------:R-:W-:Y:S01]  /*10aa0*/  @!P5 IMAD.IADD R3, R3, 0x1, -R5 ;  /* 0x000000010303d824 */ /* 0x000fe200078e0a05 */
[----:B------:R-:W-:Y:S01]  /*10ab0*/  ISETP.GT.U32.AND P5, PT, R5, R14, PT ;  /* 0x0000000e0500720c */ /* 0x000fe20003fa4070 */
[----:B------:R-:W-:Y:S01]  /*10ac0*/  @!P4 IMAD.MOV R13, RZ, RZ, -R13 ;  /* 0x000000ffff0dc224 */ /* 0x000fe200078e0a0d */
[----:B------:R-:W-:Y:S01]  /*10ad0*/  ISETP.GE.AND P4, PT, R7, RZ, PT ;  /* 0x000000ff0700720c */ /* 0x000fe20003f86270 */
[----:B------:R-:W-:Y:S02]  /*10ae0*/  @!P1 IMAD.MOV R11, RZ, RZ, -R11 ;  /* 0x000000ffff0b9224 */ /* 0x000fe400078e0a0b */
[----:B------:R-:W-:Y:S01]  /*10af0*/  IMAD.MOV R12, RZ, RZ, -R12 ;  /* 0x000000ffff0c7224 */ /* 0x000fe200078e0a0c */
[----:B------:R-:W-:Y:S01]  /*10b00*/  STL [R1+0x46c], R13 ;  /* 0x00046c0d01007387 */ /* 0x000fe20000100800 */
[----:B------:R-:W-:Y:S01]  /*10b10*/  @!P2 IMAD.IADD R15, R15, 0x1, -R5 ;  /* 0x000000010f0fa824 */ /* 0x000fe200078e0a05 */
[----:B------:R-:W-:Y:S01]  /*10b20*/  ISETP.GE.AND P2, PT, R2, RZ, PT ;  /* 0x000000ff0200720c */ /* 0x000fe20003f46270 */
[----:B------:R-:W-:Y:S01]  /*10b30*/  IMAD R10, R5, R12, R10 ;  /* 0x0000000c050a7224 */ /* 0x000fe200078e020a */
[----:B------:R1:W-:Y:S01]  /*10b40*/  STL [R1+0x4b4], R11 ;  /* 0x0004b40b01007387 */ /* 0x0003e20000100800 */
[----:B------:R-:W-:-:S02]  /*10b50*/  VIADD R2, R0, 0x150 ;  /* 0x0000015000027836 */ /* 0x000fc40000000000 */
[----:B------:R-:W-:Y:S01]  /*10b60*/  VIADD R4, R0, 0x14f ;  /* 0x0000014f00047836 */ /* 0x000fe20000000000 */
[----:B------:R-:W-:Y:S01]  /*10b70*/  ISETP.GT.U32.AND P1, PT, R5, R10, PT ;  /* 0x0000000a0500720c */ /* 0x000fe20003f24070 */
[--C-:B------:R-:W-:Y:S01]  /*10b80*/  @!P5 IMAD.IADD R14, R14, 0x1, -R5.reuse ;  /* 0x000000010e0ed824 */ /* 0x100fe200078e0a05 */
[----:B------:R-:W-:Y:S01]  /*10b90*/  IABS R16, R2 ;  /* 0x0000000200107213 */ /* 0x000fe20000000000 */
[----:B------:R-:W-:Y:S01]  /*10ba0*/  @!P0 IMAD.IADD R17, R17, 0x1, -R5 ;  /* 0x0000000111118824 */ /* 0x000fe200078e0a05 */
[----:B------:R-:W-:Y:S01]  /*10bb0*/  IABS R12, R4 ;  /* 0x00000004000c7213 */ /* 0x000fe20000000000 */
[----:B------:R-:W-:Y:S01]  /*10bc0*/  VIADD R21, R0, 0x164 ;  /* 0x0000016400157836 */ /* 0x000fe20000000000 */
[----:B------:R-:W-:Y:S01]  /*10bd0*/  ISETP.GT.U32.AND P5, PT, R5, R14, PT ;  /* 0x0000000e0500720c */ /* 0x000fe20003fa4070 */
[----:B-1----:R-:W-:Y:S01]  /*10be0*/  IMAD.MOV.U32 R11, RZ, RZ, R15 ;  /* 0x000000ffff0b7224 */ /* 0x002fe200078e000f */
[----:B------:R-:W-:Y:S01]  /*10bf0*/  ISETP.GE.AND P0, PT, R6, RZ, PT ;  /* 0x000000ff0600720c */ /* 0x000fe20003f06270 */
[----:B------:R-:W-:Y:S01]  /*10c00*/  IMAD.HI.U32 R7, R9, R12, RZ ;  /* 0x0000000c09077227 */ /* 0x000fe200078e00ff */
[----:B------:R-:W-:-:S03]  /*10c10*/  IABS R22, R21 ;  /* 0x0000001500167213 */ /* 0x000fc60000000000 */
[----:B------:R-:W-:Y:S01]  /*10c20*/  @!P3 IMAD.MOV R11, RZ, RZ, -R11 ;  /* 0x000000ffff0bb224 */ /* 0x000fe200078e0a0b */
[C---:B------:R-:W-:Y:S01]  /*10c30*/  ISETP.GT.U32.AND P3, PT, R5.reuse, R17, PT ;  /* 0x000000110500720c */ /* 0x040fe20003f64070 */
[----:B------:R-:W-:Y:S02]  /*10c40*/  IMAD.MOV R7, RZ, RZ, -R7 ;  /* 0x000000ffff077224 */ /* 0x000fe400078e0a07 */
[--C-:B------:R-:W-:Y:S01]  /*10c50*/  @!P1 IMAD.IADD R10, R10, 0x1, -R5.reuse ;  /* 0x000000010a0a9824 */ /* 0x100fe200078e0a05 */
[----:B------:R1:W-:Y:S01]  /*10c60*/  STL [R1+0x4b8], R11 ;  /* 0x0004b80b01007387 */ /* 0x0003e20000100800 */
[C---:B------:R-:W-:Y:S02]  /*10c70*/  IMAD R12, R5.reuse, R7, R12 ;  /* 0x00000007050c7224 */ /* 0x040fe400078e020c */
[----:B------:R-:W-:Y:S01]  /*10c80*/  VIADD R6, R0, 0x151 ;  /* 0x0000015100067836 */ /* 0x000fe20000000000 */
[----:B------:R-:W-:Y:S01]  /*10c90*/  ISETP.GT.U32.AND P1, PT, R5, R10, PT ;  /* 0x0000000a0500720c */ /* 0x000fe20003f24070 */
[----:B------:R-:W-:-:S02]  /*10ca0*/  @!P5 IMAD.IADD R14, R14, 0x1, -R5 ;  /* 0x000000010e0ed824 */ /* 0x000fc400078e0a05 */
[----:B------:R-:W-:Y:S01]  /*10cb0*/  IMAD.HI.U32 R25, R9, R22, RZ ;  /* 0x0000001609197227 */ /* 0x000fe200078e00ff */
[----:B------:R-:W-:-:S03]  /*10cc0*/  IABS R15, R6 ;  /* 0x00000006000f7213 */ /* 0x000fc60000000000 */
[----:B-1----:R-:W-:Y:S02]  /*10cd0*/  IMAD.MOV.U32 R11, RZ, RZ, R3 ;  /* 0x000000ffff0b7224 */ /* 0x002fe400078e0003 */
[----:B------:R-:W-:-:S04]  /*10ce0*/  IMAD.HI.U32 R3, R9, R16, RZ ;  /* 0x0000001009037227 */ /* 0x000fc800078e00ff */
[----:B------:R-:W-:Y:S02]  /*10cf0*/  IMAD.MOV R3, RZ, RZ, -R3 ;  /* 0x000000ffff037224 */ /* 0x000fe400078e0a03 */
[----:B------:R-:W-:Y:S01]  /*10d00*/  @!P3 IMAD.IADD R17, R17, 0x1, -R5 ;  /* 0x000000011111b824 */ /* 0x000fe200078e0a05 */
[C---:B------:R-:W-:Y:S01]  /*10d10*/  ISETP.GT.U32.AND P3, PT, R5.reuse, R12, PT ;  /* 0x0000000c0500720c */ /* 0x040fe20003f64070 */
[----:B------:R-:W-:Y:S02]  /*10d20*/  IMAD R16, R5, R3, R16 ;  /* 0x0000000305107224 */ /* 0x000fe400078e0210 */
[----:B------:R-:W-:Y:S02]  /*10d30*/  VIADD R3, R0, 0x152 ;  /* 0x0000015200037836 */ /* 0x000fe40000000000 */
[----:B------:R-:W-:Y:S01]  /*10d40*/  IMAD.HI.U32 R18, R9, R15, RZ ;  /* 0x0000000f09127227 */ /* 0x000fe200078e00ff */
[----:B------:R-:W-:-:S03]  /*10d50*/  ISETP.GT.U32.AND P5, PT, R5, R16, PT ;  /* 0x000000100500720c */ /* 0x000fc60003fa4070 */
[----:B------:R-:W-:Y:S01]  /*10d60*/  @!P6 IMAD.MOV R11, RZ, RZ, -R11 ;  /* 0x000000ffff0be224 */ /* 0x000fe200078e0a0b */
[----:B------:R-:W-:Y:S01]  /*10d70*/  ISETP.GE.AND P6, PT, R4, RZ, PT ;  /* 0x000000ff0400720c */ /* 0x000fe20003fc6270 */
[--C-:B------:R-:W-:Y:S01]  /*10d80*/  @!P1 IMAD.IADD R10, R10, 0x1, -R5.reuse ;  /* 0x000000010a0a9824 */ /* 0x100fe200078e0a05 */
[----:B------:R-:W-:Y:S01]  /*10d90*/  ISETP.GE.AND P1, PT, R2, RZ, PT ;  /* 0x000000ff0200720c */ /* 0x000fe20003f26270 */
[----:B------:R-:W-:Y:S01]  /*10da0*/  IMAD.MOV R18, RZ, RZ, -R18 ;  /* 0x000000ffff127224 */ /* 0x000fe200078e0a12 */
[----:B------:R-:W-:Y:S01]  /*10db0*/  IABS R2, R3 ;  /* 0x0000000300027213 */ /* 0x000fe20000000000 */
[----:B------:R1:W-:Y:S01]  /*10dc0*/  STL [R1+0x4c0], R11 ;  /* 0x0004c00b01007387 */ /* 0x0003e20000100800 */
[----:B------:R-:W-:Y:S01]  /*10dd0*/  @!P3 IMAD.IADD R12, R12, 0x1, -R5 ;  /* 0x000000010c0cb824 */ /* 0x000fe200078e0a05 */
[----:B------:R-:W-:Y:S01]  /*10de0*/  ISETP.GE.AND P3, PT, R6, RZ, PT ;  /* 0x000000ff0600720c */ /* 0x000fe20003f66270 */
[----:B------:R-:W-:Y:S02]  /*10df0*/  IMAD R15, R5, R18, R15 ;  /* 0x00000012050f7224 */ /* 0x000fe400078e020f */
[----:B------:R-:W-:-:S02]  /*10e00*/  @!P5 IMAD.IADD R16, R16, 0x1, -R5 ;  /* 0x000000011010d824 */ /* 0x000fc400078e0a05 */
[----:B------:R-:W-:Y:S02]  /*10e10*/  IMAD.MOV.U32 R13, RZ, RZ, R10 ;  /* 0x000000ffff0d7224 */ /* 0x000fe400078e000a */
[----:B------:R-:W-:Y:S01]  /*10e20*/  IMAD.HI.U32 R6, R9, R2, RZ ;  /* 0x0000000209067227 */ /* 0x000fe200078e00ff */
[----:B------:R-:W-:-:S03]  /*10e30*/  ISETP.GT.U32.AND P5, PT, R5, R16, PT ;  /* 0x000000100500720c */ /* 0x000fc60003fa4070 */
[----:B-1----:R-:W-:Y:S02]  /*10e40*/  IMAD.MOV.U32 R11, RZ, RZ, R17 ;  /* 0x000000ffff0b7224 */ /* 0x002fe400078e0011 */
[----:B------:R-:W-:Y:S02]  /*10e50*/  VIADD R4, R0, 0x153 ;  /* 0x0000015300047836 */ /* 0x000fe40000000000 */
[----:B------:R-:W-:Y:S01]  /*10e60*/  @!P4 IMAD.MOV R11, RZ, RZ, -R11 ;  /* 0x000000ffff0bc224 */ /* 0x000fe200078e0a0b */
[C---:B------:R-:W-:Y:S01]  /*10e70*/  ISETP.GT.U32.AND P4, PT, R5.reuse, R12, PT ;  /* 0x0000000c0500720c */ /* 0x040fe20003f84070 */
[----:B------:R-:W-:Y:S01]  /*10e80*/  @!P2 IMAD.MOV R13, RZ, RZ, -R13 ;  /* 0x000000ffff0da224 */ /* 0x000fe200078e0a0d */
[----:B------:R-:W-:Y:S01]  /*10e90*/  ISETP.GT.U32.AND P2, PT, R5, R15, PT ;  /* 0x0000000f0500720c */ /* 0x000fe20003f44070 */
[----:B------:R-:W-:Y:S01]  /*10ea0*/  IMAD.MOV R6, RZ, RZ, -R6 ;  /* 0x000000ffff067224 */ /* 0x000fe200078e0a06 */
[----:B------:R-:W-:Y:S01]  /*10eb0*/  IABS R7, R4 ;  /* 0x0000000400077213 */ /* 0x000fe20000000000 */
[----:B------:R1:W-:Y:S01]  /*10ec0*/  STL [R1+0x4bc], R11 ;  /* 0x0004bc0b01007387 */ /* 0x0003e20000100800 */
[----:B------:R-:W-:-:S02]  /*10ed0*/  @!P5 IMAD.IADD R16, R16, 0x1, -R5 ;  /* 0x000000011010d824 */ /* 0x000fc400078e0a05 */
[----:B------:R-:W-:Y:S01]  /*10ee0*/  IMAD R2, R5, R6, R2 ;  /* 0x0000000605027224 */ /* 0x000fe200078e0202 */
[----:B------:R2:W-:Y:S01]  /*10ef0*/  STL [R1+0x4a0], R13 ;  /* 0x0004a00d01007387 */ /* 0x0005e20000100800 */
[----:B------:R-:W-:-:S03]  /*10f00*/  IMAD.HI.U32 R10, R9, R7, RZ ;  /* 0x00000007090a7227 */ /* 0x000fc600078e00ff */
[----:B------:R-:W-:Y:S01]  /*10f10*/  ISETP.GT.U32.AND P5, PT, R5, R2, PT ;  /* 0x000000020500720c */ /* 0x000fe20003fa4070 */
[--C-:B------:R-:W-:Y:S01]  /*10f20*/  @!P4 IMAD.IADD R12, R12, 0x1, -R5.reuse ;  /* 0x000000010c0cc824 */ /* 0x100fe200078e0a05 */
[----:B------:R-:W-:Y:S01]  /*10f30*/  ISETP.GE.AND P4, PT, R4, RZ, PT ;  /* 0x000000ff0400720c */ /* 0x000fe20003f86270 */
[----:B-1----:R-:W-:Y:S02]  /*10f40*/  IMAD.MOV.U32 R11, RZ, RZ, R14 ;  /* 0x000000ffff0b7224 */ /* 0x002fe400078e000e */
[----:B------:R-:W-:Y:S02]  /*10f50*/  @!P2 IMAD.IADD R15, R15, 0x1, -R5 ;  /* 0x000000010f0fa824 */ /* 0x000fe400078e0a05 */
[----:B------:R-:W-:Y:S01]  /*10f60*/  @!P0 IMAD.MOV R11, RZ, RZ, -R11 ;  /* 0x000000ffff0b8224 */ /* 0x000fe200078e0a0b */
[----:B------:R-:W-:Y:S01]  /*10f70*/  ISETP.GE.AND P0, PT, R3, RZ, PT ;  /* 0x000000ff0300720c */ /* 0x000fe20003f06270 */
[----:B------:R-:W-:Y:S01]  /*10f80*/  IMAD.MOV R3, RZ, RZ, -R10 ;  /* 0x000000ffff037224 */ /* 0x000fe200078e0a0a */
[C---:B------:R-:W-:Y:S01]  /*10f90*/  ISETP.GT.U32.AND P2, PT, R5.reuse, R15, PT ;  /* 0x0000000f0500720c */ /* 0x040fe20003f44070 */
[----:B--2---:R-:W-:Y:S01]  /*10fa0*/  IMAD.MOV.U32 R13, RZ, RZ, R12 ;  /* 0x000000ffff0d7224 */ /* 0x004fe200078e000c */
[----:B------:R1:W-:Y:S01]  /*10fb0*/  STL [R1+0x498], R11 ;  /* 0x0004980b01007387 */ /* 0x0003e20000100800 */
[----:B------:R-:W-:-:S02]  /*10fc0*/  IMAD R7, R5, R3, R7 ;  /* 0x0000000305077224 */ /* 0x000fc400078e0207 */
[----:B------:R-:W-:Y:S02]  /*10fd0*/  @!P6 IMAD.MOV R13, RZ, RZ, -R13 ;  /* 0x000000ffff0de224 */ /* 0x000fe400078e0a0d */
[--C-:B------:R-:W-:Y:S01]  /*10fe0*/  @!P5 IMAD.IADD R2, R2, 0x1, -R5.reuse ;  /* 0x000000010202d824 */ /* 0x100fe200078e0a05 */
[C---:B------:R-:W-:Y:S01]  /*10ff0*/  ISETP.GT.U32.AND P6, PT, R5.reuse, R7, PT ;  /* 0x000000070500720c */ /* 0x040fe20003fc4070 */
[C---:B------:R-:W-:Y:S01]  /*11000*/  VIADD R10, R0.reuse, 0x154 ;  /* 0x00000154000a7836 */ /* 0x040fe20000000000 */
[----:B------:R-:W-:Y:S01]  /*11010*/  STL [R1+0x4b0], R13 ;  /* 0x0004b00d01007387 */ /* 0x000fe20000100800 */
[----:B------:R-:W-:Y:S01]  /*11020*/  VIADD R4, R0, 0x155 ;  /* 0x0000015500047836 */ /* 0x000fe20000000000 */
[----:B------:R-:W-:Y:S01]  /*11030*/  ISETP.GT.U32.AND P5, PT, R5, R2, PT ;  /* 0x000000020500720c */ /* 0x000fe20003fa4070 */
[----:B-1----:R-:W-:Y:S01]  /*11040*/  IMAD.MOV.U32 R11, RZ, RZ, R16 ;  /* 0x000000ffff0b7224 */ /* 0x002fe200078e0010 */
[----:B------:R-:W-:Y:S01]  /*11050*/  IABS R6, R10 ;  /* 0x0000000a00067213 */ /* 0x000fe20000000000 */
[----:B------:R-:W-:Y:S01]  /*11060*/  @!P2 IMAD.IADD R15, R15, 0x1, -R5 ;  /* 0x000000010f0fa824 */ /* 0x000fe200078e0a05 */
[----:B------:R-:W-:Y:S01]  /*11070*/  IABS R14, R4 ;  /* 0x00000004000e7213 */ /* 0x000fe20000000000 */
[----:B------:R-:W-:Y:S01]  /*11080*/  @!P1 IMAD.MOV R11, RZ, RZ, -R11 ;  /* 0x000000ffff0b9224 */ /* 0x000fe200078e0a0b */
[----:B------:R-:W-:Y:S01]  /*11090*/  ISETP.GE.AND P2, PT, R4, RZ, PT ;  /* 0x000000ff0400720c */ /* 0x000fe20003f46270 */
[----:B------:R-:W-:Y:S01]  /*110a0*/  IMAD.HI.U32 R16, R9, R6, RZ ;  /* 0x0000000609107227 */ /* 0x000fe200078e00ff */
[----:B------:R-:W-:-:S02]  /*110b0*/  ISETP.GE.AND P1, PT, R10, RZ, PT ;  /* 0x000000ff0a00720c */ /* 0x000fc40003f26270 */
[----:B------:R1:W-:Y:S01]  /*110c0*/  STL [R1+0x4ac], R11 ;  /* 0x0004ac0b01007387 */ /* 0x0003e20000100800 */
[----:B------:R-:W-:Y:S02]  /*110d0*/  @!P6 IMAD.IADD R7, R7, 0x1, -R5 ;  /* 0x000000010707e824 */ /* 0x000fe400078e0a05 */
[----:B------:R-:W-:-:S03]  /*110e0*/  IMAD.HI.U32 R4, R9, R14, RZ ;  /* 0x0000000e09047227 */ /* 0x000fc600078e00ff */
[----:B------:R-:W-:Y:S01]  /*110f0*/  ISETP.GT.U32.AND P6, PT, R5, R7, PT ;  /* 0x000000070500720c */ /* 0x000fe20003fc4070 */
[----:B------:R-:W-:Y:S02]  /*11100*/  VIADD R3, R0, 0x156 ;  /* 0x0000015600037836 */ /* 0x000fe40000000000 */
[----:B------:R-:W-:Y:S02]  /*11110*/  IMAD.MOV R16, RZ, RZ, -R16 ;  /* 0x000000ffff107224 */ /* 0x000fe400078e0a10 */
[----:B-1----:R-:W-:Y:S01]  /*11120*/  IMAD.MOV.U32 R11, RZ, RZ, R15 ;  /* 0x000000ffff0b7224 */ /* 0x002fe200078e000f */
[----:B------:R-:W-:Y:S01]  /*11130*/  IABS R12, R3 ;  /* 0x00000003000c7213 */ /* 0x000fe20000000000 */
[----:B------:R-:W-:Y:S02]  /*11140*/  IMAD.MOV R4, RZ, RZ, -R4 ;  /* 0x000000ffff047224 */ /* 0x000fe400078e0a04 */
[----:B------:R-:W-:Y:S01]  /*11150*/  @!P3 IMAD.MOV R11, RZ, RZ, -R11 ;  /* 0x000000ffff0bb224 */ /* 0x000fe200078e0a0b */
[----:B------:R-:W-:Y:S01]  /*11160*/  ISETP.GE.AND P3, PT, R3, RZ, PT ;  /* 0x000000ff0300720c */ /* 0x000fe20003f66270 */
[----:B------:R-:W-:-:S02]  /*11170*/  @!P5 IMAD.IADD R2, R2, 0x1, -R5 ;  /* 0x000000010202d824 */ /* 0x000fc400078e0a05 */
[C---:B------:R-:W-:Y:S01]  /*11180*/  IMAD R6, R5.reuse, R16, R6 ;  /* 0x0000001005067224 */ /* 0x040fe200078e0206 */
[----:B------:R1:W-:Y:S01]  /*11190*/  STL [R1+0x4a8], R11 ;  /* 0x0004a80b01007387 */ /* 0x0003e20000100800 */
[----:B------:R-:W-:Y:S02]  /*111a0*/  IMAD R14, R5, R4, R14 ;  /* 0x00000004050e7224 */ /* 0x000fe400078e020e */
[----:B------:R-:W-:Y:S01]  /*111b0*/  IMAD.HI.U32 R10, R9, R12, RZ ;  /* 0x0000000c090a7227 */ /* 0x000fe200078e00ff */
[----:B------:R-:W-:-:S03]  /*111c0*/  ISETP.GT.U32.AND P5, PT, R5, R6, PT ;  /* 0x000000060500720c */ /* 0x000fc60003fa4070 */
[----:B------:R-:W-:Y:S02]  /*111d0*/  IMAD.MOV R10, RZ, RZ, -R10 ;  /* 0x000000ffff0a7224 */ /* 0x000fe400078e0a0a */
[----:B------:R-:W-:Y:S02]  /*111e0*/  @!P6 IMAD.IADD R7, R7, 0x1, -R5 ;  /* 0x000000010707e824 */ /* 0x000fe400078e0a05 */
[----:B-1----:R-:W-:Y:S02]  /*111f0*/  IMAD.MOV.U32 R11, RZ, RZ, R2 ;  /* 0x000000ffff0b7224 */ /* 0x002fe400078e0002 */
[C---:B------:R-:W-:Y:S02]  /*11200*/  IMAD R12, R5.reuse, R10, R12 ;  /* 0x0000000a050c7224 */ /* 0x040fe400078e020c */
[----:B------:R-:W-:Y:S01]  /*11210*/  @!P0 IMAD.MOV R11, RZ, RZ, -R11 ;  /* 0x000000ffff0b8224 */ /* 0x000fe200078e0a0b */
[----:B------:R-:W-:Y:S01]  /*11220*/  ISETP.GT.U32.AND P0, PT, R5, R14, PT ;  /* 0x0000000e0500720c */ /* 0x000fe20003f04070 */
[----:B------:R-:W-:-:S02]  /*11230*/  @!P5 IMAD.IADD R6, R6, 0x1, -R5 ;  /* 0x000000010606d824 */ /* 0x000fc400078e0a05 */
[C---:B------:R-:W-:Y:S01]  /*11240*/  VIADD R18, R0.reuse, 0x157 ;  /* 0x0000015700127836 */ /* 0x040fe20000000000 */
[----:B------:R1:W-:Y:S01]  /*11250*/  STL [R1+0x4a4], R11 ;  /* 0x0004a40b01007387 */ /* 0x0003e20000100800 */
[C---:B------:R-:W-:Y:S01]  /*11260*/  VIADD R16, R0.reuse, 0x158 ;  /* 0x0000015800107836 */ /* 0x040fe20000000000 */
[----:B------:R-:W-:Y:S01]  /*11270*/  ISETP.GT.U32.AND P5, PT, R5, R6, PT ;  /* 0x000000060500720c */ /* 0x000fe20003fa4070 */
[----:B------:R-:W-:Y:S01]  /*11280*/  VIADD R10, R0, 0x15a ;  /* 0x0000015a000a7836 */ /* 0x000fe20000000000 */
[----:B------:R-:W-:Y:S01]  /*11290*/  ISETP.GE.AND P6, PT, R18, RZ, PT ;  /* 0x000000ff1200720c */ /* 0x000fe20003fc6270 */
[----:B------:R-:W-:Y:S01]  /*112a0*/  VIADD R4, R0, 0x159 ;  /* 0x0000015900047836 */ /* 0x000fe20000000000 */
[----:B------:R-:W-:Y:S01]  /*112b0*/  IABS R18, R18 ;  /* 0x0000001200127213 */ /* 0x000fe20000000000 */
[----:B------:R-:W-:Y:S01]  /*112c0*/  IMAD.MOV R25, RZ, RZ, -R25 ;  /* 0x000000ffff197224 */ /* 0x000fe200078e0a19 */
[----:B------:R-:W-:Y:S01]  /*112d0*/  IABS R17, R16 ;  /* 0x0000001000117213 */ /* 0x000fe20000000000 */
[----:B------:R-:W-:Y:S01]  /*112e0*/  @!P0 IMAD.IADD R14, R14, 0x1, -R5 ;  /* 0x000000010e0e8824 */ /* 0x000fe200078e0a05 */
[----:B------:R-:W-:Y:S01]  /*112f0*/  IABS R2, R10 ;  /* 0x0000000a00027213 */ /* 0x000fe20000000000 */
[----:B-1----:R-:W-:Y:S01]  /*11300*/  IMAD.MOV.U32 R11, RZ, RZ, R7 ;  /* 0x000000ffff0b7224 */ /* 0x002fe200078e0007 */
[----:B------:R-:W-:Y:S01]  /*11310*/  IABS R3, R4 ;  /* 0x0000000400037213 */ /* 0x000fe20000000000 */
[----:B------:R-:W-:Y:S01]  /*11320*/  IMAD.HI.U32 R19, R9, R18, RZ ;  /* 0x0000001209137227 */ /* 0x000fe200078e00ff */
[----:B------:R-:W-:-:S03]  /*11330*/  ISETP.GT.U32.AND P0, PT, R5, R14, PT ;  /* 0x0000000e0500720c */ /* 0x000fc60003f04070 */
[----:B------:R-:W-:Y:S01]  /*11340*/  @!P4 IMAD.MOV R11, RZ, RZ, -R11 ;  /* 0x000000ffff0bc224 */ /* 0x000fe200078e0a0b */
[----:B------:R-:W-:Y:S01]  /*11350*/  ISETP.GT.U32.AND P4, PT, R5, R12, PT ;  /* 0x0000000c0500720c */ /* 0x000fe20003f84070 */
[----:B------:R-:W-:Y:S02]  /*11360*/  IMAD.MOV R19, RZ, RZ, -R19 ;  /* 0x000000ffff137224 */ /* 0x000fe400078e0a13 */
[----:B------:R-:W-:Y:S01]  /*11370*/  IMAD.HI.U32 R15, R9, R17, RZ ;  /* 0x00000011090f7227 */ /* 0x000fe200078e00ff */
[----:B------:R1:W-:Y:S03]  /*11380*/  STL [R1+0x49c], R11 ;  /* 0x00049c0b01007387 */ /* 0x0003e60000100800 */
[--C-:B------:R-:W-:Y:S01]  /*11390*/  @!P5 IMAD.IADD R6, R6, 0x1, -R5.reuse ;  /* 0x000000010606d824 */ /* 0x100fe200078e0a05 */
[----:B------:R-:W-:Y:S01]  /*113a0*/  ISETP.GE.AND P5, PT, R16, RZ, PT ;  /* 0x000000ff1000720c */ /* 0x000fe20003fa6270 */
[----:B------:R-:W-:-:S02]  /*113b0*/  @!P0 IMAD.IADD R14, R14, 0x1, -R5 ;  /* 0x000000010e0e8824 */ /* 0x000fc400078e0a05 */
[C---:B------:R-:W-:Y:S02]  /*113c0*/  IMAD R16, R5.reuse, R19, R18 ;  /* 0x0000001305107224 */ /* 0x040fe400078e0212 */
[----:B------:R-:W-:Y:S02]  /*113d0*/  @!P4 IMAD.IADD R12, R12, 0x1, -R5 ;  /* 0x000000010c0cc824 */ /* 0x000fe400078e0a05 */
[----:B------:R-:W-:Y:S01]  /*113e0*/  IMAD.MOV R15, RZ, RZ, -R15 ;  /* 0x000000ffff0f7224 */ /* 0x000fe200078e0a0f */
[C---:B------:R-:W-:Y:S01]  /*113f0*/  ISETP.GT.U32.AND P0, PT, R5.reuse, R16, PT ;  /* 0x000000100500720c */ /* 0x040fe20003f04070 */
[----:B-1----:R-:W-:Y:S01]  /*11400*/  IMAD.MOV.U32 R11, RZ, RZ, R14 ;  /* 0x000000ffff0b7224 */ /* 0x002fe200078e000e */
[C---:B------:R-:W-:Y:S01]  /*11410*/  ISETP.GT.U32.AND P4, PT, R5.reuse, R12, PT ;  /* 0x0000000c0500720c */ /* 0x040fe20003f84070 */
[----:B------:R-:W-:Y:S02]  /*11420*/  IMAD.MOV.U32 R13, RZ, RZ, R6 ;  /* 0x000000ffff0d7224 */ /* 0x000fe400078e0006 */
[----:B------:R-:W-:-:S02]  /*11430*/  IMAD R17, R5, R15, R17 ;  /* 0x0000000f05117224 */ /* 0x000fc400078e0211 */
[----:B------:R-:W-:-:S04]  /*11440*/  IMAD.HI.U32 R15, R9, R2, RZ ;  /* 0x00000002090f7227 */ /* 0x000fc800078e00ff */
[----:B------:R-:W-:Y:S01]  /*11450*/  @!P2 IMAD.MOV R11, RZ, RZ, -R11 ;  /* 0x000000ffff0ba224 */ /* 0x000fe200078e0a0b */
[----:B------:R-:W-:Y:S01]  /*11460*/  ISETP.GE.AND P2, PT, R4, RZ, PT ;  /* 0x000000ff0400720c */ /* 0x000fe20003f46270 */
[----:B------:R-:W-:Y:S01]  /*11470*/  @!P1 IMAD.MOV R13, RZ, RZ, -R13 ;  /* 0x000000ffff0d9224 */ /* 0x000fe200078e0a0d */
[----:B------:R-:W-:Y:S01]  /*11480*/  ISETP.GT.U32.AND P1, PT, R5, R17, PT ;  /* 0x000000110500720c */ /* 0x000fe20003f24070 */
[----:B------:R-:W-:Y:S01]  /*11490*/  IMAD.MOV R6, RZ, RZ, -R15 ;  /* 0x000000ffff067224 */ /* 0x000fe200078e0a0f */
[----:B------:R-:W-:Y:S01]  /*114a0*/  STL [R1+0x187c], R11 ;  /* 0x00187c0b01007387 */ /* 0x000fe20000100800 */
[----:B------:R-:W-:Y:S02]  /*114b0*/  @!P4 IMAD.IADD R12, R12, 0x1, -R5 ;  /* 0x000000010c0cc824 */ /* 0x000fe400078e0a05 */
[----:B------:R-:W-:Y:S01]  /*114c0*/  IMAD.HI.U32 R7, R9, R3, RZ ;  /* 0x0000000309077227 */ /* 0x000fe200078e00ff */
[----:B------:R1:W-:Y:S03]  /*114d0*/  STL [R1+0x470], R13 ;  /* 0x0004700d01007387 */ /* 0x0003e60000100800 */
[----:B------:R-:W-:-:S02]  /*114e0*/  IMAD R2, R5, R6, R2 ;  /* 0x0000000605027224 */ /* 0x000fc400078e0202 */
[----:B------:R-:W-:Y:S02]  /*114f0*/  IMAD.MOV R7, RZ, RZ, -R7 ;  /* 0x000000ffff077224 */ /* 0x000fe400078e0a07 */
[----:B------:R-:W-:Y:S02]  /*11500*/  @!P0 IMAD.IADD R16, R16, 0x1, -R5 ;  /* 0x0000000110108824 */ /* 0x000fe400078e0a05 */
[C---:B------:R-:W-:Y:S02]  /*11510*/  IMAD R3, R5.reuse, R7, R3 ;  /* 0x0000000705037224 */ /* 0x040fe400078e0203 */
[----:B-1----:R-:W-:Y:S01]  /*11520*/  IMAD.MOV.U32 R13, RZ, RZ, R12 ;  /* 0x000000ffff0d7224 */ /* 0x002fe200078e000c */
[C---:B------:R-:W-:Y:S01]  /*11530*/  ISETP.GT.U32.AND P0, PT, R5.reuse, R16, PT ;  /* 0x000000100500720c */ /* 0x040fe20003f04070 */
[C---:B------:R-:W-:Y:S01]  /*11540*/  VIADD R6, R0.reuse, 0x15c ;  /* 0x0000015c00067836 */ /* 0x040fe20000000000 */
[C---:B------:R-:W-:Y:S01]  /*11550*/  ISETP.GT.U32.AND P4, PT, R5.reuse, R3, PT ;  /* 0x000000030500720c */ /* 0x040fe20003f84070 */
[----:B------:R-:W-:Y:S01]  /*11560*/  @!P3 IMAD.MOV R13, RZ, RZ, -R13 ;  /* 0x000000ffff0db224 */ /* 0x000fe200078e0a0d */
[----:B------:R-:W-:Y:S01]  /*11570*/  ISETP.GT.U32.AND P3, PT, R5, R2, PT ;  /* 0x000000020500720c */ /* 0x000fe20003f64070 */
[C---:B------:R-:W-:Y:S01]  /*11580*/  VIADD R4, R0.reuse, 0x15b ;  /* 0x0000015b00047836 */ /* 0x040fe20000000000 */
[----:B------:R-:W-:Y:S01]  /*11590*/  IABS R14, R6 ;  /* 0x00000006000e7213 */ /* 0x000fe20000000000 */
[--C-:B------:R-:W-:Y:S01]  /*115a0*/  @!P1 IMAD.IADD R17, R17, 0x1, -R5.reuse ;  /* 0x0000000111119824 */ /* 0x100fe200078e0a05 */
[----:B------:R1:W-:Y:S01]  /*115b0*/  STL [R1+0x48c], R13 ;  /* 0x00048c0d01007387 */ /* 0x0003e20000100800 */
[C---:B------:R-:W-:Y:S01]  /*115c0*/  VIADD R7, R0.reuse, 0x15d ;  /* 0x0000015d00077836 */ /* 0x040fe20000000000 */
[----:B------:R-:W-:Y:S01]  /*115d0*/  IABS R15, R4 ;  /* 0x00000004000f7213 */ /* 0x000fe20000000000 */
[----:B------:R-:W-:Y:S01]  /*115e0*/  VIADD R19, R0, 0x165 ;  /* 0x0000016500137836 */ /* 0x000fe20000000000 */
[----:B------:R-:W-:Y:S01]  /*115f0*/  ISETP.GT.U32.AND P1, PT, R5, R17, PT ;  /* 0x000000110500720c */ /* 0x000fe20003f24070 */
[--C-:B------:R-:W-:Y:S01]  /*11600*/  @!P0 IMAD.IADD R16, R16, 0x1, -R5.reuse ;  /* 0x0000000110108824 */ /* 0x100fe200078e0a05 */
[----:B------:R-:W-:Y:S01]  /*11610*/  ISETP.GE.AND P0, PT, R10, RZ, PT ;  /* 0x000000ff0a00720c */ /* 0x000fe20003f06270 */
[--C-:B------:R-:W-:Y:S01]  /*11620*/  @!P4 IMAD.IADD R3, R3, 0x1, -R5.reuse ;  /* 0x000000010303c824 */ /* 0x100fe200078e0a05 */
[----:B------:R-:W-:Y:S01]  /*11630*/  IABS R12, R7 ;  /* 0x00000007000c7213 */ /* 0x000fe20000000000 */
[----:B------:R-:W-:-:S02]  /*11640*/  @!P3 IMAD.IADD R2, R2, 0x1, -R5 ;  /* 0x000000010202b824 */ /* 0x000fc400078e0a05 */
[----:B------:R-:W-:Y:S01]  /*11650*/  IMAD.HI.U32 R10, R9, R14, RZ ;  /* 0x0000000e090a7227 */ /* 0x000fe200078e00ff */
[C---:B------:R-:W-:Y:S02]  /*11660*/  ISETP.GT.U32.AND P4, PT, R5.reuse, R3, PT ;  /* 0x000000030500720c */ /* 0x040fe40003f84070 */
[----:B------:R-:W-:Y:S01]  /*11670*/  ISETP.GT.U32.AND P3, PT, R5, R2, PT ;  /* 0x000000020500720c */ /* 0x000fe20003f64070 */
[----:B------:R-:W-:Y:S02]  /*11680*/  IMAD.MOV R10, RZ, RZ, -R10 ;  /* 0x000000ffff0a7224 */ /* 0x000fe400078e0a0a */
[----:B------:R-:W-:-:S04]  /*11690*/  IMAD.HI.U32 R18, R9, R15, RZ ;  /* 0x0000000f09127227 */ /* 0x000fc800078e00ff */
[C---:B------:R-:W-:Y:S02]  /*116a0*/  IMAD R14, R5.reuse, R10, R14 ;  /* 0x0000000a050e7224 */ /* 0x040fe400078e020e */
[----:B------:R-:W-:Y:S02]  /*116b0*/  IMAD.MOV R18, RZ, RZ, -R18 ;  /* 0x000000ffff127224 */ /* 0x000fe400078e0a12 */
[----:B-1----:R-:W-:Y:S02]  /*116c0*/  IMAD.MOV.U32 R13, RZ, RZ, R16 ;  /* 0x000000ffff0d7224 */ /* 0x002fe400078e0010 */
[----:B------:R-:W-:Y:S01]  /*116d0*/  @!P3 IMAD.IADD R2, R2, 0x1, -R5 ;  /* 0x000000010202b824 */ /* 0x000fe200078e0a05 */
[C---:B------:R-:W-:Y:S01]  /*116e0*/  ISETP.GT.U32.AND P3, PT, R5.reuse, R14, PT ;  /* 0x0000000e0500720c */ /* 0x040fe20003f64070 */
[----:B------:R-:W-:Y:S02]  /*116f0*/  IMAD R15, R5, R18, R15 ;  /* 0x00000012050f7224 */ /* 0x000fe400078e020f */
[----:B------:R-:W-:Y:S01]  /*11700*/  @!P6 IMAD.MOV R13, RZ, RZ, -R13 ;  /* 0x000000ffff0de224 */ /* 0x000fe200078e0a0d */
[----:B------:R-:W-:Y:S01]  /*11710*/  ISETP.GE.AND P6, PT, R4, RZ, PT ;  /* 0x000000ff0400720c */ /* 0x000fe20003fc6270 */
[--C-:B------:R-:W-:Y:S01]  /*11720*/  @!P4 IMAD.IADD R3, R3, 0x1, -R5.reuse ;  /* 0x000000010303c824 */ /* 0x100fe200078e0a05 */
[----:B------:R-:W-:Y:S01]  /*11730*/  ISETP.GE.AND P4, PT, R7, RZ, PT ;  /* 0x000000ff0700720c */ /* 0x000fe20003f86270 */
[----:B------:R-:W-:Y:S01]  /*11740*/  @!P1 IMAD.IADD R17, R17, 0x1, -R5 ;  /* 0x0000000111119824 */ /* 0x000fe200078e0a05 */
[----:B------:R-:W-:Y:S01]  /*11750*/  ISETP.GT.U32.AND P1, PT, R5, R15, PT ;  /* 0x0000000f0500720c */ /* 0x000fe20003f24070 */
[----:B------:R1:W-:Y:S01]  /*11760*/  STL [R1+0x480], R13 ;  /* 0x0004800d01007387 */ /* 0x0003e20000100800 */
[----:B------:R-:W-:-:S02]  /*11770*/  VIADD R4, R0, 0x15e ;  /* 0x0000015e00047836 */ /* 0x000fc40000000000 */
[----:B------:R-:W-:Y:S02]  /*11780*/  IMAD.MOV.U32 R11, RZ, RZ, R17 ;  /* 0x000000ffff0b7224 */ /* 0x000fe400078e0011 */
[----:B------:R-:W-:Y:S02]  /*11790*/  @!P3 IMAD.IADD R14, R14, 0x1, -R5 ;  /* 0x000000010e0eb824 */ /* 0x000fe400078e0a05 */
[----:B------:R-:W-:Y:S01]  /*117a0*/  @!P5 IMAD.MOV R11, RZ, RZ, -R11 ;  /* 0x000000ffff0bd224 */ /* 0x000fe200078e0a0b */
[----:B------:R-:W-:Y:S01]  /*117b0*/  ISETP.GE.AND P5, PT, R6, RZ, PT ;  /* 0x000000ff0600720c */ /* 0x000fe20003fa6270 */
[----:B------:R-:W-:Y:S01]  /*117c0*/  IMAD.HI.U32 R16, R9, R12, RZ ;  /* 0x0000000c09107227 */ /* 0x000fe200078e00ff */
[----:B------:R-:W-:Y:S02]  /*117d0*/  ISETP.GT.U32.AND P3, PT, R5, R14, PT ;  /* 0x0000000e0500720c */ /* 0x000fe40003f64070 */
[----:B------:R2:W-:Y:S01]  /*117e0*/  STL [R1+0x474], R11 ;  /* 0x0004740b01007387 */ /* 0x0005e20000100800 */
[----:B-1----:R-:W-:-:S02]  /*117f0*/  IMAD.MOV.U32 R13, RZ, RZ, R3 ;  /* 0x000000ffff0d7224 */ /* 0x002fc400078e0003 */
[----:B------:R-:W-:Y:S02]  /*11800*/  @!P1 IMAD.IADD R15, R15, 0x1, -R5 ;  /* 0x000000010f0f9824 */ /* 0x000fe400078e0a05 */
[----:B------:R-:W-:Y:S01]  /*11810*/  @!P2 IMAD.MOV R13, RZ, RZ, -R13 ;  /* 0x000000ffff0da224 */ /* 0x000fe200078e0a0d */
[----:B------:R-:W-:Y:S01]  /*11820*/  ISETP.GE.AND P2, PT, R4, RZ, PT ;  /* 0x000000ff0400720c */ /* 0x000fe20003f46270 */
[----:B------:R-:W-:Y:S01]  /*11830*/  VIADD R3, R0, 0x15f ;  /* 0x0000015f00037836 */ /* 0x000fe20000000000 */
[----:B------:R-:W-:Y:S01]  /*11840*/  IABS R4, R4 ;  /* 0x0000000400047213 */ /* 0x000fe20000000000 */
[----:B------:R-:W-:Y:S01]  /*11850*/  IMAD.MOV R16, RZ, RZ, -R16 ;  /* 0x000000ffff107224 */ /* 0x000fe200078e0a10 */
[----:B------:R-:W-:Y:S01]  /*11860*/  ISETP.GT.U32.AND P1, PT, R5, R15, PT ;  /* 0x0000000f0500720c */ /* 0x000fe20003f24070 */
[----:B--2---:R-:W-:Y:S01]  /*11870*/  IMAD.MOV.U32 R11, RZ, RZ, R2 ;  /* 0x000000ffff0b7224 */ /* 0x004fe200078e0002 */
[----:B------:R-:W-:Y:S01]  /*11880*/  IABS R17, R3 ;  /* 0x0000000300117213 */ /* 0x000fe20000000000 */
[----:B------:R-:W-:Y:S01]  /*11890*/  IMAD.HI.U32 R10, R9, R4, RZ ;  /* 0x00000004090a7227 */ /* 0x000fe200078e00ff */
[----:B------:R1:W-:Y:S03]  /*118a0*/  STL [R1+0x488], R13 ;  /* 0x0004880d01007387 */ /* 0x0003e60000100800 */
[----:B------:R-:W-:-:S02]  /*118b0*/  IMAD.MOV R10, RZ, RZ, -R10 ;  /* 0x000000ffff0a7224 */ /* 0x000fc400078e0a0a */
[----:B------:R-:W-:Y:S01]  /*118c0*/  @!P0 IMAD.MOV R11, RZ, RZ, -R11 ;  /* 0x000000ffff0b8224 */ /* 0x000fe200078e0a0b */
[----:B------:R-:W-:Y:S01]  /*118d0*/  ISETP.GE.AND P0, PT, R3, RZ, PT ;  /* 0x000000ff0300720c */ /* 0x000fe20003f06270 */
[----:B------:R-:W-:Y:S02]  /*118e0*/  IMAD R4, R5, R10, R4 ;  /* 0x0000000a05047224 */ /* 0x000fe400078e0204 */
[----:B------:R-:W-:Y:S01]  /*118f0*/  @!P3 IMAD.IADD R14, R14, 0x1, -R5 ;  /* 0x000000010e0eb824 */ /* 0x000fe200078e0a05 */
[----:B------:R2:W-:Y:S01]  /*11900*/  STL [R1+0x484], R11 ;  /* 0x0004840b01007387 */ /* 0x0005e20000100800 */
[----:B------:R-:W-:Y:S01]  /*11910*/  IMAD.HI.U32 R3, R9, R17, RZ ;  /* 0x0000001109037227 */ /* 0x000fe200078e00ff */
[----:B------:R-:W-:-:S03]  /*11920*/  ISETP.GT.U32.AND P3, PT, R5, R4, PT ;  /* 0x000000040500720c */ /* 0x000fc60003f64070 */
[----:B------:R-:W-:Y:S02]  /*11930*/  @!P1 IMAD.IADD R15, R15, 0x1, -R5 ;  /* 0x000000010f0f9824 */ /* 0x000fe400078e0a05 */
[----:B------:R-:W-:Y:S02]  /*11940*/  IMAD.MOV R3, RZ, RZ, -R3 ;  /* 0x000000ffff037224 */ /* 0x000fe400078e0a03 */
[C---:B------:R-:W-:Y:S02]  /*11950*/  IMAD R12, R5.reuse, R16, R12 ;  /* 0x00000010050c7224 */ /* 0x040fe400078e020c */
[----:B------:R-:W-:Y:S02]  /*11960*/  VIADD R2, R0, 0x160 ;  /* 0x0000016000027836 */ /* 0x000fe40000000000 */
[C---:B------:R-:W-:Y:S01]  /*11970*/  IMAD R17, R5.reuse, R3, R17 ;  /* 0x0000000305117224 */ /* 0x040fe200078e0211 */
[----:B------:R-:W-:Y:S01]  /*11980*/  ISETP.GT.U32.AND P1, PT, R5, R12, PT ;  /* 0x0000000c0500720c */ /* 0x000fe20003f24070 */
[----:B-1----:R-:W-:Y:S01]  /*11990*/  IMAD.MOV.U32 R13, RZ, RZ, R15 ;  /* 0x000000ffff0d7224 */ /* 0x002fe200078e000f */
[----:B------:R-:W-:Y:S01]  /*119a0*/  IABS R6, R2 ;  /* 0x0000000200067213 */ /* 0x000fe20000000000 */
[----:B------:R-:W-:-:S02]  /*119b0*/  @!P3 IMAD.IADD R4, R4, 0x1, -R5 ;  /* 0x000000010404b824 */ /* 0x000fc400078e0a05 */
[----:B------:R-:W-:Y:S01]  /*119c0*/  @!P6 IMAD.MOV R13, RZ, RZ, -R13 ;  /* 0x000000ffff0de224 */ /* 0x000fe200078e0a0d */
[C---:B------:R-:W-:Y:S01]  /*119d0*/  ISETP.GT.U32.AND P6, PT, R5.reuse, R17, PT ;  /* 0x000000110500720c */ /* 0x040fe20003fc4070 */
[----:B------:R-:W-:Y:S01]  /*119e0*/  VIADD R7, R0, 0x161 ;  /* 0x0000016100077836 */ /* 0x000fe20000000000 */
[----:B------:R-:W-:Y:S01]  /*119f0*/  ISETP.GT.U32.AND P3, PT, R5, R4, PT ;  /* 0x000000040500720c */ /* 0x000fe20003f64070 */
[----:B------:R-:W-:Y:S01]  /*11a00*/  IMAD.HI.U32 R10, R9, R6, RZ ;  /* 0x00000006090a7227 */ /* 0x000fe200078e00ff */
[----:B------:R-:W-:Y:S02]  /*11a10*/  STL [R1+0x47c], R13 ;  /* 0x00047c0d01007387 */ /* 0x000fe40000100800 */
[----:B------:R-:W-:Y:S01]  /*11a20*/  IABS R18, R7 ;  /* 0x0000000700127213 */ /* 0x000fe20000000000 */
[----:B--2---:R-:W-:Y:S01]  /*11a30*/  IMAD.MOV.U32 R11, RZ, RZ, R14 ;  /* 0x000000ffff0b7224 */ /* 0x004fe200078e000e */
[----:B------:R-:W-:Y:S01]  /*11a40*/  IABS R14, R19 ;  /* 0x00000013000e7213 */ /* 0x000fe20000000000 */
[----:B------:R-:W-:-:S02]  /*11a50*/  IMAD.MOV R10, RZ, RZ, -R10 ;  /* 0x000000ffff0a7224 */ /* 0x000fc400078e0a0a */
[----:B------:R-:W-:Y:S02]  /*11a60*/  VIADD R15, R0, 0x162 ;  /* 0x00000162000f7836 */ /* 0x000fe40000000000 */
[----:B------:R-:W-:Y:S01]  /*11a70*/  @!P5 IMAD.MOV R11, RZ, RZ, -R11 ;  /* 0x000000ffff0bd224 */ /* 0x000fe200078e0a0b */
[----:B------:R-:W-:Y:S01]  /*11a80*/  ISETP.GE.AND P5, PT, R2, RZ, PT ;  /* 0x000000ff0200720c */ /* 0x000fe20003fa6270 */
[--C-:B------:R-:W-:Y:S02]  /*11a90*/  @!P1 IMAD.IADD R12, R12, 0x1, -R5.reuse ;  /* 0x000000010c0c9824 */ /* 0x100fe400078e0a05 */
[----:B------:R-:W-:Y:S01]  /*11aa0*/  IMAD R2, R5, R10, R6 ;  /* 0x0000000a05027224 */ /* 0x000fe200078e0206 */
[----:B------:R-:W-:Y:S01]  /*11ab0*/  IABS R6, R15 ;  /* 0x0000000f00067213 */ /* 0x000fe20000000000 */
[--C-:B------:R-:W-:Y:S01]  /*11ac0*/  @!P6 IMAD.IADD R17, R17, 0x1, -R5.reuse ;  /* 0x000000011111e824 */ /* 0x100fe200078e0a05 */
[----:B------:R-:W-:Y:S01]  /*11ad0*/  ISETP.GT.U32.AND P1, PT, R5, R12, PT ;  /* 0x0000000c0500720c */ /* 0x000fe20003f24070 */
[----:B------:R-:W-:Y:S01]  /*11ae0*/  IMAD.HI.U32 R3, R9, R18, RZ ;  /* 0x0000001209037227 */ /* 0x000fe200078e00ff */
[----:B------:R1:W-:Y:S02]  /*11af0*/  STL [R1+0x478], R11 ;  /* 0x0004780b01007387 */ /* 0x0003e40000100800 */
[C---:B------:R-:W-:Y:S01]  /*11b00*/  ISETP.GT.U32.AND P6, PT, R5.reuse, R17, PT ;  /* 0x000000110500720c */ /* 0x040fe20003fc4070 */
[----:B------:R-:W-:Y:S01]  /*11b10*/  @!P3 IMAD.IADD R4, R4, 0x1, -R5 ;  /* 0x000000010404b824 */ /* 0x000fe200078e0a05 */
[----:B------:R-:W-:Y:S01]  /*11b20*/  ISETP.GT.U32.AND P3, PT, R5, R2, PT ;  /* 0x000000020500720c */ /* 0x000fe20003f64070 */
[----:B------:R-:W-:-:S02]  /*11b30*/  IMAD.MOV R3, RZ, RZ, -R3 ;  /* 0x000000ffff037224 */ /* 0x000fc400078e0a03 */
[----:B------:R-:W-:-:S04]  /*11b40*/  IMAD.HI.U32 R10, R9, R6, RZ ;  /* 0x00000006090a7227 */ /* 0x000fc800078e00ff */
[C---:B------:R-:W-:Y:S02]  /*11b50*/  IMAD R18, R5.reuse, R3, R18 ;  /* 0x0000000305127224 */ /* 0x040fe400078e0212 */
[----:B------:R-:W-:Y:S02]  /*11b60*/  VIADD R3, R0, 0x163 ;  /* 0x0000016300037836 */ /* 0x000fe40000000000 */
[----:B------:R-:W-:Y:S02]  /*11b70*/  IMAD.MOV R10, RZ, RZ, -R10 ;  /* 0x000000ffff0a7224 */ /* 0x000fe400078e0a0a */
[--C-:B------:R-:W-:Y:S01]  /*11b80*/  @!P1 IMAD.IADD R12, R12, 0x1, -R5.reuse ;  /* 0x000000010c0c9824 */ /* 0x100fe200078e0a05 */
[----:B------:R-:W-:Y:S01]  /*11b90*/  IABS R24, R3 ;  /* 0x0000000300187213 */ /* 0x000fe20000000000 */
[----:B------:R-:W-:Y:S01]  /*11ba0*/  IMAD R6, R5, R10, R6 ;  /* 0x0000000a05067224 */ /* 0x000fe200078e0206 */
[----:B------:R-:W-:Y:S01]  /*11bb0*/  ISETP.GE.AND P1, PT, R7, RZ, PT ;  /* 0x000000ff0700720c */ /* 0x000fe20003f26270 */
[--C-:B------:R-:W-:Y:S01]  /*11bc0*/  @!P6 IMAD.IADD R17, R17, 0x1, -R5.reuse ;  /* 0x000000011111e824 */ /* 0x100fe200078e0a05 */
[C---:B------:R-:W-:Y:S01]  /*11bd0*/  ISETP.GT.U32.AND P6, PT, R5.reuse, R18, PT ;  /* 0x000000120500720c */ /* 0x040fe20003fc4070 */
[----:B------:R-:W-:Y:S01]  /*11be0*/  @!P3 IMAD.IADD R2, R2, 0x1, -R5 ;  /* 0x000000010202b824 */ /* 0x000fe200078e0a05 */
[----:B------:R-:W-:Y:S01]  /*11bf0*/  ISETP.GT.U32.AND P3, PT, R5, R6, PT ;  /* 0x000000060500720c */ /* 0x000fe20003f64070 */
[----:B------:R-:W-:-:S04]  /*11c00*/  IMAD.HI.U32 R23, R9, R24, RZ ;  /* 0x0000001809177227 */ /* 0x000fc800078e00ff */
[----:B-1----:R-:W-:Y:S02]  /*11c10*/  IMAD.MOV.U32 R11, RZ, RZ, R12 ;  /* 0x000000ffff0b7224 */ /* 0x002fe400078e000c */
[----:B------:R-:W-:Y:S02]  /*11c20*/  IMAD.MOV R23, RZ, RZ, -R23 ;  /* 0x000000ffff177224 */ /* 0x000fe400078e0a17 */
[----:B------:R-:W-:Y:S02]  /*11c30*/  @!P4 IMAD.MOV R11, RZ, RZ, -R11 ;  /* 0x000000ffff0bc224 */ /* 0x000fe400078e0a0b */
[----:B------:R-:W-:Y:S02]  /*11c40*/  VIADD R7, R0, 0x166 ;  /* 0x0000016600077836 */ /* 0x000fe40000000000 */
[C---:B------:R-:W-:Y:S01]  /*11c50*/  IMAD R23, R5.reuse, R23, R24 ;  /* 0x0000001705177224 */ /* 0x040fe200078e0218 */
[----:B------:R1:W-:Y:S01]  /*11c60*/  STL [R1+0x464], R11 ;  /* 0x0004640b01007387 */ /* 0x0003e20000100800 */
[--C-:B------:R-:W-:Y:S01]  /*11c70*/  @!P6 IMAD.IADD R18, R18, 0x1, -R5.reuse ;  /* 0x000000011212e824 */ /* 0x100fe200078e0a05 */
[----:B------:R-:W-:Y:S01]  /*11c80*/  IABS R16, R7 ;  /* 0x0000000700107213 */ /* 0x000fe20000000000 */
[----:B------:R-:W-:Y:S01]  /*11c90*/  @!P3 IMAD.IADD R6, R6, 0x1, -R5 ;  /* 0x000000010606b824 */ /* 0x000fe200078e0a05 */
[----:B------:R-:W-:Y:S01]  /*11ca0*/  ISETP.GT.U32.AND P6, PT, R5, R23, PT ;  /* 0x000000170500720c */ /* 0x000fe20003fc4070 */
[----:B------:R-:W-:Y:S01]  /*11cb0*/  IMAD.HI.U32 R20, R9, R14, RZ ;  /* 0x0000000e09147227 */ /* 0x000fe200078e00ff */
[----:B------:R-:W-:-:S02]  /*11cc0*/  ISETP.GT.U32.AND P4, PT, R5, R18, PT ;  /* 0x000000120500720c */ /* 0x000fc40003f84070 */
[----:B------:R-:W-:Y:S01]  /*11cd0*/  ISETP.GT.U32.AND P3, PT, R5, R2, PT ;  /* 0x000000020500720c */ /* 0x000fe20003f64070 */
[----:B------:R-:W-:-:S04]  /*11ce0*/  IMAD.HI.U32 R10, R9, R16, RZ ;  /* 0x00000010090a7227 */ /* 0x000fc800078e00ff */
[----:B-1----:R-:W-:Y:S02]  /*11cf0*/  IMAD.MOV.U32 R11, RZ, RZ, R4 ;  /* 0x000000ffff0b7224 */ /* 0x002fe400078e0004 */
[C---:B------:R-:W-:Y:S02]  /*11d00*/  IMAD R22, R5.reuse, R25, R22 ;  /* 0x0000001905167224 */ /* 0x040fe400078e0216 */
[----:B------:R-:W-:Y:S01]  /*11d10*/  @!P2 IMAD.MOV R11, RZ, RZ, -R11 ;  /* 0x000000ffff0ba224 */ /* 0x000fe200078e0a0b */
[C---:B------:R-:W-:Y:S01]  /*11d20*/  ISETP.GT.U32.AND P2, PT, R5.reuse, R6, PT ;  /* 0x000000060500720c */ /* 0x040fe20003f44070 */
[----:B------:R-:W-:Y:S02]  /*11d30*/  IMAD.MOV R10, RZ, RZ, -R10 ;  /* 0x000000ffff0a7224 */ /* 0x000fe400078e0a0a */
[----:B------:R-:W-:Y:S01]  /*11d40*/  IMAD.MOV R20, RZ, RZ, -R20 ;  /* 0x000000ffff147224 */ /* 0x000fe200078e0a14 */
[----:B------:R1:W-:Y:S01]  /*11d50*/  STL [R1+0x460], R11 ;  /* 0x0004600b01007387 */ /* 0x0003e20000100800 */
[----:B------:R-:W-:-:S02]  /*11d60*/  IMAD R10, R5, R10, R16 ;  /* 0x0000000a050a7224 */ /* 0x000fc400078e0210 */
[--C-:B------:R-:W-:Y:S02]  /*11d70*/  @!P6 IMAD.IADD R23, R23, 0x1, -R5.reuse ;  /* 0x000000011717e824 */ /* 0x100fe400078e0a05 */
[C---:B------:R-:W-:Y:S02]  /*11d80*/  IMAD R14, R5.reuse, R20, R14 ;  /* 0x00000014050e7224 */ /* 0x040fe400078e020e */
[----:B------:R-:W-:Y:S01]  /*11d90*/  VIADD R20, R0, 0x167 ;  /* 0x0000016700147836 */ /* 0x000fe20000000000 */
[C---:B------:R-:W-:Y:S01]  /*11da0*/  ISETP.GT.U32.AND P6, PT, R5.reuse, R23, PT ;  /* 0x000000170500720c */ /* 0x040fe20003fc4070 */
[----:B------:R-:W-:Y:S01]  /*11db0*/  @!P2 IMAD.IADD R6, R6, 0x1, -R5 ;  /* 0x000000010606a824 */ /* 0x000fe200078e0a05 */
[----:B------:R-:W-:Y:S01]  /*11dc0*/  ISETP.GT.U32.AND P2, PT, R5, R10, PT ;  /* 0x0000000a0500720c */ /* 0x000fe20003f44070 */
[----:B-1----:R-:W-:Y:S01]  /*11dd0*/  IMAD.MOV.U32 R11, RZ, RZ, R17 ;  /* 0x000000ffff0b7224 */ /* 0x002fe200078e0011 */
[----:B------:R-:W-:Y:S01]  /*11de0*/  IABS R12, R20 ;  /* 0x00000014000c7213 */ /* 0x000fe20000000000 */
[----:B------:R-:W-:Y:S01]  /*11df0*/  @!P4 IMAD.IADD R18, R18, 0x1, -R5 ;  /* 0x000000011212c824 */ /* 0x000fe200078e0a05 */
[----:B------:R-:W-:Y:S01]  /*11e00*/  ISETP.GE.AND P4, PT, R15, RZ, PT ;  /* 0x000000ff0f00720c */ /* 0x000fe20003f86270 */
[----:B------:R-:W-:Y:S01]  /*11e10*/  @!P0 IMAD.MOV R11, RZ, RZ, -R11 ;  /* 0x000000ffff0b8224 */ /* 0x000fe200078e0a0b */
[----:B------:R-:W-:Y:S01]  /*11e20*/  ISETP.GT.U32.AND P0, PT, R5, R22, PT ;  /* 0x000000160500720c */ /* 0x000fe20003f04070 */
[----:B------:R-:W-:-:S02]  /*11e30*/  VIADD R16, R0, 0x168 ;  /* 0x0000016800107836 */ /* 0x000fc40000000000 */
[----:B------:R-:W-:Y:S01]  /*11e40*/  @!P3 IMAD.IADD R2, R2, 0x1, -R5 ;  /* 0x000000010202b824 */ /* 0x000fe200078e0a05 */
[----:B------:R-:W-:Y:S01]  /*11e50*/  ISETP.GT.U32.AND P3, PT, R5, R14, PT ;  /* 0x0000000e0500720c */ /* 0x000fe20003f64070 */
[----:B------:R-:W-:Y:S01]  /*11e60*/  IMAD.HI.U32 R15, R9, R12, RZ ;  /* 0x0000000c090f7227 */ /* 0x000fe200078e00ff */
[----:B------:R-:W-:Y:S01]  /*11e70*/  IABS R4, R16 ;  /* 0x0000001000047213 */ /* 0x000fe20000000000 */
[----:B------:R1:W-:Y:S02]  /*11e80*/  STL [R1+0x45c], R11 ;  /* 0x00045c0b01007387 */ /* 0x0003e40000100800 */
[----:B------:R-:W-:Y:S02]  /*11e90*/  IMAD.MOV R15, RZ, RZ, -R15 ;  /* 0x000000ffff0f7224 */ /* 0x000fe400078e0a0f */
[----:B------:R-:W-:Y:S02]  /*11ea0*/  IMAD.MOV.U32 R13, RZ, RZ, R2 ;  /* 0x000000ffff0d7224 */ /* 0x000fe400078e0002 */
[--C-:B------:R-:W-:Y:S01]  /*11eb0*/  @!P0 IMAD.IADD R22, R22, 0x1, -R5.reuse ;  /* 0x0000000116168824 */ /* 0x100fe200078e0a05 */
[----:B------:R-:W-:Y:S01]  /*11ec0*/  ISETP.GE.AND P0, PT, R21, RZ, PT ;  /* 0x000000ff1500720c */ /* 0x000fe20003f06270 */
[----:B------:R-:W-:Y:S01]  /*11ed0*/  @!P6 IMAD.IADD R23, R23, 0x1, -R5 ;  /* 0x000000011717e824 */ /* 0x000fe200078e0a05 */
[----:B------:R-:W-:Y:S01]  /*11ee0*/  ISETP.GE.AND P6, PT, R3, RZ, PT ;  /* 0x000000ff0300720c */ /* 0x000fe20003fc6270 */
[----:B-1----:R-:W-:-:S02]  /*11ef0*/  IMAD.MOV.U32 R11, RZ, RZ, R18 ;  /* 0x000000ffff0b7224 */ /* 0x002fc400078e0012 */
[----:B------:R-:W-:Y:S01]  /*11f00*/  @!P2 IMAD.IADD R10, R10, 0x1, -R5 ;  /* 0x000000010a0aa824 */ /* 0x000fe200078e0a05 */
[----:B------:R-:W-:Y:S01]  /*11f10*/  ISETP.GT.U32.AND P2, PT, R5, R22, PT ;  /* 0x000000160500720c */ /* 0x000fe20003f44070 */
[----:B------:R-:W-:-:S04]  /*11f20*/  IMAD.HI.U32 R17, R9, R4, RZ ;  /* 0x0000000409117227 */ /* 0x000fc800078e00ff */
[C---:B------:R-:W-:Y:S02]  /*11f30*/  IMAD R12, R5.reuse, R15, R12 ;  /* 0x0000000f050c7224 */ /* 0x040fe400078e020c */
[----:B------:R-:W-:Y:S02]  /*11f40*/  @!P5 IMAD.MOV R13, RZ, RZ, -R13 ;  /* 0x000000ffff0dd224 */ /* 0x000fe400078e0a0d */
[----:B------:R-:W-:Y:S01]  /*11f50*/  @!P1 IMAD.MOV R11, RZ, RZ, -R11 ;  /* 0x000000ffff0b9224 */ /* 0x000fe200078e0a0b */
[C---:B------:R-:W-:Y:S01]  /*11f60*/  ISETP.GT.U32.AND P1, PT, R5.reuse, R10, PT ;  /* 0x0000000a0500720c */ /* 0x040fe20003f24070 */
[----:B------:R-:W-:Y:S01]  /*11f70*/  @!P4 IMAD.MOV R6, RZ, RZ, -R6 ;  /* 0x000000ffff06c224 */ /* 0x000fe200078e0a06 */
[----:B------:R-:W-:Y:S01]  /*11f80*/  ISETP.GT.U32.AND P4, PT, R5, R12, PT ;  /* 0x0000000c0500720c */ /* 0x000fe20003f84070 */
[----:B------:R-:W-:Y:S01]  /*11f90*/  IMAD.MOV R17, RZ, RZ, -R17 ;  /* 0x000000ffff117224 */ /* 0x000fe200078e0a11 */
[----:B------:R1:W-:Y:S01]  /*11fa0*/  STL [R1+0x458], R13 ;  /* 0x0004580d01007387 */ /* 0x0003e20000100800 */
[--C-:B------:R-:W-:Y:S01]  /*11fb0*/  @!P3 IMAD.IADD R14, R14, 0x1, -R5.reuse ;  /* 0x000000010e0eb824 */ /* 0x100fe200078e0a05 */
[----:B------:R-:W-:Y:S01]  /*11fc0*/  ISETP.GE.AND P3, PT, R19, RZ, PT ;  /* 0x000000ff1300720c */ /* 0x000fe20003f66270 */
[----:B------:R-:W-:Y:S01]  /*11fd0*/  VIADD R2, R0, 0x169 ;  /* 0x0000016900027836 */ /* 0x000fe20000000000 */
[----:B------:R2:W-:Y:S01]  /*11fe0*/  STL [R1+0x454], R11 ;  /* 0x0004540b01007387 */ /* 0x0005e20000100800 */
[C---:B------:R-:W-:Y:S01]  /*11ff0*/  IMAD R4, R5.reuse, R17, R4 ;  /* 0x0000001105047224 */ /* 0x040fe200078e0204 */
[C---:B------:R-:W-:Y:S01]  /*12000*/  ISETP.GT.U32.AND P5, PT, R5.reuse, R14, PT ;  /* 0x0000000e0500720c */ /* 0x040fe20003fa4070 */
[--C-:B------:R-:W-:Y:S01]  /*12010*/  @!P2 IMAD.IADD R22, R22, 0x1, -R5.reuse ;  /* 0x000000011616a824 */ /* 0x100fe200078e0a05 */
[----:B------:R3:W-:Y:S01]  /*12020*/  STL [R1+0x450], R6 ;  /* 0x0004500601007387 */ /* 0x0007e20000100800 */
[--C-:B------:R-:W-:Y:S01]  /*12030*/  @!P1 IMAD.IADD R10, R10, 0x1, -R5.reuse ;  /* 0x000000010a0a9824 */ /* 0x100fe200078e0a05 */
[----:B------:R-:W-:Y:S01]  /*12040*/  ISETP.GT.U32.AND P2, PT, R5, R4, PT ;  /* 0x000000040500720c */ /* 0x000fe20003f44070 */
[----:B------:R-:W-:Y:S01]  /*12050*/  @!P4 IMAD.IADD R12, R12, 0x1, -R5 ;  /* 0x000000010c0cc824 */ /* 0x000fe200078e0a05 */
[----:B------:R-:W-:Y:S01]  /*12060*/  ISETP.GE.AND P1, PT, R16, RZ, PT ;  /* 0x000000ff1000720c */ /* 0x000fe20003f26270 */
[----:B-1----:R-:W-:Y:S01]  /*12070*/  IMAD.MOV.U32 R13, RZ, RZ, R22 ;  /* 0x000000ffff0d7224 */ /* 0x002fe200078e0016 */
[----:B------:R-:W-:Y:S01]  /*12080*/  ISETP.GE.AND P4, PT, R2, RZ, PT ;  /* 0x000000ff0200720c */ /* 0x000fe20003f86270 */
[----:B--2---:R-:W-:-:S02]  /*12090*/  IMAD.MOV.U32 R11, RZ, RZ, R23 ;  /* 0x000000ffff0b7224 */ /* 0x004fc400078e0017 */
[----:B------:R-:W-:Y:S01]  /*120a0*/  VIADD R3, R0, 0x16a ;  /* 0x0000016a00037836 */ /* 0x000fe20000000000 */
[----:B---3--:R-:W-:Y:S01]  /*120b0*/  IABS R6, R2 ;  /* 0x0000000200067213 */ /* 0x008fe20000000000 */
[----:B------:R-:W-:Y:S01]  /*120c0*/  @!P6 IMAD.MOV R11, RZ, RZ, -R11 ;  /* 0x000000ffff0be224 */ /* 0x000fe200078e0a0b */
[----:B------:R-:W-:Y:S01]  /*120d0*/  ISETP.GE.AND P6, PT, R7, RZ, PT ;  /* 0x000000ff0700720c */ /* 0x000fe20003fc6270 */
[----:B------:R-:W-:Y:S01]  /*120e0*/  @!P5 IMAD.IADD R14, R14, 0x1, -R5 ;  /* 0x000000010e0ed824 */ /* 0x000fe200078e0a05 */
[----:B------:R-:W-:Y:S01]  /*120f0*/  IABS R19, R3 ;  /* 0x0000000300137213 */ /* 0x000fe20000000000 */
[----:B------:R-:W-:Y:S01]  /*12100*/  IMAD.HI.U32 R7, R9, R6, RZ ;  /* 0x0000000609077227 */ /* 0x000fe200078e00ff */
[----:B------:R1:W-:Y:S01]  /*12110*/  STL [R1+0x440], R11 ;  /* 0x0004400b01007387 */ /* 0x0003e20000100800 */
[----:B------:R-:W-:Y:S02]  /*12120*/  ISETP.GE.AND P5, PT, R20, RZ, PT ;  /* 0x000000ff1400720c */ /* 0x000fe40003fa6270 */
[----:B------:R-:W-:-:S02]  /*12130*/  IMAD.MOV R7, RZ, RZ, -R7 ;  /* 0x000000ffff077224 */ /* 0x000fc400078e0a07 */
[----:B------:R-:W-:Y:S01]  /*12140*/  @!P0 IMAD.MOV R13, RZ, RZ, -R13 ;  /* 0x000000ffff0d8224 */ /* 0x000fe200078e0a0d */
[C---:B------:R-:W-:Y:S01]  /*12150*/  ISETP.GT.U32.AND P0, PT, R5.reuse, R12, PT ;  /* 0x0000000c0500720c */ /* 0x040fe20003f04070 */
[----:B------:R-:W-:Y:S02]  /*12160*/  IMAD R16, R5, R7, R6 ;  /* 0x0000000705107224 */ /* 0x000fe400078e0206 */
[----:B------:R-:W-:Y:S01]  /*12170*/  @!P2 IMAD.IADD R4, R4, 0x1, -R5 ;  /* 0x000000010404a824 */ /* 0x000fe200078e0a05 */
[----:B------:R-:W-:Y:S01]  /*12180*/  STL [R1+0x438], R13 ;  /* 0x0004380d01007387 */ /* 0x000fe20000100800 */
[----:B-1----:R-:W-:Y:S01]  /*12190*/  IMAD.MOV.U32 R11, RZ, RZ, R14 ;  /* 0x000000ffff0b7224 */ /* 0x002fe200078e000e */
[----:B------:R-:W-:Y:S01]  /*121a0*/  ISETP.GE.AND P2, PT, R3, RZ, PT ;  /* 0x000000ff0300720c */ /* 0x000fe20003f46270 */
[----:B------:R-:W-:Y:S01]  /*121b0*/  @!P6 IMAD.MOV R10, RZ, RZ, -R10 ;  /* 0x000000ffff0ae224 */ /* 0x000fe200078e0a0a */
[C---:B------:R-:W-:Y:S01]  /*121c0*/  ISETP.GT.U32.AND P6, PT, R5.reuse, R16, PT ;  /* 0x000000100500720c */ /* 0x040fe20003fc4070 */
[----:B------:R-:W-:Y:S01]  /*121d0*/  @!P3 IMAD.MOV R11, RZ, RZ, -R11 ;  /* 0x000000ffff0bb224 */ /* 0x000fe200078e0a0b */
[----:B------:R-:W-:Y:S01]  /*121e0*/  ISETP.GT.U32.AND P3, PT, R5, R4, PT ;  /* 0x000000040500720c */ /* 0x000fe20003f64070 */
[----:B------:R-:W-:-:S03]  /*121f0*/  IMAD.HI.U32 R2, R9, R19, RZ ;  /* 0x0000001309027227 */ /* 0x000fc600078e00ff */
[----:B------:R-:W-:Y:S01]  /*12200*/  STL [R1+0x430], R11 ;  /* 0x0004300b01007387 */ /* 0x000fe20000100800 */
[----:B------:R-:W-:Y:S02]  /*12210*/  VIADD R17, R0, 0x16b ;  /* 0x0000016b00117836 */ /* 0x000fe40000000000 */
[----:B------:R-:W-:Y:S01]  /*12220*/  IMAD.MOV R2, RZ, RZ, -R2 ;  /* 0x000000ffff027224 */ /* 0x000fe200078e0a02 */
[----:B------:R1:W-:Y:S01]  /*12230*/  STL [R1+0x3f0], R10 ;  /* 0x0003f00a01007387 */ /* 0x0003e20000100800 */
[----:B------:R-:W-:Y:S01]  /*12240*/  @!P0 IMAD.IADD R12, R12, 0x1, -R5 ;  /* 0x000000010c0c8824 */ /* 0x000fe200078e0a05 */
[----:B------:R-:W-:Y:S01]  /*12250*/  ISETP.GE.AND P0, PT, R17, RZ, PT ;  /* 0x000000ff1100720c */ /* 0x000fe20003f06270 */
[----:B------:R-:W-:Y:S01]  /*12260*/  IMAD R19, R5, R2, R19 ;  /* 0x0000000205137224 */ /* 0x000fe200078e0213 */
[----:B------:R-:W-:Y:S01]  /*12270*/  IABS R17, R17 ;  /* 0x0000001100117213 */ /* 0x000fe20000000000 */
[----:B------:R-:W-:Y:S02]  /*12280*/  IMAD.MOV.U32 R7, RZ, RZ, R12 ;  /* 0x000000ffff077224 */ /* 0x000fe400078e000c */
[----:B------:R-:W-:-:S02]  /*12290*/  @!P6 IMAD.IADD R16, R16, 0x1, -R5 ;  /* 0x000000011010e824 */ /* 0x000fc400078e0a05 */
[----:B------:R-:W-:Y:S01]  /*122a0*/  @!P3 IMAD.IADD R4, R4, 0x1, -R5 ;  /* 0x000000010404b824 */ /* 0x000fe200078e0a05 */
[C---:B------:R-:W-:Y:S01]  /*122b0*/  ISETP.GT.U32.AND P3, PT, R5.reuse, R19, PT ;  /* 0x000000130500720c */ /* 0x040fe20003f64070 */
[----:B------:R-:W-:Y:S01]  /*122c0*/  @!P5 IMAD.MOV R7, RZ, RZ, -R7 ;  /* 0x000000ffff07d224 */ /* 0x000fe200078e0a07 */
[----:B------:R-:W-:Y:S01]  /*122d0*/  ISETP.GT.U32.AND P5, PT, R5, R16, PT ;  /* 0x000000100500720c */ /* 0x000fe20003fa4070 */
[----:B-1----:R-:W-:-:S03]  /*122e0*/  IMAD.HI.U32 R10, R9, R17, RZ ;  /* 0x00000011090a7227 */ /* 0x002fc600078e00ff */
[----:B------:R1:W-:Y:S01]  /*122f0*/  STL [R1+0x428], R7 ;  /* 0x0004280701007387 */ /* 0x0003e20000100800 */
[C---:B------:R-:W-:Y:S02]  /*12300*/  VIADD R6, R0.reuse, 0x16c ;  /* 0x0000016c00067836 */ /* 0x040fe40000000000 */
[----:B------:R-:W-:Y:S02]  /*12310*/  IMAD.MOV R10, RZ, RZ, -R10 ;  /* 0x000000ffff0a7224 */ /* 0x000fe400078e0a0a */
[----:B------:R-:W-:Y:S01]  /*12320*/  VIADD R3, R0, 0x16d ;  /* 0x0000016d00037836 */ /* 0x000fe20000000000 */
[----:B------:R-:W-:Y:S01]  /*12330*/  IABS R2, R6 ;  /* 0x0000000600027213 */ /* 0x000fe20000000000 */
[----:B------:R-:W-:Y:S01]  /*12340*/  IMAD R17, R5, R10, R17 ;  /* 0x0000000a05117224 */ /* 0x000fe200078e0211 */
[----:B------:R-:W-:Y:S01]  /*12350*/  ISETP.GE.AND P6, PT, R6, RZ, PT ;  /* 0x000000ff0600720c */ /* 0x000fe20003fc6270 */
[--C-:B------:R-:W-:Y:S01]  /*12360*/  @!P3 IMAD.IADD R19, R19, 0x1, -R5.reuse ;  /* 0x000000011313b824 */ /* 0x100fe200078e0a05 */
[----:B------:R-:W-:Y:S01]  /*12370*/  IABS R14, R3 ;  /* 0x00000003000e7213 */ /* 0x000fe20000000000 */
[----:B------:R-:W-:Y:S01]  /*12380*/  @!P5 IMAD.IADD R16, R16, 0x1, -R5 ;  /* 0x000000011010d824 */ /* 0x000fe200078e0a05 */
[----:B------:R-:W-:Y:S01]  /*12390*/  ISETP.GT.U32.AND P5, PT, R5, R17, PT ;  /* 0x000000110500720c */ /* 0x000fe20003fa4070 */
[----:B-1----:R-:W-:Y:S01]  /*123a0*/  IMAD.HI.U32 R7, R9, R2, RZ ;  /* 0x0000000209077227 */ /* 0x002fe200078e00ff */
[----:B------:R-:W-:-:S03]  /*123b0*/  ISETP.GT.U32.AND P3, PT, R5, R19, PT ;  /* 0x000000130500720c */ /* 0x000fc60003f64070 */
[----:B------:R-:W-:Y:S01]  /*123c0*/  @!P1 IMAD.MOV R4, RZ, RZ, -R4 ;  /* 0x000000ffff049224 */ /* 0x000fe200078e0a04 */
[----:B------:R-:W-:Y:S01]  /*123d0*/  ISETP.GE.AND P1, PT, R3, RZ, PT ;  /* 0x000000ff0300720c */ /* 0x000fe20003f26270 */
[----:B------:R-:W-:Y:S02]  /*123e0*/  IMAD.MOV R7, RZ, RZ, -R7 ;  /* 0x000000ffff077224 */ /* 0x000fe400078e0a07 */
[----:B------:R-:W-:Y:S01]  /*123f0*/  IMAD.HI.U32 R6, R9, R14, RZ ;  /* 0x0000000e09067227 */ /* 0x000fe200078e00ff */
[----:B------:R1:W-:Y:S03]  /*12400*/  STL [R1+0x3f4], R4 ;  /* 0x0003f40401007387 */ /* 0x0003e60000100800 */
[----:B------:R-:W-:Y:S02]  /*12410*/  IMAD.MOV.U32 R11, RZ, RZ, R16 ;  /* 0x000000ffff0b7224 */ /* 0x000fe400078e0010 */
[----:B------:R-:W-:-:S02]  /*12420*/  IMAD.MOV R6, RZ, RZ, -R6 ;  /* 0x000000ffff067224 */ /* 0x000fc400078e0a06 */
[----:B------:R-:W-:Y:S02]  /*12430*/  @!P5 IMAD.IADD R17, R17, 0x1, -R5 ;  /* 0x000000011111d824 */ /* 0x000fe400078e0a05 */
[----:B------:R-:W-:Y:S02]  /*12440*/  @!P4 IMAD.MOV R11, RZ, RZ, -R11 ;  /* 0x000000ffff0bc224 */ /* 0x000fe400078e0a0b */
[C---:B-1----:R-:W-:Y:S01]  /*12450*/  IMAD R4, R5.reuse, R7, R2 ;  /* 0x0000000705047224 */ /* 0x042fe200078e0202 */
[C---:B------:R-:W-:Y:S01]  /*12460*/  ISETP.GT.U32.AND P5, PT, R5.reuse, R17, PT ;  /* 0x000000110500720c */ /* 0x040fe20003fa4070 */
[C---:B------:R-:W-:Y:S01]  /*12470*/  VIADD R2, R0.reuse, 0x16e ;  /* 0x0000016e00027836 */ /* 0x040fe20000000000 */
[----:B------:R1:W-:Y:S01]  /*12480*/  STL [R1+0x418], R11 ;  /* 0x0004180b01007387 */ /* 0x0003e20000100800 */
[----:B------:R-:W-:Y:S02]  /*12490*/  IMAD R14, R5, R6, R14 ;  /* 0x00000006050e7224 */ /* 0x000fe400078e020e */
        /* <DEDUP_REMOVED lines=9> */
[----:B-1----:R-:W-:Y:S02]  /*12530*/  IMAD.MOV.U32 R11, RZ, RZ, R19 ;  /* 0x000000ffff0b7224 */ /* 0x002fe400078e0013 */
[----:B------:R-:W-:Y:S02]  /*12540*/  IMAD.MOV R16, RZ, RZ, -R16 ;  /* 0x000000ffff107224 */ /* 0x000fe400078e0a10 */
[----:B------:R-:W-:Y:S01]  /*12550*/  @!P2 IMAD.MOV R11, RZ, RZ, -R11 ;  /* 0x000000ffff0ba224 */ /* 0x000fe200078e0a0b */
[----:B------:R-:W-:Y:S01]  /*12560*/  ISETP.GE.AND P2, PT, R2, RZ, PT ;  /* 0x000000ff0200720c */ /* 0x000fe20003f46270 */
[----:B------:R-:W-:Y:S02]  /*12570*/  IMAD R2, R5, R16, R10 ;  /* 0x0000001005027224 */ /* 0x000fe400078e020a */
[--C-:B------:R-:W-:Y:S01]  /*12580*/  @!P5 IMAD.IADD R17, R17, 0x1, -R5.reuse ;  /* 0x000000011111d824 */ /* 0x100fe200078e0a05 */
[----:B------:R1:W-:Y:S01]  /*12590*/  STL [R1+0x3e4], R11 ;  /* 0x0003e40b01007387 */ /* 0x0003e20000100800 */
[--C-:B------:R-:W-:Y:S01]  /*125a0*/  @!P3 IMAD.IADD R4, R4, 0x1, -R5.reuse ;  /* 0x000000010404b824 */ /* 0x100fe200078e0a05 */
[----:B------:R-:W-:Y:S01]  /*125b0*/  ISETP.GT.U32.AND P5, PT, R5, R2, PT ;  /* 0x000000020500720c */ /* 0x000fe20003fa4070 */
[----:B------:R-:W-:-:S02]  /*125c0*/  @!P4 IMAD.IADD R14, R14, 0x1, -R5 ;  /* 0x000000010e0ec824 */ /* 0x000fc400078e0a05 */
[----:B------:R-:W-:Y:S01]  /*125d0*/  VIADD R3, R0, 0x171 ;  /* 0x0000017100037836 */ /* 0x000fe20000000000 */
[----:B------:R-:W-:Y:S01]  /*125e0*/  ISETP.GT.U32.AND P3, PT, R5, R4, PT ;  /* 0x000000040500720c */ /* 0x000fe20003f64070 */
[----:B------:R-:W-:Y:S01]  /*125f0*/  IMAD.HI.U32 R10, R9, R12, RZ ;  /* 0x0000000c090a7227 */ /* 0x000fe200078e00ff */
[----:B------:R-:W-:Y:S02]  /*12600*/  ISETP.GT.U32.AND P4, PT, R5, R14, PT ;  /* 0x0000000e0500720c */ /* 0x000fe40003f84070 */
[----:B------:R-:W-:Y:S01]  /*12610*/  IABS R6, R3 ;  /* 0x0000000300067213 */ /* 0x000fe20000000000 */
[----:B------:R-:W-:-:S04]  /*12620*/  IMAD.HI.U32 R19, R9, R18, RZ ;  /* 0x0000001209137227 */ /* 0x000fc800078e00ff */
[----:B------:R-:W-:Y:S02]  /*12630*/  IMAD.MOV R10, RZ, RZ, -R10 ;  /* 0x000000ffff0a7224 */ /* 0x000fe400078e0a0a */
[----:B------:R-:W-:Y:S02]  /*12640*/  @!P5 IMAD.IADD R2, R2, 0x1, -R5 ;  /* 0x000000010202d824 */ /* 0x000fe400078e0a05 */
[----:B------:R-:W-:-:S03]  /*12650*/  IMAD.HI.U32 R16, R9, R6, RZ ;  /* 0x0000000609107227 */ /* 0x000fc600078e00ff */
[C---:B------:R-:W-:Y:S01]  /*12660*/  ISETP.GT.U32.AND P5, PT, R5.reuse, R2, PT ;  /* 0x000000020500720c */ /* 0x040fe20003fa4070 */
[----:B-1----:R-:W-:Y:S02]  /*12670*/  IMAD.MOV.U32 R11, RZ, RZ, R17 ;  /* 0x000000ffff0b7224 */ /* 0x002fe400078e0011 */
[----:B------:R-:W-:Y:S02]  /*12680*/  IMAD.MOV R19, RZ, RZ, -R19 ;  /* 0x000000ffff137224 */ /* 0x000fe400078e0a13 */
[----:B------:R-:W-:Y:S02]  /*12690*/  IMAD R12, R5, R10, R12 ;  /* 0x0000000a050c7224 */ /* 0x000fe400078e020c */
[----:B------:R-:W-:Y:S02]  /*126a0*/  IMAD.MOV R16, RZ, RZ, -R16 ;  /* 0x000000ffff107224 */ /* 0x000fe400078e0a10 */
[----:B------:R-:W-:Y:S02]  /*126b0*/  VIADD R10, R0, 0x172 ;  /* 0x00000172000a7836 */ /* 0x000fe40000000000 */
[----:B------:R-:W-:Y:S01]  /*126c0*/  @!P3 IMAD.IADD R4, R4, 0x1, -R5 ;  /* 0x000000010404b824 */ /* 0x000fe200078e0a05 */
[----:B------:R-:W-:Y:S01]  /*126d0*/  ISETP.GE.AND P3, PT, R15, RZ, PT ;  /* 0x000000ff0f00720c */ /* 0x000fe20003f66270 */
[----:B------:R-:W-:-:S02]  /*126e0*/  @!P0 IMAD.MOV R11, RZ, RZ, -R11 ;  /* 0x000000ffff0b8224 */ /* 0x000fc400078e0a0b */
[C---:B------:R-:W-:Y:S02]  /*126f0*/  IMAD R15, R5.reuse, R19, R18 ;  /* 0x00000013050f7224 */ /* 0x040fe400078e0212 */
[--C-:B------:R-:W-:Y:S01]  /*12700*/  @!P4 IMAD.IADD R14, R14, 0x1, -R5.reuse ;  /* 0x000000010e0ec824 */ /* 0x100fe200078e0a05 */
[C---:B------:R-:W-:Y:S01]  /*12710*/  ISETP.GT.U32.AND P4, PT, R5.reuse, R12, PT ;  /* 0x0000000c0500720c */ /* 0x040fe20003f84070 */
[C---:B------:R-:W-:Y:S01]  /*12720*/  IMAD R6, R5.reuse, R16, R6 ;  /* 0x0000001005067224 */ /* 0x040fe200078e0206 */
[----:B------:R-:W-:Y:S01]  /*12730*/  IABS R16, R10 ;  /* 0x0000000a00107213 */ /* 0x000fe20000000000 */
[----:B------:R1:W-:Y:S01]  /*12740*/  STL [R1+0x3cc], R11 ;  /* 0x0003cc0b01007387 */ /* 0x0003e20000100800 */
[----:B------:R-:W-:Y:S01]  /*12750*/  IMAD.MOV.U32 R13, RZ, RZ, R4 ;  /* 0x000000ffff0d7224 */ /* 0x000fe200078e0004 */
[----:B------:R-:W-:Y:S01]  /*12760*/  ISETP.GT.U32.AND P0, PT, R5, R15, PT ;  /* 0x0000000f0500720c */ /* 0x000fe20003f04070 */
[----:B------:R-:W-:Y:S01]  /*12770*/  @!P5 IMAD.IADD R2, R2, 0x1, -R5 ;  /* 0x000000010202d824 */ /* 0x000fe200078e0a05 */
[----:B------:R-:W-:Y:S01]  /*12780*/  ISETP.GE.AND P5, PT, R3, RZ, PT ;  /* 0x000000ff0300720c */ /* 0x000fe20003fa6270 */
[----:B------:R-:W-:-:S02]  /*12790*/  IMAD.MOV.U32 R4, RZ, RZ, R16 ;  /* 0x000000ffff047224 */ /* 0x000fc400078e0010 */
[----:B------:R-:W-:Y:S01]  /*127a0*/  @!P6 IMAD.MOV R13, RZ, RZ, -R13 ;  /* 0x000000ffff0de224 */ /* 0x000fe200078e0a0d */
[----:B------:R-:W-:Y:S01]  /*127b0*/  ISETP.GE.AND P6, PT, R7, RZ, PT ;  /* 0x000000ff0700720c */ /* 0x000fe20003fc6270 */
[----:B------:R-:W-:Y:S02]  /*127c0*/  VIADD R7, R0, 0x173 ;  /* 0x0000017300077836 */ /* 0x000fe40000000000 */
[----:B-1----:R-:W-:Y:S01]  /*127d0*/  IMAD.MOV.U32 R11, RZ, RZ, R14 ;  /* 0x000000ffff0b7224 */ /* 0x002fe200078e000e */
[----:B------:R-:W-:Y:S01]  /*127e0*/  STL [R1+0x3c8], R13 ;  /* 0x0003c80d01007387 */ /* 0x000fe20000100800 */
[----:B------:R-:W-:Y:S01]  /*127f0*/  IMAD.HI.U32 R14, R9, R4, RZ ;  /* 0x00000004090e7227 */ /* 0x000fe200078e00ff */
[----:B------:R-:W-:-:S03]  /*12800*/  IABS R19, R7 ;  /* 0x0000000700137213 */ /* 0x000fc60000000000 */
[----:B------:R-:W-:Y:S01]  /*12810*/  @!P1 IMAD.MOV R11, RZ, RZ, -R11 ;  /* 0x000000ffff0b9224 */ /* 0x000fe200078e0a0b */
[----:B------:R-:W-:Y:S01]  /*12820*/  ISETP.GT.U32.AND P1, PT, R5, R6, PT ;  /* 0x000000060500720c */ /* 0x000fe20003f24070 */
[--C-:B------:R-:W-:Y:S02]  /*12830*/  @!P4 IMAD.IADD R12, R12, 0x1, -R5.reuse ;  /* 0x000000010c0cc824 */ /* 0x100fe400078e0a05 */
[----:B------:R-:W-:Y:S01]  /*12840*/  IMAD.MOV R14, RZ, RZ, -R14 ;  /* 0x000000ffff0e7224 */ /* 0x000fe200078e0a0e */
[----:B------:R1:W-:Y:S01]  /*12850*/  STL [R1+0x3c0], R11 ;  /* 0x0003c00b01007387 */ /* 0x0003e20000100800 */
[----:B------:R-:W-:Y:S01]  /*12860*/  @!P0 IMAD.IADD R15, R15, 0x1, -R5 ;  /* 0x000000010f0f8824 */ /* 0x000fe200078e0a05 */
[----:B------:R-:W-:Y:S01]  /*12870*/  ISETP.GE.AND P0, PT, R10, RZ, PT ;  /* 0x000000ff0a00720c */ /* 0x000fe20003f06270 */
[----:B------:R-:W-:Y:S02]  /*12880*/  IMAD R4, R5, R14, R4 ;  /* 0x0000000e05047224 */ /* 0x000fe400078e0204 */
[----:B------:R-:W-:Y:S01]  /*12890*/  IMAD.HI.U32 R14, R9, R19, RZ ;  /* 0x00000013090e7227 */ /* 0x000fe200078e00ff */
[----:B------:R-:W-:-:S03]  /*128a0*/  ISETP.GT.U32.AND P4, PT, R5, R15, PT ;  /* 0x0000000f0500720c */ /* 0x000fc60003f84070 */
[----:B------:R-:W-:Y:S02]  /*128b0*/  IMAD.MOV R14, RZ, RZ, -R14 ;  /* 0x000000ffff0e7224 */ /* 0x000fe400078e0a0e */
[----:B-1----:R-:W-:Y:S02]  /*128c0*/  IMAD.MOV.U32 R11, RZ, RZ, R2 ;  /* 0x000000ffff0b7224 */ /* 0x002fe400078e0002 */
[----:B------:R-:W-:Y:S02]  /*128d0*/  @!P1 IMAD.IADD R6, R6, 0x1, -R5 ;  /* 0x0000000106069824 */ /* 0x000fe400078e0a05 */
[----:B------:R-:W-:Y:S01]  /*128e0*/  @!P2 IMAD.MOV R11, RZ, RZ, -R11 ;  /* 0x000000ffff0ba224 */ /* 0x000fe200078e0a0b */
[C---:B------:R-:W-:Y:S01]  /*128f0*/  ISETP.GT.U32.AND P2, PT, R5.reuse, R12, PT ;  /* 0x0000000c0500720c */ /* 0x040fe20003f44070 */
[C---:B------:R-:W-:Y:S01]  /*12900*/  IMAD R19, R5.reuse, R14, R19 ;  /* 0x0000000e05137224 */ /* 0x040fe200078e0213 */
[----:B------:R-:W-:Y:S01]  /*12910*/  ISETP.GT.U32.AND P1, PT, R5, R6, PT ;  /* 0x000000060500720c */ /* 0x000fe20003f24070 */
[----:B------:R-:W-:Y:S01]  /*12920*/  @!P4 IMAD.IADD R15, R15, 0x1, -R5 ;  /* 0x000000010f0fc824 */ /* 0x000fe200078e0a05 */
[----:B------:R-:W-:Y:S01]  /*12930*/  ISETP.GT.U32.AND P4, PT, R5, R4, PT ;  /* 0x000000040500720c */ /* 0x000fe20003f84070 */
[C---:B------:R-:W-:Y:S01]  /*12940*/  VIADD R3, R0.reuse, 0x174 ;  /* 0x0000017400037836 */ /* 0x040fe20000000000 */
[----:B------:R1:W-:Y:S01]  /*12950*/  STL [R1+0x3b4], R11 ;  /* 0x0003b40b01007387 */ /* 0x0003e20000100800 */
[----:B------:R-:W-:-:S02]  /*12960*/  VIADD R2, R0, 0x175 ;  /* 0x0000017500027836 */ /* 0x000fc40000000000 */
[C---:B------:R-:W-:Y:S01]  /*12970*/  VIADD R10, R0.reuse, 0x176 ;  /* 0x00000176000a7836 */ /* 0x040fe20000000000 */
[----:B------:R-:W-:Y:S01]  /*12980*/  IABS R18, R3 ;  /* 0x0000000300127213 */ /* 0x000fe20000000000 */
[----:B------:R-:W-:Y:S01]  /*12990*/  VIADD R43, R0, 0x188 ;  /* 0x00000188002b7836 */ /* 0x000fe20000000000 */
[----:B------:R-:W-:Y:S01]  /*129a0*/  IABS R17, R2 ;  /* 0x0000000200117213 */ /* 0x000fe20000000000 */
[--C-:B------:R-:W-:Y:S01]  /*129b0*/  @!P2 IMAD.IADD R12, R12, 0x1, -R5.reuse ;  /* 0x000000010c0ca824 */ /* 0x100fe200078e0a05 */
[----:B------:R-:W-:Y:S01]  /*129c0*/  ISETP.GT.U32.AND P2, PT, R5, R19, PT ;  /* 0x000000130500720c */ /* 0x000fe20003f44070 */
[----:B------:R-:W-:Y:S01]  /*129d0*/  @!P1 IMAD.IADD R6, R6, 0x1, -R5 ;  /* 0x0000000106069824 */ /* 0x000fe200078e0a05 */
[----:B------:R-:W-:Y:S01]  /*129e0*/  IABS R16, R10 ;  /* 0x0000000a00107213 */ /* 0x000fe20000000000 */
[----:B-1----:R-:W-:Y:S01]  /*129f0*/  IMAD.MOV.U32 R11, RZ, RZ, R15 ;  /* 0x000000ffff0b7224 */ /* 0x002fe200078e000f */
[----:B------:R-:W-:Y:S01]  /*12a00*/  ISETP.GE.AND P1, PT, R7, RZ, PT ;  /* 0x000000ff0700720c */ /* 0x000fe20003f26270 */
[----:B------:R-:W-:Y:S01]  /*12a10*/  IMAD.HI.U32 R14, R9, R18, RZ ;  /* 0x00000012090e7227 */ /* 0x000fe200078e00ff */
[----:B------:R-:W-:-:S03]  /*12a20*/  IABS R38, R43 ;  /* 0x0000002b00267213 */ /* 0x000fc60000000000 */
[----:B------:R-:W-:-:S04]  /*12a30*/  IMAD.HI.U32 R7, R9, R17, RZ ;  /* 0x0000001109077227 */ /* 0x000fc800078e00ff */
[--C-:B------:R-:W-:Y:S02]  /*12a40*/  @!P2 IMAD.IADD R19, R19, 0x1, -R5.reuse ;  /* 0x000000011313a824 */ /* 0x100fe400078e0a05 */
[----:B------:R-:W-:Y:S01]  /*12a50*/  @!P4 IMAD.IADD R4, R4, 0x1, -R5 ;  /* 0x000000010404c824 */ /* 0x000fe200078e0a05 */
[----:B------:R-:W-:Y:S01]  /*12a60*/  ISETP.GE.AND P4, PT, R3, RZ, PT ;  /* 0x000000ff0300720c */ /* 0x000fe20003f86270 */
[----:B------:R-:W-:Y:S01]  /*12a70*/  @!P3 IMAD.MOV R11, RZ, RZ, -R11 ;  /* 0x000000ffff0bb224 */ /* 0x000fe200078e0a0b */
[----:B------:R-:W-:Y:S01]  /*12a80*/  ISETP.GT.U32.AND P2, PT, R5, R19, PT ;  /* 0x000000130500720c */ /* 0x000fe20003f44070 */
[----:B------:R-:W-:Y:S01]  /*12a90*/  IMAD.HI.U32 R3, R9, R16, RZ ;  /* 0x0000001009037227 */ /* 0x000fe200078e00ff */
[----:B------:R-:W-:Y:S02]  /*12aa0*/  ISETP.GT.U32.AND P3, PT, R5, R4, PT ;  /* 0x000000040500720c */ /* 0x000fe40003f64070 */
[----:B------:R1:W-:Y:S01]  /*12ab0*/  STL [R1+0x3ac], R11 ;  /* 0x0003ac0b01007387 */ /* 0x0003e20000100800 */
[----:B------:R-:W-:-:S02]  /*12ac0*/  IMAD.MOV R14, RZ, RZ, -R14 ;  /* 0x000000ffff0e7224 */ /* 0x000fc400078e0a0e */
[----:B------:R-:W-:Y:S02]  /*12ad0*/  IMAD.MOV R7, RZ, RZ, -R7 ;  /* 0x000000ffff077224 */ /* 0x000fe400078e0a07 */
[C---:B------:R-:W-:Y:S02]  /*12ae0*/  IMAD R18, R5.reuse, R14, R18 ;  /* 0x0000000e05127224 */ /* 0x040fe400078e0212 */
[----:B------:R-:W-:Y:S02]  /*12af0*/  IMAD.MOV R3, RZ, RZ, -R3 ;  /* 0x000000ffff037224 */ /* 0x000fe400078e0a03 */
[C---:B------:R-:W-:Y:S02]  /*12b00*/  IMAD R17, R5.reuse, R7, R17 ;  /* 0x0000000705117224 */ /* 0x040fe400078e0211 */
[----:B-1----:R-:W-:Y:S02]  /*12b10*/  IMAD.MOV.U32 R11, RZ, RZ, R6 ;  /* 0x000000ffff0b7224 */ /* 0x002fe400078e0006 */
[----:B------:R-:W-:Y:S01]  /*12b20*/  @!P6 IMAD.MOV R12, RZ, RZ, -R12 ;  /* 0x000000ffff0ce224 */ /* 0x000fe200078e0a0c */
[C---:B------:R-:W-:Y:S01]  /*12b30*/  ISETP.GT.U32.AND P6, PT, R5.reuse, R18, PT ;  /* 0x000000120500720c */ /* 0x040fe20003fc4070 */
[----:B------:R-:W-:-:S02]  /*12b40*/  IMAD R16, R5, R3, R16 ;  /* 0x0000000305107224 */ /* 0x000fc400078e0210 */
[----:B------:R-:W-:Y:S01]  /*12b50*/  @!P5 IMAD.MOV R11, RZ, RZ, -R11 ;  /* 0x000000ffff0bd224 */ /* 0x000fe200078e0a0b */
[----:B------:R-:W-:Y:S01]  /*12b60*/  ISETP.GT.U32.AND P5, PT, R5, R17, PT ;  /* 0x000000110500720c */ /* 0x000fe20003fa4070 */
[--C-:B------:R-:W-:Y:S01]  /*12b70*/  @!P2 IMAD.IADD R19, R19, 0x1, -R5.reuse ;  /* 0x000000011313a824 */ /* 0x100fe200078e0a05 */
[----:B------:R-:W-:Y:S01]  /*12b80*/  ISETP.GT.U32.AND P2, PT, R5, R16, PT ;  /* 0x000000100500720c */ /* 0x000fe20003f44070 */
[C---:B------:R-:W-:Y:S01]  /*12b90*/  VIADD R6, R0.reuse, 0x177 ;  /* 0x0000017700067836 */ /* 0x040fe20000000000 */
[----:B------:R1:W-:Y:S01]  /*12ba0*/  STL [R1+0x3a8], R12 ;  /* 0x0003a80c01007387 */ /* 0x0003e20000100800 */
[----:B------:R-:W-:Y:S02]  /*12bb0*/  VIADD R7, R0, 0x178 ;  /* 0x0000017800077836 */ /* 0x000fe40000000000 */
[--C-:B------:R-:W-:Y:S01]  /*12bc0*/  @!P3 IMAD.IADD R4, R4, 0x1, -R5.reuse ;  /* 0x000000010404b824 */ /* 0x100fe200078e0a05 */
[----:B------:R-:W-:Y:S01]  /*12bd0*/  ISETP.GE.AND P3, PT, R2, RZ, PT ;  /* 0x000000ff0200720c */ /* 0x000fe20003f66270 */
[--C-:B------:R-:W-:Y:S01]  /*12be0*/  @!P6 IMAD.IADD R18, R18, 0x1, -R5.reuse ;  /* 0x000000011212e824 */ /* 0x100fe200078e0a05 */
[----:B------:R-:W-:Y:S01]  /*12bf0*/  IABS R3, R6 ;  /* 0x0000000600037213 */ /* 0x000fe20000000000 */
[----:B------:R2:W-:Y:S01]  /*12c00*/  STL [R1+0x398], R11 ;  /* 0x0003980b01007387 */ /* 0x0005e20000100800 */
[----:B------:R-:W-:Y:S01]  /*12c10*/  IABS R2, R7 ;  /* 0x0000000700027213 */ /* 0x000fe20000000000 */
[--C-:B------:R-:W-:Y:S01]  /*12c20*/  @!P5 IMAD.IADD R17, R17, 0x1, -R5.reuse ;  /* 0x000000011111d824 */ /* 0x100fe200078e0a05 */
[----:B------:R-:W-:Y:S01]  /*12c30*/  ISETP.GT.U32.AND P5, PT, R5, R18, PT ;  /* 0x000000120500720c */ /* 0x000fe20003fa4070 */
[----:B------:R-:W-:Y:S01]  /*12c40*/  @!P2 IMAD.IADD R16, R16, 0x1, -R5 ;  /* 0x000000011010a824 */ /* 0x000fe200078e0a05 */
[----:B------:R-:W-:Y:S01]  /*12c50*/  ISETP.GE.AND P6, PT, R10, RZ, PT ;  /* 0x000000ff0a00720c */ /* 0x000fe20003fc6270 */
[----:B-1----:R-:W-:Y:S01]  /*12c60*/  IMAD.HI.U32 R12, R9, R3, RZ ;  /* 0x00000003090c7227 */ /* 0x002fe200078e00ff */
[----:B------:R-:W-:-:S03]  /*12c70*/  ISETP.GT.U32.AND P2, PT, R5, R17, PT ;  /* 0x000000110500720c */ /* 0x000fc60003f44070 */
[----:B--2---:R-:W-:Y:S02]  /*12c80*/  IMAD.MOV.U32 R11, RZ, RZ, R4 ;  /* 0x000000ffff0b7224 */ /* 0x004fe400078e0004 */
[----:B------:R-:W-:-:S04]  /*12c90*/  IMAD.HI.U32 R4, R9, R2, RZ ;  /* 0x0000000209047227 */ /* 0x000fc800078e00ff */
[----:B------:R-:W-:Y:S02]  /*12ca0*/  IMAD.MOV R12, RZ, RZ, -R12 ;  /* 0x000000ffff0c7224 */ /* 0x000fe400078e0a0c */
[----:B------:R-:W-:Y:S02]  /*12cb0*/  IMAD.MOV R4, RZ, RZ, -R4 ;  /* 0x000000ffff047224 */ /* 0x000fe400078e0a04 */
[C---:B------:R-:W-:Y:S02]  /*12cc0*/  IMAD R3, R5.reuse, R12, R3 ;  /* 0x0000000c05037224 */ /* 0x040fe400078e0203 */
[C---:B------:R-:W-:Y:S02]  /*12cd0*/  IMAD R2, R5.reuse, R4, R2 ;  /* 0x0000000405027224 */ /* 0x040fe400078e0202 */
[----:B------:R-:W-:Y:S02]  /*12ce0*/  VIADD R10, R0, 0x179 ;  /* 0x00000179000a7836 */ /* 0x000fe40000000000 */
[--C-:B------:R-:W-:Y:S01]  /*12cf0*/  @!P5 IMAD.IADD R18, R18, 0x1, -R5.reuse ;  /* 0x000000011212d824 */ /* 0x100fe200078e0a05 */
[----:B------:R-:W-:Y:S01]  /*12d00*/  ISETP.GT.U32.AND P5, PT, R5, R3, PT ;  /* 0x000000030500720c */ /* 0x000fe20003fa4070 */
[----:B------:R-:W-:Y:S01]  /*12d10*/  @!P2 IMAD.IADD R17, R17, 0x1, -R5 ;  /* 0x000000011111a824 */ /* 0x000fe200078e0a05 */
[C---:B------:R-:W-:Y:S01]  /*12d20*/  ISETP.GT.U32.AND P2, PT, R5.reuse, R2, PT ;  /* 0x000000020500720c */ /* 0x040fe20003f44070 */
[----:B------:R-:W-:Y:S01]  /*12d30*/  @!P0 IMAD.MOV R11, RZ, RZ, -R11 ;  /* 0x000000ffff0b8224 */ /* 0x000fe200078e0a0b */
[----:B------:R-:W-:Y:S01]  /*12d40*/  IABS R20, R10 ;  /* 0x0000000a00147213 */ /* 0x000fe20000000000 */
[----:B------:R-:W-:Y:S01]  /*12d50*/  VIADD R12, R0, 0x17a ;  /* 0x0000017a000c7836 */ /* 0x000fe20000000000 */
[----:B------:R-:W-:Y:S01]  /*12d60*/  ISETP.GT.U32.AND P0, PT, R5, R16, PT ;  /* 0x000000100500720c */ /* 0x000fe20003f04070 */
[----:B------:R-:W-:Y:S01]  /*12d70*/  @!P4 IMAD.MOV R18, RZ, RZ, -R18 ;  /* 0x000000ffff12c224 */ /* 0x000fe200078e0a12 */
[----:B------:R1:W-:Y:S01]  /*12d80*/  STL [R1+0x388], R11 ;  /* 0x0003880b01007387 */ /* 0x0003e20000100800 */
[----:B------:R-:W-:Y:S01]  /*12d90*/  IMAD.HI.U32 R21, R9, R20, RZ ;  /* 0x0000001409157227 */ /* 0x000fe200078e00ff */
[----:B------:R-:W-:-:S03]  /*12da0*/  IABS R14, R12 ;  /* 0x0000000c000e7213 */ /* 0x000fc60000000000 */
[----:B------:R-:W-:Y:S02]  /*12db0*/  IMAD.MOV R21, RZ, RZ, -R21 ;  /* 0x000000ffff157224 */ /* 0x000fe400078e0a15 */
[--C-:B------:R-:W-:Y:S01]  /*12dc0*/  @!P5 IMAD.IADD R3, R3, 0x1, -R5.reuse ;  /* 0x000000010303d824 */ /* 0x100fe200078e0a05 */
[----:B------:R-:W-:Y:S01]  /*12dd0*/  ISETP.GE.AND P5, PT, R7, RZ, PT ;  /* 0x000000ff0700720c */ /* 0x000fe20003fa6270 */
[----:B------:R-:W-:Y:S02]  /*12de0*/  @!P2 IMAD.IADD R2, R2, 0x1, -R5 ;  /* 0x000000010202a824 */ /* 0x000fe400078e0a05 */
[C---:B------:R-:W-:Y:S02]  /*12df0*/  IMAD R7, R5.reuse, R21, R20 ;  /* 0x0000001505077224 */ /* 0x040fe400078e0214 */
[----:B-1----:R-:W-:Y:S01]  /*12e00*/  IMAD.MOV.U32 R11, RZ, RZ, R19 ;  /* 0x000000ffff0b7224 */ /* 0x002fe200078e0013 */
[----:B------:R-:W-:Y:S01]  /*12e10*/  ISETP.GT.U32.AND P2, PT, R5, R2, PT ;  /* 0x000000020500720c */ /* 0x000fe20003f44070 */
[----:B------:R-:W-:Y:S01]  /*12e20*/  IMAD.HI.U32 R15, R9, R14, RZ ;  /* 0x0000000e090f7227 */ /* 0x000fe200078e00ff */
[----:B------:R-:W-:-:S03]  /*12e30*/  ISETP.GT.U32.AND P4, PT, R5, R7, PT ;  /* 0x000000070500720c */ /* 0x000fc60003f84070 */
[----:B------:R-:W-:Y:S01]  /*12e40*/  @!P1 IMAD.MOV R11, RZ, RZ, -R11 ;  /* 0x000000ffff0b9224 */ /* 0x000fe200078e0a0b */
[C---:B------:R-:W-:Y:S01]  /*12e50*/  ISETP.GT.U32.AND P1, PT, R5.reuse, R3, PT ;  /* 0x000000030500720c */ /* 0x040fe20003f24070 */
[----:B------:R-:W-:Y:S02]  /*12e60*/  IMAD.MOV.U32 R13, RZ, RZ, R17 ;  /* 0x000000ffff0d7224 */ /* 0x000fe400078e0011 */
[----:B------:R-:W-:Y:S01]  /*12e70*/  @!P0 IMAD.IADD R16, R16, 0x1, -R5 ;  /* 0x0000000110108824 */ /* 0x000fe200078e0a05 */
[----:B------:R1:W-:Y:S01]  /*12e80*/  STL [R1+0x384], R11 ;  /* 0x0003840b01007387 */ /* 0x0003e20000100800 */
[----:B------:R-:W-:Y:S01]  /*12e90*/  IMAD.MOV R15, RZ, RZ, -R15 ;  /* 0x000000ffff0f7224 */ /* 0x000fe200078e0a0f */
[----:B------:R-:W-:Y:S01]  /*12ea0*/  ISETP.GE.AND P0, PT, R6, RZ, PT ;  /* 0x000000ff0600720c */ /* 0x000fe20003f06270 */
[----:B------:R-:W-:Y:S01]  /*12eb0*/  VIADD R4, R0, 0x17b ;  /* 0x0000017b00047836 */ /* 0x000fe20000000000 */
[----:B------:R-:W-:Y:S01]  /*12ec0*/  STL [R1+0x37c], R18 ;  /* 0x00037c1201007387 */ /* 0x000fe20000100800 */
[----:B------:R-:W-:Y:S01]  /*12ed0*/  @!P3 IMAD.MOV R13, RZ, RZ, -R13 ;  /* 0x000000ffff0db224 */ /* 0x000fe200078e0a0d */
[----:B------:R-:W-:Y:S01]  /*12ee0*/  ISETP.GE.AND P3, PT, R10, RZ, PT ;  /* 0x000000ff0a00720c */ /* 0x000fe20003f66270 */
[C---:B------:R-:W-:Y:S01]  /*12ef0*/  IMAD R10, R5.reuse, R15, R14 ;  /* 0x0000000f050a7224 */ /* 0x040fe200078e020e */
[----:B------:R-:W-:Y:S01]  /*12f00*/  IABS R6, R4 ;  /* 0x0000000400067213 */ /* 0x000fe20000000000 */
[--C-:B------:R-:W-:Y:S01]  /*12f10*/  @!P2 IMAD.IADD R2, R2, 0x1, -R5.reuse ;  /* 0x000000010202a824 */ /* 0x100fe200078e0a05 */
[----:B------:R2:W-:Y:S01]  /*12f20*/  STL [R1+0x374], R13 ;  /* 0x0003740d01007387 */ /* 0x0005e20000100800 */
[----:B-1----:R-:W-:Y:S01]  /*12f30*/  IMAD.MOV.U32 R11, RZ, RZ, R16 ;  /* 0x000000ffff0b7224 */ /* 0x002fe200078e0010 */
[----:B------:R-:W-:Y:S01]  /*12f40*/  ISETP.GT.U32.AND P2, PT, R5, R10, PT ;  /* 0x0000000a0500720c */ /* 0x000fe20003f44070 */
[----:B------:R-:W-:-:S02]  /*12f50*/  @!P4 IMAD.IADD R7, R7, 0x1, -R5 ;  /* 0x000000010707c824 */ /* 0x000fc400078e0a05 */
[----:B------:R-:W-:Y:S01]  /*12f60*/  @!P6 IMAD.MOV R11, RZ, RZ, -R11 ;  /* 0x000000ffff0be224 */ /* 0x000fe200078e0a0b */
[----:B------:R-:W-:Y:S01]  /*12f70*/  ISETP.GE.AND P6, PT, R12, RZ, PT ;  /* 0x000000ff0c00720c */ /* 0x000fe20003fc6270 */
[----:B------:R-:W-:Y:S01]  /*12f80*/  VIADD R12, R0, 0x17c ;  /* 0x0000017c000c7836 */ /* 0x000fe20000000000 */
[----:B------:R-:W-:Y:S01]  /*12f90*/  ISETP.GT.U32.AND P4, PT, R5, R7, PT ;  /* 0x000000070500720c */ /* 0x000fe20003f84070 */
[----:B------:R-:W-:Y:S01]  /*12fa0*/  IMAD.HI.U32 R16, R9, R6, RZ ;  /* 0x0000000609107227 */ /* 0x000fe200078e00ff */
[----:B------:R1:W-:Y:S02]  /*12fb0*/  STL [R1+0x358], R11 ;  /* 0x0003580b01007387 */ /* 0x0003e40000100800 */
[----:B------:R-:W-:Y:S01]  /*12fc0*/  IABS R14, R12 ;  /* 0x0000000c000e7213 */ /* 0x000fe20000000000 */
[----:B------:R-:W-:Y:S01]  /*12fd0*/  @!P1 IMAD.IADD R3, R3, 0x1, -R5 ;  /* 0x0000000103039824 */ /* 0x000fe200078e0a05 */
[----:B------:R-:W-:Y:S01]  /*12fe0*/  ISETP.GE.AND P1, PT, R4, RZ, PT ;  /* 0x000000ff0400720c */ /* 0x000fe20003f26270 */
[----:B------:R-:W-:-:S02]  /*12ff0*/  IMAD.MOV R16, RZ, RZ, -R16 ;  /* 0x000000ffff107224 */ /* 0x000fc400078e0a10 */
[----:B--2---:R-:W-:Y:S02]  /*13000*/  IMAD.MOV.U32 R13, RZ, RZ, R3 ;  /* 0x000000ffff0d7224 */ /* 0x004fe400078e0003 */
[----:B------:R-:W-:Y:S02]  /*13010*/  IMAD R4, R5, R16, R6 ;  /* 0x0000001005047224 */ /* 0x000fe400078e0206 */
[----:B------:R-:W-:Y:S02]  /*13020*/  IMAD.MOV.U32 R6, RZ, RZ, R14 ;  /* 0x000000ffff067224 */ /* 0x000fe400078e000e */
[----:B-1----:R-:W-:Y:S02]  /*13030*/  IMAD.MOV.U32 R11, RZ, RZ, R2 ;  /* 0x000000ffff0b7224 */ /* 0x002fe400078e0002 */
[----:B------:R-:W-:Y:S01]  /*13040*/  @!P0 IMAD.MOV R13, RZ, RZ, -R13 ;  /* 0x000000ffff0d8224 */ /* 0x000fe200078e0a0d */
[----:B------:R-:W-:Y:S01]  /*13050*/  ISETP.GE.AND P0, PT, R12, RZ, PT ;  /* 0x000000ff0c00720c */ /* 0x000fe20003f06270 */
[----:B------:R-:W-:-:S02]  /*13060*/  @!P2 IMAD.IADD R10, R10, 0x1, -R5 ;  /* 0x000000010a0aa824 */ /* 0x000fc400078e0a05 */
[----:B------:R-:W-:Y:S01]  /*13070*/  IMAD.HI.U32 R12, R9, R6, RZ ;  /* 0x00000006090c7227 */ /* 0x000fe200078e00ff */
[----:B------:R-:W-:Y:S02]  /*13080*/  STL [R1+0x354], R13 ;  /* 0x0003540d01007387 */ /* 0x000fe40000100800 */
[C---:B------:R-:W-:Y:S01]  /*13090*/  ISETP.GT.U32.AND P2, PT, R5.reuse, R10, PT ;  /* 0x0000000a0500720c */ /* 0x040fe20003f44070 */
[----:B------:R-:W-:Y:S02]  /*130a0*/  VIADD R2, R0, 0x17d ;  /* 0x0000017d00027836 */ /* 0x000fe40000000000 */
[----:B------:R-:W-:Y:S01]  /*130b0*/  @!P5 IMAD.MOV R11, RZ, RZ, -R11 ;  /* 0x000000ffff0bd224 */ /* 0x000fe200078e0a0b */
[----:B------:R-:W-:Y:S01]  /*130c0*/  ISETP.GT.U32.AND P5, PT, R5, R4, PT ;  /* 0x000000040500720c */ /* 0x000fe20003fa4070 */
[----:B------:R-:W-:Y:S01]  /*130d0*/  IMAD.MOV R12, RZ, RZ, -R12 ;  /* 0x000000ffff0c7224 */ /* 0x000fe200078e0a0c */
[----:B------:R-:W-:Y:S01]  /*130e0*/  IABS R14, R2 ;  /* 0x00000002000e7213 */ /* 0x000fe20000000000 */
[----:B------:R-:W-:Y:S01]  /*130f0*/  @!P4 IMAD.IADD R7, R7, 0x1, -R5 ;  /* 0x000000010707c824 */ /* 0x000fe200078e0a05 */
[----:B------:R1:W-:Y:S01]  /*13100*/  STL [R1+0x34c], R11 ;  /* 0x00034c0b01007387 */ /* 0x0003e20000100800 */
[----:B------:R-:W-:Y:S01]  /*13110*/  IMAD R12, R5, R12, R6 ;  /* 0x0000000c050c7224 */ /* 0x000fe200078e0206 */
[----:B------:R-:W-:Y:S01]  /*13120*/  ISETP.GE.AND P4, PT, R2, RZ, PT ;  /* 0x000000ff0200720c */ /* 0x000fe20003f86270 */
[----:B------:R-:W-:-:S04]  /*13130*/  IMAD.HI.U32 R15, R9, R14, RZ ;  /* 0x0000000e090f7227 */ /* 0x000fc800078e00ff */
[----:B------:R-:W-:Y:S02]  /*13140*/  VIADD R3, R0, 0x17e ;  /* 0x0000017e00037836 */ /* 0x000fe40000000000 */
[----:B------:R-:W-:Y:S02]  /*13150*/  IMAD.MOV R15, RZ, RZ, -R15 ;  /* 0x000000ffff0f7224 */ /* 0x000fe400078e0a0f */
[----:B-1----:R-:W-:Y:S01]  /*13160*/  IMAD.MOV.U32 R11, RZ, RZ, R7 ;  /* 0x000000ffff0b7224 */ /* 0x002fe200078e0007 */
[----:B------:R-:W-:Y:S01]  /*13170*/  IABS R6, R3 ;  /* 0x0000000300067213 */ /* 0x000fe20000000000 */
[----:B------:R-:W-:Y:S01]  /*13180*/  @!P2 IMAD.IADD R10, R10, 0x1, -R5 ;  /* 0x000000010a0aa824 */ /* 0x000fe200078e0a05 */
[----:B------:R-:W-:Y:S01]  /*13190*/  ISETP.GE.AND P2, PT, R3, RZ, PT ;  /* 0x000000ff0300720c */ /* 0x000fe20003f46270 */
[----:B------:R-:W-:Y:S01]  /*131a0*/  @!P3 IMAD.MOV R11, RZ, RZ, -R11 ;  /* 0x000000ffff0bb224 */ /* 0x000fe200078e0a0b */
[----:B------:R-:W-:Y:S01]  /*131b0*/  ISETP.GT.U32.AND P3, PT, R5, R12, PT ;  /* 0x0000000c0500720c */ /* 0x000fe20003f64070 */
[----:B------:R-:W-:-:S02]  /*131c0*/  @!P5 IMAD.IADD R4, R4, 0x1, -R5 ;  /* 0x000000010404d824 */ /* 0x000fc400078e0a05 */
[C---:B------:R-:W-:Y:S01]  /*131d0*/  IMAD R14, R5.reuse, R15, R14 ;  /* 0x0000000f050e7224 */ /* 0x040fe200078e020e */
[----:B------:R1:W-:Y:S01]  /*131e0*/  STL [R1+0x348], R11 ;  /* 0x0003480b01007387 */ /* 0x0003e20000100800 */
[----:B------:R-:W-:Y:S01]  /*131f0*/  VIADD R2, R0, 0x17f ;  /* 0x0000017f00027836 */ /* 0x000fe20000000000 */
[----:B------:R-:W-:Y:S01]  /*13200*/  ISETP.GT.U32.AND P5, PT, R5, R4, PT ;  /* 0x000000040500720c */ /* 0x000fe20003fa4070 */
[----:B------:R-:W-:-:S03]  /*13210*/  IMAD.HI.U32 R7, R9, R6, RZ ;  /* 0x0000000609077227 */ /* 0x000fc600078e00ff */
[----:B------:R-:W-:Y:S01]  /*13220*/  IABS R3, R2 ;  /* 0x0000000200037213 */ /* 0x000fe20000000000 */
[----:B------:R-:W-:Y:S02]  /*13230*/  IMAD.MOV R7, RZ, RZ, -R7 ;  /* 0x000000ffff077224 */ /* 0x000fe400078e0a07 */
[----:B------:R-:W-:Y:S02]  /*13240*/  @!P3 IMAD.IADD R12, R12, 0x1, -R5 ;  /* 0x000000010c0cb824 */ /* 0x000fe400078e0a05 */
[----:B-1----:R-:W-:Y:S02]  /*13250*/  IMAD.MOV.U32 R11, RZ, RZ, R10 ;  /* 0x000000ffff0b7224 */ /* 0x002fe400078e000a */
[C---:B------:R-:W-:Y:S01]  /*13260*/  IMAD R6, R5.reuse, R7, R6 ;  /* 0x0000000705067224 */ /* 0x040fe200078e0206 */
[C---:B------:R-:W-:Y:S01]  /*13270*/  ISETP.GT.U32.AND P3, PT, R5.reuse, R12, PT ;  /* 0x0000000c0500720c */ /* 0x040fe20003f64070 */
[----:B------:R-:W-:Y:S01]  /*13280*/  @!P6 IMAD.MOV R11, RZ, RZ, -R11 ;  /* 0x000000ffff0be224 */ /* 0x000fe200078e0a0b */
[----:B------:R-:W-:Y:S01]  /*13290*/  ISETP.GT.U32.AND P6, PT, R5, R14, PT ;  /* 0x0000000e0500720c */ /* 0x000fe20003fc4070 */
[----:B------:R-:W-:-:S03]  /*132a0*/  IMAD.HI.U32 R7, R9, R3, RZ ;  /* 0x0000000309077227 */ /* 0x000fc600078e00ff */
[----:B------:R1:W-:Y:S01]  /*132b0*/  STL [R1+0x250], R11 ;  /* 0x0002500b01007387 */ /* 0x0003e20000100800 */
[----:B------:R-:W-:Y:S02]  /*132c0*/  VIADD R15, R0, 0x180 ;  /* 0x00000180000f7836 */ /* 0x000fe40000000000 */
[----:B------:R-:W-:Y:S02]  /*132d0*/  IMAD.MOV R7, RZ, RZ, -R7 ;  /* 0x000000ffff077224 */ /* 0x000fe400078e0a07 */
[----:B------:R-:W-:Y:S01]  /*132e0*/  @!P5 IMAD.IADD R4, R4, 0x1, -R5 ;  /* 0x000000010404d824 */ /* 0x000fe200078e0a05 */
[----:B------:R-:W-:Y:S01]  /*132f0*/  ISETP.GE.AND P5, PT, R2, RZ, PT ;  /* 0x000000ff0200720c */ /* 0x000fe20003fa6270 */
[C---:B------:R-:W-:Y:S01]  /*13300*/  IMAD R3, R5.reuse, R7, R3 ;  /* 0x0000000705037224 */ /* 0x040fe200078e0203 */
[----:B------:R-:W-:Y:S01]  /*13310*/  IABS R2, R15 ;  /* 0x0000000f00027213 */ /* 0x000fe20000000000 */
[--C-:B------:R-:W-:Y:S02]  /*13320*/  @!P6 IMAD.IADD R14, R14, 0x1, -R5.reuse ;  /* 0x000000010e0ee824 */ /* 0x100fe400078e0a05 */
[----:B------:R-:W-:Y:S01]  /*13330*/  @!P3 IMAD.IADD R12, R12, 0x1, -R5 ;  /* 0x000000010c0cb824 */ /* 0x000fe200078e0a05 */
[----:B------:R-:W-:Y:S01]  /*13340*/  ISETP.GT.U32.AND P3, PT, R5, R3, PT ;  /* 0x000000030500720c */ /* 0x000fe20003f64070 */
[----:B------:R-:W-:Y:S01]  /*13350*/  IMAD.HI.U32 R16, R9, R2, RZ ;  /* 0x0000000209107227 */ /* 0x000fe200078e00ff */
[----:B------:R-:W-:-:S03]  /*13360*/  ISETP.GT.U32.AND P6, PT, R5, R14, PT ;  /* 0x0000000e0500720c */ /* 0x000fc60003fc4070 */
[----:B------:R-:W-:Y:S02]  /*13370*/  IMAD.MOV R16, RZ, RZ, -R16 ;  /* 0x000000ffff107224 */ /* 0x000fe400078e0a10 */
[----:B------:R-:W-:Y:S02]  /*13380*/  IMAD.MOV.U32 R10, RZ, RZ, R4 ;  /* 0x000000ffff0a7224 */ /* 0x000fe400078e0004 */
[----:B------:R-:W-:Y:S02]  /*13390*/  IMAD R2, R5, R16, R2 ;  /* 0x0000001005027224 */ /* 0x000fe400078e0202 */
[----:B-1----:R-:W-:Y:S02]  /*133a0*/  IMAD.MOV.U32 R11, RZ, RZ, R12 ;  /* 0x000000ffff0b7224 */ /* 0x002fe400078e000c */
[--C-:B------:R-:W-:Y:S02]  /*133b0*/  @!P3 IMAD.IADD R3, R3, 0x1, -R5.reuse ;  /* 0x000000010303b824 */ /* 0x100fe400078e0a05 */
[----:B------:R-:W-:Y:S01]  /*133c0*/  @!P6 IMAD.IADD R14, R14, 0x1, -R5 ;  /* 0x000000010e0ee824 */ /* 0x000fe200078e0a05 */
[C---:B------:R-:W-:Y:S01]  /*133d0*/  ISETP.GT.U32.AND P6, PT, R5.reuse, R2, PT ;  /* 0x000000020500720c */ /* 0x040fe20003fc4070 */
[----:B------:R-:W-:Y:S01]  /*133e0*/  @!P1 IMAD.MOV R10, RZ, RZ, -R10 ;  /* 0x000000ffff0a9224 */ /* 0x000fe200078e0a0a */
[C---:B------:R-:W-:Y:S01]  /*133f0*/  ISETP.GT.U32.AND P3, PT, R5.reuse, R3, PT ;  /* 0x000000030500720c */ /* 0x040fe20003f64070 */
[C---:B------:R-:W-:Y:S01]  /*13400*/  VIADD R4, R0.reuse, 0x181 ;  /* 0x0000018100047836 */ /* 0x040fe20000000000 */
[----:B------:R-:W-:Y:S01]  /*13410*/  ISETP.GT.U32.AND P1, PT, R5, R6, PT ;  /* 0x000000060500720c */ /* 0x000fe20003f24070 */
[----:B------:R-:W-:Y:S01]  /*13420*/  @!P0 IMAD.MOV R11, RZ, RZ, -R11 ;  /* 0x000000ffff0b8224 */ /* 0x000fe200078e0a0b */
[----:B------:R1:W-:Y:S01]  /*13430*/  STL [R1+0x23c], R10 ;  /* 0x00023c0a01007387 */ /* 0x0003e20000100800 */
[C---:B------:R-:W-:Y:S01]  /*13440*/  VIADD R7, R0.reuse, 0x182 ;  /* 0x0000018200077836 */ /* 0x040fe20000000000 */
[----:B------:R-:W-:Y:S01]  /*13450*/  ISETP.GE.AND P0, PT, R15, RZ, PT ;  /* 0x000000ff0f00720c */ /* 0x000fe20003f06270 */
[C---:B------:R-:W-:Y:S01]  /*13460*/  VIADD R17, R0.reuse, 0x186 ;  /* 0x0000018600117836 */ /* 0x040fe20000000000 */
[----:B------:R2:W-:Y:S01]  /*13470*/  STL [R1+0x238], R11 ;  /* 0x0002380b01007387 */ /* 0x0005e20000100800 */
[----:B------:R-:W-:Y:S01]  /*13480*/  VIADD R42, R0, 0x18a ;  /* 0x0000018a002a7836 */ /* 0x000fe20000000000 */
[----:B------:R-:W-:Y:S01]  /*13490*/  IABS R18, R7 ;  /* 0x0000000700127213 */ /* 0x000fe20000000000 */
[--C-:B------:R-:W-:Y:S01]  /*134a0*/  @!P6 IMAD.IADD R2, R2, 0x1, -R5.reuse ;  /* 0x000000010202e824 */ /* 0x100fe200078e0a05 */
[----:B------:R-:W-:Y:S01]  /*134b0*/  IABS R44, R17 ;  /* 0x00000011002c7213 */ /* 0x000fe20000000000 */
[--C-:B------:R-:W-:Y:S01]  /*134c0*/  @!P3 IMAD.IADD R3, R3, 0x1, -R5.reuse ;  /* 0x000000010303b824 */ /* 0x100fe200078e0a05 */
[----:B-1----:R-:W-:Y:S01]  /*134d0*/  IABS R10, R4 ;  /* 0x00000004000a7213 */ /* 0x002fe20000000000 */
[----:B------:R-:W-:Y:S01]  /*134e0*/  @!P1 IMAD.IADD R6, R6, 0x1, -R5 ;  /* 0x0000000106069824 */ /* 0x000fe200078e0a05 */
[----:B------:R-:W-:Y:S01]  /*134f0*/  ISETP.GT.U32.AND P6, PT, R5, R2, PT ;  /* 0x000000020500720c */ /* 0x000fe20003fc4070 */
[----:B------:R-:W-:Y:S01]  /*13500*/  VIADD R47, R0, 0x189 ;  /* 0x00000189002f7836 */ /* 0x000fe20000000000 */
[----:B------:R-:W-:Y:S01]  /*13510*/  ISETP.GE.AND P3, PT, R49, RZ, PT ;  /* 0x000000ff3100720c */ /* 0x000fe20003f66270 */
[----:B--2---:R-:W-:Y:S01]  /*13520*/  IMAD.MOV.U32 R11, RZ, RZ, R14 ;  /* 0x000000ffff0b7224 */ /* 0x004fe200078e000e */
[----:B------:R-:W-:Y:S01]  /*13530*/  ISETP.GT.U32.AND P1, PT, R5, R6, PT ;  /* 0x000000060500720c */ /* 0x000fe20003f24070 */
[----:B------:R-:W-:Y:S01]  /*13540*/  IMAD.HI.U32 R12, R9, R10, RZ ;  /* 0x0000000a090c7227 */ /* 0x000fe200078e00ff */
[----:B------:R-:W-:-:S02]  /*13550*/  IABS R49, R49 ;  /* 0x0000003100317213 */ /* 0x000fc40000000000 */
[----:B------:R-:W-:Y:S01]  /*13560*/  IABS R33, R42 ;  /* 0x0000002a00217213 */ /* 0x000fe20000000000 */
[----:B------:R-:W-:Y:S01]  /*13570*/  @!P4 IMAD.MOV R11, RZ, RZ, -R11 ;  /* 0x000000ffff0bc224 */ /* 0x000fe200078e0a0b */
[----:B------:R-:W-:Y:S01]  /*13580*/  ISETP.GE.AND P4, PT, R4, RZ, PT ;  /* 0x000000ff0400720c */ /* 0x000fe20003f86270 */
[----:B------:R-:W-:Y:S01]  /*13590*/  IMAD.MOV R12, RZ, RZ, -R12 ;  /* 0x000000ffff0c7224 */ /* 0x000fe200078e0a0c */
[----:B------:R-:W-:Y:S01]  /*135a0*/  IABS R41, R47 ;  /* 0x0000002f00297213 */ /* 0x000fe20000000000 */
[----:B------:R-:W-:Y:S01]  /*135b0*/  IMAD.HI.U32 R14, R9, R18, RZ ;  /* 0x00000012090e7227 */ /* 0x000fe200078e00ff */
[----:B------:R1:W-:Y:S03]  /*135c0*/  STL [R1+0x234], R11 ;  /* 0x0002340b01007387 */ /* 0x0003e60000100800 */
[----:B------:R-:W-:Y:S02]  /*135d0*/  IMAD R4, R5, R12, R10 ;  /* 0x0000000c05047224 */ /* 0x000fe400078e020a */
[----:B------:R-:W-:-:S02]  /*135e0*/  IMAD.MOV R14, RZ, RZ, -R14 ;  /* 0x000000ffff0e7224 */ /* 0x000fc400078e0a0e */
[----:B------:R-:W-:Y:S01]  /*135f0*/  @!P6 IMAD.IADD R2, R2, 0x1, -R5 ;  /* 0x000000010202e824 */ /* 0x000fe200078e0a05 */
[----:B------:R-:W-:Y:S01]  /*13600*/  ISETP.GE.AND P6, PT, R45, RZ, PT ;  /* 0x000000ff2d00720c */ /* 0x000fe20003fc6270 */
[C---:B------:R-:W-:Y:S01]  /*13610*/  IMAD R18, R5.reuse, R14, R18 ;  /* 0x0000000e05127224 */ /* 0x040fe200078e0212 */
[----:B------:R-:W-:Y:S01]  /*13620*/  IABS R45, R45 ;  /* 0x0000002d002d7213 */ /* 0x000fe20000000000 */
[----:B-1----:R-:W-:Y:S02]  /*13630*/  IMAD.MOV.U32 R11, RZ, RZ, R3 ;  /* 0x000000ffff0b7224 */ /* 0x002fe400078e0003 */
[----:B------:R-:W-:Y:S02]  /*13640*/  IMAD.MOV.U32 R3, RZ, RZ, R2 ;  /* 0x000000ffff037224 */ /* 0x000fe400078e0002 */
[----:B------:R-:W-:Y:S01]  /*13650*/  @!P5 IMAD.MOV R11, RZ, RZ, -R11 ;  /* 0x000000ffff0bd224 */ /* 0x000fe200078e0a0b */
[----:B------:R-:W-:Y:S01]  /*13660*/  ISETP.GT.U32.AND P5, PT, R5, R4, PT ;  /* 0x000000040500720c */ /* 0x000fe20003fa4070 */
[----:B------:R-:W-:Y:S01]  /*13670*/  @!P1 IMAD.IADD R6, R6, 0x1, -R5 ;  /* 0x0000000106069824 */ /* 0x000fe200078e0a05 */
[----:B------:R-:W-:Y:S01]  /*13680*/  ISETP.GE.AND P1, PT, R7, RZ, PT ;  /* 0x000000ff0700720c */ /* 0x000fe20003f26270 */
[----:B------:R-:W-:Y:S01]  /*13690*/  @!P0 IMAD.MOV R3, RZ, RZ, -R3 ;  /* 0x000000ffff038224 */ /* 0x000fe200078e0a03 */
[----:B------:R-:W-:Y:S01]  /*136a0*/  ISETP.GT.U32.AND P0, PT, R5, R18, PT ;  /* 0x000000120500720c */ /* 0x000fe20003f04070 */
[----:B------:R-:W-:-:S02]  /*136b0*/  IMAD.MOV.U32 R13, RZ, RZ, R6 ;  /* 0x000000ffff0d7224 */ /* 0x000fc400078e0006 */
[----:B------:R-:W-:-:S04]  /*136c0*/  IMAD.HI.U32 R6, R9, R49, RZ ;  /* 0x0000003109067227 */ /* 0x000fc800078e00ff */
[----:B------:R-:W-:Y:S01]  /*136d0*/  @!P2 IMAD.MOV R13, RZ, RZ, -R13 ;  /* 0x000000ffff0da224 */ /* 0x000fe200078e0a0d */
[----:B------:R-:W-:Y:S01]  /*136e0*/  ISETP.GE.AND P2, PT, R46, RZ, PT ;  /* 0x000000ff2e00720c */ /* 0x000fe20003f46270 */
[--C-:B------:R-:W-:Y:S01]  /*136f0*/  @!P5 IMAD.IADD R4, R4, 0x1, -R5.reuse ;  /* 0x000000010404d824 */ /* 0x100fe200078e0a05 */
[----:B------:R-:W-:Y:S01]  /*13700*/  IABS R46, R46 ;  /* 0x0000002e002e7213 */ /* 0x000fe20000000000 */
[----:B------:R-:W-:Y:S01]  /*13710*/  IMAD.HI.U32 R2, R9, R45, RZ ;  /* 0x0000002d09027227 */ /* 0x000fe200078e00ff */
[----:B------:R-:W-:Y:S02]  /*13720*/  STL [R1+0x230], R13 ;  /* 0x0002300d01007387 */ /* 0x000fe40000100800 */
[----:B------:R-:W-:Y:S01]  /*13730*/  ISETP.GT.U32.AND P5, PT, R5, R4, PT ;  /* 0x000000040500720c */ /* 0x000fe20003fa4070 */
[----:B------:R-:W-:Y:S01]  /*13740*/  @!P0 IMAD.IADD R18, R18, 0x1, -R5 ;  /* 0x0000000112128824 */ /* 0x000fe200078e0a05 */
[----:B------:R-:W-:Y:S01]  /*13750*/  STL [R1+0x22c], R11 ;  /* 0x00022c0b01007387 */ /* 0x000fe20000100800 */
[----:B------:R-:W-:-:S02]  /*13760*/  IMAD.MOV R6, RZ, RZ, -R6 ;  /* 0x000000ffff067224 */ /* 0x000fc400078e0a06 */
[----:B------:R-:W-:Y:S01]  /*13770*/  IMAD.MOV R2, RZ, RZ, -R2 ;  /* 0x000000ffff027224 */ /* 0x000fe200078e0a02 */
[----:B------:R1:W-:Y:S01]  /*13780*/  STL [R1+0x228], R3 ;  /* 0x0002280301007387 */ /* 0x0003e20000100800 */
[C---:B------:R-:W-:Y:S01]  /*13790*/  ISETP.GT.U32.AND P0, PT, R5.reuse, R18, PT ;  /* 0x000000120500720c */ /* 0x040fe20003f04070 */
[C---:B------:R-:W-:Y:S02]  /*137a0*/  IMAD R49, R5.reuse, R6, R49 ;  /* 0x0000000605317224 */ /* 0x040fe400078e0231 */
[----:B------:R-:W-:Y:S02]  /*137b0*/  IMAD R45, R5, R2, R45 ;  /* 0x00000002052d7224 */ /* 0x000fe400078e022d */
[----:B------:R-:W-:-:S04]  /*137c0*/  IMAD.HI.U32 R2, R9, R39, RZ ;  /* 0x0000002709027227 */ /* 0x000fc800078e00ff */
[----:B-1----:R-:W-:-:S04]  /*137d0*/  IMAD.HI.U32 R3, R9, R46, RZ ;  /* 0x0000002e09037227 */ /* 0x002fc800078e00ff */
[----:B------:R-:W-:Y:S02]  /*137e0*/  IMAD.MOV R3, RZ, RZ, -R3 ;  /* 0x000000ffff037224 */ /* 0x000fe400078e0a03 */
[--C-:B------:R-:W-:Y:S01]  /*137f0*/  @!P5 IMAD.IADD R4, R4, 0x1, -R5.reuse ;  /* 0x000000010404d824 */ /* 0x100fe200078e0a05 */
[C---:B------:R-:W-:Y:S01]  /*13800*/  ISETP.GT.U32.AND P5, PT, R5.reuse, R49, PT ;  /* 0x000000310500720c */ /* 0x040fe20003fa4070 */
[C---:B------:R-:W-:Y:S02]  /*13810*/  IMAD R46, R5.reuse, R3, R46 ;  /* 0x00000003052e7224 */ /* 0x040fe400078e022e */
[----:B------:R-:W-:Y:S02]  /*13820*/  IMAD.MOV.U32 R7, RZ, RZ, R4 ;  /* 0x000000ffff077224 */ /* 0x000fe400078e0004 */
[----:B------:R-:W-:Y:S01]  /*13830*/  @!P0 IMAD.IADD R18, R18, 0x1, -R5 ;  /* 0x0000000112128824 */ /* 0x000fe200078e0a05 */
[C---:B------:R-:W-:Y:S01]  /*13840*/  ISETP.GT.U32.AND P0, PT, R5.reuse, R45, PT ;  /* 0x0000002d0500720c */ /* 0x040fe20003f04070 */
[----:B------:R-:W-:Y:S01]  /*13850*/  @!P4 IMAD.MOV R7, RZ, RZ, -R7 ;  /* 0x000000ffff07c224 */ /* 0x000fe200078e0a07 */
[----:B------:R-:W-:Y:S01]  /*13860*/  ISETP.GT.U32.AND P4, PT, R5, R46, PT ;  /* 0x0000002e0500720c */ /* 0x000fe20003f84070 */
[----:B------:R-:W-:-:S02]  /*13870*/  IMAD.MOV R2, RZ, RZ, -R2 ;  /* 0x000000ffff027224 */ /* 0x000fc400078e0a02 */
[----:B------:R-:W-:Y:S01]  /*13880*/  IMAD.HI.U32 R3, R9, R44, RZ ;  /* 0x0000002c09037227 */ /* 0x000fe200078e00ff */
[----:B------:R1:W-:Y:S03]  /*13890*/  STL [R1+0x224], R7 ;  /* 0x0002240701007387 */ /* 0x0003e60000100800 */
[----:B------:R-:W-:Y:S02]  /*138a0*/  @!P5 IMAD.IADD R49, R49, 0x1, -R5 ;  /* 0x000000013131d824 */ /* 0x000fe400078e0a05 */
[----:B------:R-:W-:Y:S02]  /*138b0*/  IMAD R39, R5, R2, R39 ;  /* 0x0000000205277224 */ /* 0x000fe400078e0227 */
[--C-:B------:R-:W-:Y:S01]  /*138c0*/  @!P0 IMAD.IADD R45, R45, 0x1, -R5.reuse ;  /* 0x000000012d2d8824 */ /* 0x100fe200078e0a05 */
[----:B------:R-:W-:Y:S01]  /*138d0*/  ISETP.GT.U32.AND P5, PT, R5, R49, PT ;  /* 0x000000310500720c */ /* 0x000fe20003fa4070 */
[----:B------:R-:W-:-:S02]  /*138e0*/  @!P4 IMAD.IADD R46, R46, 0x1, -R5 ;  /* 0x000000012e2ec824 */ /* 0x000fc400078e0a05 */
[----:B------:R-:W-:Y:S01]  /*138f0*/  IMAD.HI.U32 R2, R9, R38, RZ ;  /* 0x0000002609027227 */ /* 0x000fe200078e00ff */
[C---:B------:R-:W-:Y:S02]  /*13900*/  ISETP.GT.U32.AND P0, PT, R5.reuse, R45, PT ;  /* 0x0000002d0500720c */ /* 0x040fe40003f04070 */
[C---:B------:R-:W-:Y:S01]  /*13910*/  ISETP.GT.U32.AND P4, PT, R5.reuse, R46, PT ;  /* 0x0000002e0500720c */ /* 0x040fe20003f84070 */
[----:B------:R-:W-:Y:S02]  /*13920*/  IMAD.MOV R3, RZ, RZ, -R3 ;  /* 0x000000ffff037224 */ /* 0x000fe400078e0a03 */
[----:B------:R-:W-:Y:S02]  /*13930*/  IMAD.MOV R2, RZ, RZ, -R2 ;  /* 0x000000ffff027224 */ /* 0x000fe400078e0a02 */
[C---:B------:R-:W-:Y:S02]  /*13940*/  IMAD R44, R5.reuse, R3, R44 ;  /* 0x00000003052c7224 */ /* 0x040fe400078e022c */
[----:B------:R-:W-:-:S02]  /*13950*/  IMAD R38, R5, R2, R38 ;  /* 0x0000000205267224 */ /* 0x000fc400078e0226 */
[--C-:B------:R-:W-:Y:S01]  /*13960*/  @!P5 IMAD.IADD R49, R49, 0x1, -R5.reuse ;  /* 0x000000013131d824 */ /* 0x100fe200078e0a05 */
[----:B------:R-:W-:Y:S01]  /*13970*/  ISETP.GT.U32.AND P5, PT, R5, R44, PT ;  /* 0x0000002c0500720c */ /* 0x000fe20003fa4070 */
[--C-:B------:R-:W-:Y:S01]  /*13980*/  @!P0 IMAD.IADD R45, R45, 0x1, -R5.reuse ;  /* 0x000000012d2d8824 */ /* 0x100fe200078e0a05 */
[C---:B------:R-:W-:Y:S01]  /*13990*/  ISETP.GT.U32.AND P0, PT, R5.reuse, R38, PT ;  /* 0x000000260500720c */ /* 0x040fe20003f04070 */
[----:B------:R-:W-:Y:S01]  /*139a0*/  @!P4 IMAD.IADD R46, R46, 0x1, -R5 ;  /* 0x000000012e2ec824 */ /* 0x000fe200078e0a05 */
[----:B------:R-:W-:Y:S01]  /*139b0*/  ISETP.GT.U32.AND P4, PT, R5, R39, PT ;  /* 0x000000270500720c */ /* 0x000fe20003f84070 */
[----:B------:R-:W-:Y:S02]  /*139c0*/  VIADD R36, R0, 0x18b ;  /* 0x0000018b00247836 */ /* 0x000fe40000000000 */
[----:B------:R-:W-:-:S03]  /*139d0*/  IMAD.HI.U32 R3, R9, R33, RZ ;  /* 0x0000002109037227 */ /* 0x000fc600078e00ff */
[----:B------:R-:W-:Y:S01]  /*139e0*/  IABS R30, R36 ;  /* 0x00000024001e7213 */ /* 0x000fe20000000000 */
[----:B------:R-:W-:-:S04]  /*139f0*/  IMAD.HI.U32 R4, R9, R41, RZ ;  /* 0x0000002909047227 */ /* 0x000fc800078e00ff */
[--C-:B------:R-:W-:Y:S02]  /*13a00*/  @!P5 IMAD.IADD R44, R44, 0x1, -R5.reuse ;  /* 0x000000012c2cd824 */ /* 0x100fe400078e0a05 */
[--C-:B------:R-:W-:Y:S02]  /*13a10*/  @!P4 IMAD.IADD R39, R39, 0x1, -R5.reuse ;  /* 0x000000012727c824 */ /* 0x100fe400078e0a05 */
[----:B------:R-:W-:Y:S01]  /*13a20*/  @!P0 IMAD.IADD R38, R38, 0x1, -R5 ;  /* 0x0000000126268824 */ /* 0x000fe200078e0a05 */
[----:B------:R-:W-:Y:S01]  /*13a30*/  ISETP.GT.U32.AND P5, PT, R5, R44, PT ;  /* 0x0000002c0500720c */ /* 0x000fe20003fa4070 */
[----:B------:R-:W-:Y:S01]  /*13a40*/  IMAD.HI.U32 R2, R9, R30, RZ ;  /* 0x0000001e09027227 */ /* 0x000fe200078e00ff */
[C---:B------:R-:W-:Y:S02]  /*13a50*/  ISETP.GT.U32.AND P4, PT, R5.reuse, R39, PT ;  /* 0x000000270500720c */ /* 0x040fe40003f84070 */
[----:B------:R-:W-:Y:S01]  /*13a60*/  ISETP.GT.U32.AND P0, PT, R5, R38, PT ;  /* 0x000000260500720c */ /* 0x000fe20003f04070 */
[----:B------:R-:W-:-:S02]  /*13a70*/  IMAD.MOV R3, RZ, RZ, -R3 ;  /* 0x000000ffff037224 */ /* 0x000fc400078e0a03 */
[----:B------:R-:W-:Y:S02]  /*13a80*/  IMAD.MOV R4, RZ, RZ, -R4 ;  /* 0x000000ffff047224 */ /* 0x000fe400078e0a04 */
[----:B------:R-:W-:Y:S02]  /*13a90*/  IMAD.MOV R2, RZ, RZ, -R2 ;  /* 0x000000ffff027224 */ /* 0x000fe400078e0a02 */
[C---:B------:R-:W-:Y:S02]  /*13aa0*/  IMAD R33, R5.reuse, R3, R33 ;  /* 0x0000000305217224 */ /* 0x040fe400078e0221 */
[C---:B------:R-:W-:Y:S02]  /*13ab0*/  IMAD R41, R5.reuse, R4, R41 ;  /* 0x0000000405297224 */ /* 0x040fe400078e0229 */
[----:B------:R-:W-:Y:S02]  /*13ac0*/  IMAD R30, R5, R2, R30 ;  /* 0x00000002051e7224 */ /* 0x000fe400078e021e */
[--C-:B------:R-:W-:Y:S01]  /*13ad0*/  @!P4 IMAD.IADD R39, R39, 0x1, -R5.reuse ;  /* 0x000000012727c824 */ /* 0x100fe200078e0a05 */
[C---:B------:R-:W-:Y:S01]  /*13ae0*/  ISETP.GT.U32.AND P4, PT, R5.reuse, R33, PT ;  /* 0x000000210500720c */ /* 0x040fe20003f84070 */
[--C-:B------:R-:W-:Y:S01]  /*13af0*/  @!P5 IMAD.IADD R44, R44, 0x1, -R5.reuse ;  /* 0x000000012c2cd824 */ /* 0x100fe200078e0a05 */
[C---:B------:R-:W-:Y:S01]  /*13b00*/  ISETP.GT.U32.AND P5, PT, R5.reuse, R41, PT ;  /* 0x000000290500720c */ /* 0x040fe20003fa4070 */
[----:B------:R-:W-:Y:S01]  /*13b10*/  @!P0 IMAD.IADD R38, R38, 0x1, -R5 ;  /* 0x0000000126268824 */ /* 0x000fe200078e0a05 */
[----:B------:R-:W-:Y:S01]  /*13b20*/  ISETP.GT.U32.AND P0, PT, R5, R30, PT ;  /* 0x0000001e0500720c */ /* 0x000fe20003f04070 */
[----:B------:R-:W-:-:S02]  /*13b30*/  VIADD R37, R0, 0x18d ;  /* 0x0000018d00257836 */ /* 0x000fc40000000000 */
[C---:B------:R-:W-:Y:S02]  /*13b40*/  VIADD R40, R0.reuse, 0x18c ;  /* 0x0000018c00287836 */ /* 0x040fe40000000000 */
[C---:B------:R-:W-:Y:S01]  /*13b50*/  VIADD R35, R0.reuse, 0x18e ;  /* 0x0000018e00237836 */ /* 0x040fe20000000000 */
[----:B------:R-:W-:Y:S01]  /*13b60*/  IABS R31, R37 ;  /* 0x00000025001f7213 */ /* 0x000fe20000000000 */
[----:B------:R-:W-:Y:S01]  /*13b70*/  VIADD R32, R0, 0x190 ;  /* 0x0000019000207836 */ /* 0x000fe20000000000 */
[----:B------:R-:W-:Y:S01]  /*13b80*/  IABS R29, R40 ;  /* 0x00000028001d7213 */ /* 0x000fe20000000000 */
[--C-:B------:R-:W-:Y:S01]  /*13b90*/  @!P4 IMAD.IADD R33, R33, 0x1, -R5.reuse ;  /* 0x000000012121c824 */ /* 0x100fe200078e0a05 */
[----:B------:R-:W-:Y:S01]  /*13ba0*/  IABS R24, R35 ;  /* 0x0000002300187213 */ /* 0x000fe20000000000 */
        /* <DEDUP_REMOVED lines=8> */
[----:B------:R-:W-:-:S04]  /*13c30*/  IMAD.HI.U32 R3, R9, R24, RZ ;  /* 0x0000001809037227 */ /* 0x000fc800078e00ff */
[----:B------:R-:W-:Y:S02]  /*13c40*/  IMAD.MOV R4, RZ, RZ, -R4 ;  /* 0x000000ffff047224 */ /* 0x000fe400078e0a04 */
[----:B------:R-:W-:Y:S02]  /*13c50*/  IMAD.MOV R6, RZ, RZ, -R6 ;  /* 0x000000ffff067224 */ /* 0x000fe400078e0a06 */
[----:B------:R-:W-:Y:S02]  /*13c60*/  IMAD.MOV R3, RZ, RZ, -R3 ;  /* 0x000000ffff037224 */ /* 0x000fe400078e0a03 */
[C---:B------:R-:W-:Y:S02]  /*13c70*/  IMAD R31, R5.reuse, R4, R31 ;  /* 0x00000004051f7224 */ /* 0x040fe400078e021f */
        /* <DEDUP_REMOVED lines=8> */
[C---:B------:R-:W-:Y:S02]  /*13d00*/  VIADD R34, R0.reuse, 0x18f ;  /* 0x0000018f00227836 */ /* 0x040fe40000000000 */
[----:B------:R-:W-:Y:S02]  /*13d10*/  VIADD R28, R0, 0x191 ;  /* 0x00000191001c7836 */ /* 0x000fe40000000000 */
[----:B------:R-:W-:Y:S01]  /*13d20*/  IMAD.HI.U32 R14, R9, R12, RZ ;  /* 0x0000000c090e7227 */ /* 0x000fe200078e00ff */
[----:B------:R-:W-:-:S02]  /*13d30*/  IABS R22, R34 ;  /* 0x0000002200167213 */ /* 0x000fc40000000000 */
[----:B------:R-:W-:Y:S01]  /*13d40*/  IABS R10, R28 ;  /* 0x0000001c000a7213 */ /* 0x000fe20000000000 */
[--C-:B------:R-:W-:Y:S02]  /*13d50*/  @!P4 IMAD.IADD R31, R31, 0x1, -R5.reuse ;  /* 0x000000011f1fc824 */ /* 0x100fe400078e0a05 */
[--C-:B------:R-:W-:Y:S02]  /*13d60*/  @!P5 IMAD.IADD R29, R29, 0x1, -R5.reuse ;  /* 0x000000011d1dd824 */ /* 0x100fe400078e0a05 */
[----:B------:R-:W-:Y:S01]  /*13d70*/  @!P0 IMAD.IADD R24, R24, 0x1, -R5 ;  /* 0x0000000118188824 */ /* 0x000fe200078e0a05 */
[----:B------:R-:W-:Y:S01]  /*13d80*/  ISETP.GT.U32.AND P4, PT, R5, R31, PT ;  /* 0x0000001f0500720c */ /* 0x000fe20003f84070 */
[----:B------:R-:W-:Y:S01]  /*13d90*/  IMAD.HI.U32 R2, R9, R22, RZ ;  /* 0x0000001609027227 */ /* 0x000fe200078e00ff */
[C---:B------:R-:W-:Y:S02]  /*13da0*/  ISETP.GT.U32.AND P5, PT, R5.reuse, R29, PT ;  /* 0x0000001d0500720c */ /* 0x040fe40003fa4070 */
[----:B------:R-:W-:Y:S01]  /*13db0*/  ISETP.GT.U32.AND P0, PT, R5, R24, PT ;  /* 0x000000180500720c */ /* 0x000fe20003f04070 */
[----:B-1----:R-:W-:-:S04]  /*13dc0*/  IMAD.HI.U32 R7, R9, R10, RZ ;  /* 0x0000000a09077227 */ /* 0x002fc800078e00ff */
[----:B------:R-:W-:Y:S02]  /*13dd0*/  IMAD.MOV R14, RZ, RZ, -R14 ;  /* 0x000000ffff0e7224 */ /* 0x000fe400078e0a0e */
[----:B------:R-:W-:Y:S02]  /*13de0*/  IMAD.MOV R2, RZ, RZ, -R2 ;  /* 0x000000ffff027224 */ /* 0x000fe400078e0a02 */
[----:B------:R-:W-:Y:S02]  /*13df0*/  IMAD.MOV R7, RZ, RZ, -R7 ;  /* 0x000000ffff077224 */ /* 0x000fe400078e0a07 */
[C---:B------:R-:W-:Y:S02]  /*13e00*/  IMAD R12, R5.reuse, R14, R12 ;  /* 0x0000000e050c7224 */ /* 0x040fe400078e020c */
[----:B------:R-:W-:Y:S02]  /*13e10*/  IMAD R22, R5, R2, R22 ;  /* 0x0000000205167224 */ /* 0x000fe400078e0216 */
[----:B------:R-:W-:-:S02]  /*13e20*/  VIADD R25, R0, 0x192 ;  /* 0x0000019200197836 */ /* 0x000fc40000000000 */
[----:B------:R-:W-:Y:S02]  /*13e30*/  IMAD R10, R5, R7, R10 ;  /* 0x00000007050a7224 */ /* 0x000fe400078e020a */
[--C-:B------:R-:W-:Y:S01]  /*13e40*/  @!P4 IMAD.IADD R31, R31, 0x1, -R5.reuse ;  /* 0x000000011f1fc824 */ /* 0x100fe200078e0a05 */
[----:B------:R-:W-:Y:S01]  /*13e50*/  ISETP.GT.U32.AND P4, PT, R5, R12, PT ;  /* 0x0000000c0500720c */ /* 0x000fe20003f84070 */
[--C-:B------:R-:W-:Y:S01]  /*13e60*/  @!P5 IMAD.IADD R29, R29, 0x1, -R5.reuse ;  /* 0x000000011d1dd824 */ /* 0x100fe200078e0a05 */
[C---:B------:R-:W-:Y:S01]  /*13e70*/  ISETP.GT.U32.AND P5, PT, R5.reuse, R22, PT ;  /* 0x000000160500720c */ /* 0x040fe20003fa4070 */
[----:B------:R-:W-:Y:S01]  /*13e80*/  @!P0 IMAD.IADD R24, R24, 0x1, -R5 ;  /* 0x0000000118188824 */ /* 0x000fe200078e0a05 */
[----:B------:R-:W-:Y:S01]  /*13e90*/  IABS R6, R25 ;  /* 0x0000001900067213 */ /* 0x000fe20000000000 */
[C---:B------:R-:W-:Y:S01]  /*13ea0*/  VIADD R23, R0.reuse, 0x193 ;  /* 0x0000019300177836 */ /* 0x040fe20000000000 */
[----:B------:R-:W-:Y:S01]  /*13eb0*/  ISETP.GT.U32.AND P0, PT, R5, R10, PT ;  /* 0x0000000a0500720c */ /* 0x000fe20003f04070 */
[----:B------:R-:W-:-:S02]  /*13ec0*/  VIADD R15, R0, 0x194 ;  /* 0x00000194000f7836 */ /* 0x000fc40000000000 */
[----:B------:R-:W-:Y:S01]  /*13ed0*/  IMAD.HI.U32 R3, R9, R6, RZ ;  /* 0x0000000609037227 */ /* 0x000fe200078e00ff */
[----:B------:R-:W-:-:S03]  /*13ee0*/  IABS R4, R23 ;  /* 0x0000001700047213 */ /* 0x000fc60000000000 */
[----:B------:R-:W-:Y:S02]  /*13ef0*/  IMAD.MOV R3, RZ, RZ, -R3 ;  /* 0x000000ffff037224 */ /* 0x000fe400078e0a03 */
[--C-:B------:R-:W-:Y:S02]  /*13f00*/  @!P4 IMAD.IADD R12, R12, 0x1, -R5.reuse ;  /* 0x000000010c0cc824 */ /* 0x100fe400078e0a05 */
[--C-:B------:R-:W-:Y:S02]  /*13f10*/  @!P5 IMAD.IADD R22, R22, 0x1, -R5.reuse ;  /* 0x000000011616d824 */ /* 0x100fe400078e0a05 */
[C---:B------:R-:W-:Y:S01]  /*13f20*/  IMAD R6, R5.reuse, R3, R6 ;  /* 0x0000000305067224 */ /* 0x040fe200078e0206 */
[----:B------:R-:W-:Y:S01]  /*13f30*/  IABS R3, R15 ;  /* 0x0000000f00037213 */ /* 0x000fe20000000000 */
[----:B------:R-:W-:Y:S01]  /*13f40*/  @!P0 IMAD.IADD R10, R10, 0x1, -R5 ;  /* 0x000000010a0a8824 */ /* 0x000fe200078e0a05 */
[----:B------:R-:W-:Y:S01]  /*13f50*/  ISETP.GT.U32.AND P4, PT, R5, R12, PT ;  /* 0x0000000c0500720c */ /* 0x000fe20003f84070 */
[----:B------:R-:W-:Y:S01]  /*13f60*/  IMAD.HI.U32 R2, R9, R4, RZ ;  /* 0x0000000409027227 */ /* 0x000fe200078e00ff */
[----:B------:R-:W-:-:S02]  /*13f70*/  ISETP.GT.U32.AND P5, PT, R5, R22, PT ;  /* 0x000000160500720c */ /* 0x000fc40003fa4070 */
[----:B------:R-:W-:Y:S01]  /*13f80*/  ISETP.GT.U32.AND P0, PT, R5, R10, PT ;  /* 0x0000000a0500720c */ /* 0x000fe20003f04070 */
[----:B------:R-:W-:Y:S02]  /*13f90*/  IMAD.MOV R2, RZ, RZ, -R2 ;  /* 0x000000ffff027224 */ /* 0x000fe400078e0a02 */
[----:B------:R-:W-:-:S04]  /*13fa0*/  IMAD.HI.U32 R16, R9, R3, RZ ;  /* 0x0000000309107227 */ /* 0x000fc800078e00ff */
[C---:B------:R-:W-:Y:S02]  /*13fb0*/  IMAD R4, R5.reuse, R2, R4 ;  /* 0x0000000205047224 */ /* 0x040fe400078e0204 */
[----:B------:R-:W-:Y:S02]  /*13fc0*/  IMAD.MOV R16, RZ, RZ, -R16 ;  /* 0x000000ffff107224 */ /* 0x000fe400078e0a10 */
[----:B------:R-:W-:Y:S01]  /*13fd0*/  @!P4 IMAD.IADD R12, R12, 0x1, -R5 ;  /* 0x000000010c0cc824 */ /* 0x000fe200078e0a05 */
[C---:B------:R-:W-:Y:S01]  /*13fe0*/  ISETP.GT.U32.AND P4, PT, R5.reuse, R4, PT ;  /* 0x000000040500720c */ /* 0x040fe20003f84070 */
[C---:B------:R-:W-:Y:S02]  /*13ff0*/  IMAD R3, R5.reuse, R16, R3 ;  /* 0x0000001005037224 */ /* 0x040fe400078e0203 */
[----:B------:R-:W-:Y:S02]  /*14000*/  VIADD R27, R0, 0x197 ;  /* 0x00000197001b7836 */ /* 0x000fe40000000000 */
[--C-:B------:R-:W-:Y:S01]  /*14010*/  @!P5 IMAD.IADD R22, R22, 0x1, -R5.reuse ;  /* 0x000000011616d824 */ /* 0x100fe200078e0a05 */
[C---:B------:R-:W-:Y:S01]  /*14020*/  ISETP.GT.U32.AND P5, PT, R5.reuse, R6, PT ;  /* 0x000000060500720c */ /* 0x040fe20003fa4070 */
[----:B------:R-:W-:Y:S01]  /*14030*/  @!P0 IMAD.IADD R10, R10, 0x1, -R5 ;  /* 0x000000010a0a8824 */ /* 0x000fe200078e0a05 */
[----:B------:R-:W-:Y:S01]  /*14040*/  ISETP.GT.U32.AND P0, PT, R5, R3, PT ;  /* 0x000000030500720c */ /* 0x000fe20003f04070 */
[C---:B------:R-:W-:Y:S01]  /*14050*/  VIADD R21, R0.reuse, 0x195 ;  /* 0x0000019500157836 */ /* 0x040fe20000000000 */
[----:B------:R-:W-:Y:S01]  /*14060*/  IABS R2, R27 ;  /* 0x0000001b00027213 */ /* 0x000fe20000000000 */
[----:B------:R-:W-:-:S02]  /*14070*/  VIADD R26, R0, 0x196 ;  /* 0x00000196001a7836 */ /* 0x000fc40000000000 */
[----:B------:R-:W-:Y:S01]  /*14080*/  VIADD R13, R0, 0x199 ;  /* 0x00000199000d7836 */ /* 0x000fe20000000000 */
[----:B------:R-:W-:Y:S01]  /*14090*/  IABS R14, R21 ;  /* 0x00000015000e7213 */ /* 0x000fe20000000000 */
[----:B------:R-:W-:Y:S01]  /*140a0*/  IMAD.HI.U32 R16, R9, R2, RZ ;  /* 0x0000000209107227 */ /* 0x000fe200078e00ff */
[----:B------:R-:W-:Y:S02]  /*140b0*/  IABS R7, R26 ;  /* 0x0000001a00077213 */ /* 0x000fe40000000000 */
[----:B------:R-:W-:Y:S01]  /*140c0*/  IABS R51, R13 ;  /* 0x0000000d00337213 */ /* 0x000fe20000000000 */
[----:B------:R-:W-:Y:S02]  /*140d0*/  @!P4 IMAD.IADD R4, R4, 0x1, -R5 ;  /* 0x000000010404c824 */ /* 0x000fe400078e0a05 */
[----:B------:R-:W-:Y:S02]  /*140e0*/  IMAD.MOV R16, RZ, RZ, -R16 ;  /* 0x000000ffff107224 */ /* 0x000fe400078e0a10 */
[----:B------:R-:W-:-:S02]  /*140f0*/  VIADD R11, R0, 0x198 ;  /* 0x00000198000b7836 */ /* 0x000fc40000000000 */
[----:B------:R-:W-:-:S04]  /*14100*/  IMAD.HI.U32 R20, R9, R14, RZ ;  /* 0x0000000e09147227 */ /* 0x000fc800078e00ff */
[--C-:B------:R-:W-:Y:S02]  /*14110*/  @!P5 IMAD.IADD R6, R6, 0x1, -R5.reuse ;  /* 0x000000010606d824 */ /* 0x100fe400078e0a05 */
[----:B------:R-:W-:Y:S01]  /*14120*/  @!P0 IMAD.IADD R3, R3, 0x1, -R5 ;  /* 0x0000000103038824 */ /* 0x000fe200078e0a05 */
[C---:B------:R-:W-:Y:S01]  /*14130*/  ISETP.GT.U32.AND P0, PT, R5.reuse, R4, PT ;  /* 0x000000040500720c */ /* 0x040fe20003f04070 */
[C---:B------:R-:W-:Y:S01]  /*14140*/  IMAD R2, R5.reuse, R16, R2 ;  /* 0x0000001005027224 */ /* 0x040fe200078e0202 */
[----:B------:R-:W-:Y:S01]  /*14150*/  IABS R16, R11 ;  /* 0x0000000b00107213 */ /* 0x000fe20000000000 */
[----:B------:R-:W-:Y:S01]  /*14160*/  IMAD.MOV.U32 R13, RZ, RZ, R18 ;  /* 0x000000ffff0d7224 */ /* 0x000fe200078e0012 */
[----:B------:R-:W-:Y:S01]  /*14170*/  ISETP.GT.U32.AND P5, PT, R5, R6, PT ;  /* 0x000000060500720c */ /* 0x000fe20003fa4070 */
[----:B------:R-:W-:Y:S02]  /*14180*/  IMAD.MOV R20, RZ, RZ, -R20 ;  /* 0x000000ffff147224 */ /* 0x000fe400078e0a14 */
[----:B------:R-:W-:-:S04]  /*14190*/  IMAD.HI.U32 R19, R9, R7, RZ ;  /* 0x0000000709137227 */ /* 0x000fc800078e00ff */
[----:B------:R-:W-:Y:S01]  /*141a0*/  @!P1 IMAD.MOV R13, RZ, RZ, -R13 ;  /* 0x000000ffff0d9224 */ /* 0x000fe200078e0a0d */
[C---:B------:R-:W-:Y:S01]  /*141b0*/  ISETP.GT.U32.AND P1, PT, R5.reuse, R3, PT ;  /* 0x000000030500720c */ /* 0x040fe20003f24070 */
[----:B------:R-:W-:Y:S02]  /*141c0*/  IMAD R14, R5, R20, R14 ;  /* 0x00000014050e7224 */ /* 0x000fe400078e020e */
[----:B------:R-:W-:Y:S01]  /*141d0*/  IMAD.HI.U32 R20, R9, R16, RZ ;  /* 0x0000001009147227 */ /* 0x000fe200078e00ff */
[----:B------:R1:W-:Y:S02]  /*141e0*/  STL [R1+0x214], R13 ;  /* 0x0002140d01007387 */ /* 0x0003e40000100800 */
[----:B------:R-:W-:Y:S01]  /*141f0*/  ISETP.GT.U32.AND P4, PT, R5, R14, PT ;  /* 0x0000000e0500720c */ /* 0x000fe20003f84070 */
[----:B------:R-:W-:Y:S02]  /*14200*/  IMAD.MOV R19, RZ, RZ, -R19 ;  /* 0x000000ffff137224 */ /* 0x000fe400078e0a13 */
[----:B------:R-:W-:-:S02]  /*14210*/  IMAD.MOV R20, RZ, RZ, -R20 ;  /* 0x000000ffff147224 */ /* 0x000fc400078e0a14 */
[C---:B------:R-:W-:Y:S02]  /*14220*/  IMAD R7, R5.reuse, R19, R7 ;  /* 0x0000001305077224 */ /* 0x040fe400078e0207 */
[--C-:B------:R-:W-:Y:S01]  /*14230*/  @!P0 IMAD.IADD R4, R4, 0x1, -R5.reuse ;  /* 0x0000000104048824 */ /* 0x100fe200078e0a05 */
[C---:B------:R-:W-:Y:S01]  /*14240*/  ISETP.GT.U32.AND P0, PT, R5.reuse, R2, PT ;  /* 0x000000020500720c */ /* 0x040fe20003f04070 */
[C---:B------:R-:W-:Y:S02]  /*14250*/  IMAD R16, R5.reuse, R20, R16 ;  /* 0x0000001405107224 */ /* 0x040fe400078e0210 */
[--C-:B------:R-:W-:Y:S01]  /*14260*/  @!P5 IMAD.IADD R6, R6, 0x1, -R5.reuse ;  /* 0x000000010606d824 */ /* 0x100fe200078e0a05 */
[----:B------:R-:W-:Y:S01]  /*14270*/  ISETP.GT.U32.AND P5, PT, R5, R7, PT ;  /* 0x000000070500720c */ /* 0x000fe20003fa4070 */
[----:B------:R-:W-:Y:S01]  /*14280*/  @!P1 IMAD.IADD R3, R3, 0x1, -R5 ;  /* 0x0000000103039824 */ /* 0x000fe200078e0a05 */
[----:B------:R-:W-:Y:S01]  /*14290*/  ISETP.GT.U32.AND P1, PT, R5, R16, PT ;  /* 0x000000100500720c */ /* 0x000fe20003f24070 */
[----:B------:R-:W-:-:S02]  /*142a0*/  VIADD R50, R0, 0x19a ;  /* 0x0000019a00327836 */ /* 0x000fc40000000000 */
[--C-:B------:R-:W-:Y:S02]  /*142b0*/  @!P4 IMAD.IADD R14, R14, 0x1, -R5.reuse ;  /* 0x000000010e0ec824 */ /* 0x100fe400078e0a05 */
[----:B------:R-:W-:Y:S01]  /*142c0*/  VIADD R11, R0, 0x19b ;  /* 0x0000019b000b7836 */ /* 0x000fe20000000000 */
[----:B------:R-:W-:Y:S01]  /*142d0*/  IABS R18, R50 ;  /* 0x0000003200127213 */ /* 0x000fe20000000000 */
[--C-:B------:R-:W-:Y:S01]  /*142e0*/  @!P0 IMAD.IADD R2, R2, 0x1, -R5.reuse ;  /* 0x0000000102028824 */ /* 0x100fe200078e0a05 */
[----:B------:R-:W-:Y:S01]  /*142f0*/  ISETP.GT.U32.AND P4, PT, R5, R14, PT ;  /* 0x0000000e0500720c */ /* 0x000fe20003f84070 */
[----:B------:R-:W-:Y:S01]  /*14300*/  IMAD.HI.U32 R52, R9, R51, RZ ;  /* 0x0000003309347227 */ /* 0x000fe200078e00ff */
[----:B------:R-:W-:Y:S02]  /*14310*/  IABS R19, R11 ;  /* 0x0000000b00137213 */ /* 0x000fe40000000000 */
[----:B------:R-:W-:Y:S01]  /*14320*/  ISETP.GT.U32.AND P0, PT, R5, R2, PT ;  /* 0x000000020500720c */ /* 0x000fe20003f04070 */
[----:B------:R-:W-:-:S02]  /*14330*/  @!P5 IMAD.IADD R7, R7, 0x1, -R5 ;  /* 0x000000010707d824 */ /* 0x000fc400078e0a05 */
[----:B------:R-:W-:-:S03]  /*14340*/  IMAD.HI.U32 R50, R9, R18, RZ ;  /* 0x0000001209327227 */ /* 0x000fc600078e00ff */
[----:B------:R-:W-:Y:S01]  /*14350*/  ISETP.GT.U32.AND P5, PT, R5, R7, PT ;  /* 0x000000070500720c */ /* 0x000fe20003fa4070 */
[----:B------:R-:W-:Y:S02]  /*14360*/  @!P1 IMAD.IADD R16, R16, 0x1, -R5 ;  /* 0x0000000110109824 */ /* 0x000fe400078e0a05 */
[----:B------:R-:W-:Y:S02]  /*14370*/  IMAD.MOV R50, RZ, RZ, -R50 ;  /* 0x000000ffff327224 */ /* 0x000fe400078e0a32 */
[----:B------:R-:W-:Y:S01]  /*14380*/  IMAD.HI.U32 R20, R9, R19, RZ ;  /* 0x0000001309147227 */ /* 0x000fe200078e00ff */
[----:B------:R-:W-:-:S03]  /*14390*/  ISETP.GT.U32.AND P1, PT, R5, R16, PT ;  /* 0x000000100500720c */ /* 0x000fc60003f24070 */
[----:B------:R-:W-:Y:S02]  /*143a0*/  IMAD.MOV R52, RZ, RZ, -R52 ;  /* 0x000000ffff347224 */ /* 0x000fe400078e0a34 */
[----:B------:R-:W-:Y:S02]  /*143b0*/  IMAD R18, R5, R50, R18 ;  /* 0x0000003205127224 */ /* 0x000fe400078e0212 */
[----:B------:R-:W-:Y:S01]  /*143c0*/  @!P4 IMAD.IADD R14, R14, 0x1, -R5 ;  /* 0x000000010e0ec824 */ /* 0x000fe200078e0a05 */
[----:B------:R-:W-:Y:S01]  /*143d0*/  ISETP.GE.AND P4, PT, R17, RZ, PT ;  /* 0x000000ff1100720c */ /* 0x000fe20003f86270 */
[----:B------:R-:W-:Y:S02]  /*143e0*/  IMAD.MOV R20, RZ, RZ, -R20 ;  /* 0x000000ffff147224 */ /* 0x000fe400078e0a14 */
[C---:B------:R-:W-:Y:S02]  /*143f0*/  IMAD R17, R5.reuse, R52, R51 ;  /* 0x0000003405117224 */ /* 0x040fe400078e0233 */
[----:B------:R-:W-:Y:S01]  /*14400*/  @!P0 IMAD.IADD R2, R2, 0x1, -R5 ;  /* 0x0000000102028824 */ /* 0x000fe200078e0a05 */
[C---:B------:R-:W-:Y:S01]  /*14410*/  ISETP.GT.U32.AND P0, PT, R5.reuse, R18, PT ;  /* 0x000000120500720c */ /* 0x040fe20003f04070 */
[----:B------:R-:W-:-:S02]  /*14420*/  IMAD R19, R5, R20, R19 ;  /* 0x0000001405137224 */ /* 0x000fc400078e0213 */
[--C-:B------:R-:W-:Y:S01]  /*14430*/  @!P5 IMAD.IADD R7, R7, 0x1, -R5.reuse ;  /* 0x000000010707d824 */ /* 0x100fe200078e0a05 */
[C---:B------:R-:W-:Y:S01]  /*14440*/  ISETP.GT.U32.AND P5, PT, R5.reuse, R17, PT ;  /* 0x000000110500720c */ /* 0x040fe20003fa4070 */
[--C-:B------:R-:W-:Y:S01]  /*14450*/  @!P1 IMAD.IADD R16, R16, 0x1, -R5.reuse ;  /* 0x0000000110109824 */ /* 0x100fe200078e0a05 */
[----:B------:R-:W-:Y:S01]  /*14460*/  ISETP.GT.U32.AND P1, PT, R5, R19, PT ;  /* 0x000000130500720c */ /* 0x000fe20003f24070 */
[C---:B-1----:R-:W-:Y:S02]  /*14470*/  VIADD R13, R0.reuse, 0x19d ;  /* 0x0000019d000d7836 */ /* 0x042fe40000000000 */
[C---:B------:R-:W-:Y:S02]  /*14480*/  VIADD R77, R0.reuse, 0x19c ;  /* 0x0000019c004d7836 */ /* 0x040fe40000000000 */
[----:B------:R-:W-:Y:S01]  /*14490*/  VIADD R11, R0, 0x19e ;  /* 0x0000019e000b7836 */ /* 0x000fe20000000000 */
[----:B------:R-:W-:Y:S01]  /*144a0*/  IABS R111, R13 ;  /* 0x0000000d006f7213 */ /* 0x000fe20000000000 */
[--C-:B------:R-:W-:Y:S01]  /*144b0*/  @!P0 IMAD.IADD R18, R18, 0x1, -R5.reuse ;  /* 0x0000000112128824 */ /* 0x100fe200078e0a05 */
[----:B------:R-:W-:Y:S01]  /*144c0*/  IABS R20, R77 ;  /* 0x0000004d00147213 */ /* 0x000fe20000000000 */
[----:B------:R-:W-:Y:S01]  /*144d0*/  VIADD R114, R0, 0x19f ;  /* 0x0000019f00727836 */ /* 0x000fe20000000000 */
[----:B------:R-:W-:Y:S01]  /*144e0*/  IABS R110, R11 ;  /* 0x0000000b006e7213 */ /* 0x000fe20000000000 */
[----:B------:R-:W-:Y:S01]  /*144f0*/  @!P5 IMAD.IADD R17, R17, 0x1, -R5 ;  /* 0x000000011111d824 */ /* 0x000fe200078e0a05 */
[----:B------:R-:W-:Y:S01]  /*14500*/  ISETP.GT.U32.AND P0, PT, R5, R18, PT ;  /* 0x000000120500720c */ /* 0x000fe20003f04070 */
[----:B------:R-:W-:Y:S01]  /*14510*/  IMAD.HI.U32 R52, R9, R111, RZ ;  /* 0x0000006f09347227 */ /* 0x000fe200078e00ff */
[----:B------:R-:W-:-:S02]  /*14520*/  IABS R109, R114 ;  /* 0x00000072006d7213 */ /* 0x000fc40000000000 */
[----:B------:R-:W-:Y:S01]  /*14530*/  ISETP.GT.U32.AND P5, PT, R5, R17, PT ;  /* 0x000000110500720c */ /* 0x000fe20003fa4070 */
[----:B------:R-:W-:Y:S02]  /*14540*/  @!P1 IMAD.IADD R19, R19, 0x1, -R5 ;  /* 0x0000000113139824 */ /* 0x000fe400078e0a05 */
[----:B------:R-:W-:-:S03]  /*14550*/  IMAD.HI.U32 R50, R9, R20, RZ ;  /* 0x0000001409327227 */ /* 0x000fc600078e00ff */
[----:B------:R-:W-:Y:S01]  /*14560*/  ISETP.GT.U32.AND P1, PT, R5, R19, PT ;  /* 0x000000130500720c */ /* 0x000fe20003f24070 */
[----:B------:R-:W-:Y:S02]  /*14570*/  IMAD.MOV R52, RZ, RZ, -R52 ;  /* 0x000000ffff347224 */ /* 0x000fe400078e0a34 */
[----:B------:R-:W-:-:S04]  /*14580*/  IMAD.HI.U32 R51, R9, R110, RZ ;  /* 0x0000006e09337227 */ /* 0x000fc800078e00ff */
[----:B------:R-:W-:Y:S02]  /*14590*/  IMAD.MOV R50, RZ, RZ, -R50 ;  /* 0x000000ffff327224 */ /* 0x000fe400078e0a32 */
[C---:B------:R-:W-:Y:S02]  /*145a0*/  IMAD R111, R5.reuse, R52, R111 ;  /* 0x00000034056f7224 */ /* 0x040fe400078e026f */
[----:B------:R-:W-:Y:S02]  /*145b0*/  IMAD.MOV R51, RZ, RZ, -R51 ;  /* 0x000000ffff337224 */ /* 0x000fe400078e0a33 */
[C---:B------:R-:W-:Y:S02]  /*145c0*/  IMAD R20, R5.reuse, R50, R20 ;  /* 0x0000003205147224 */ /* 0x040fe400078e0214 */
[----:B------:R-:W-:Y:S01]  /*145d0*/  @!P0 IMAD.IADD R18, R18, 0x1, -R5 ;  /* 0x0000000112128824 */ /* 0x000fe200078e0a05 */
[C---:B------:R-:W-:Y:S01]  /*145e0*/  ISETP.GT.U32.AND P0, PT, R5.reuse, R111, PT ;  /* 0x0000006f0500720c */ /* 0x040fe20003f04070 */
[----:B------:R-:W-:-:S02]  /*145f0*/  IMAD R110, R5, R51, R110 ;  /* 0x00000033056e7224 */ /* 0x000fc400078e026e */
[--C-:B------:R-:W-:Y:S01]  /*14600*/  @!P5 IMAD.IADD R17, R17, 0x1, -R5.reuse ;  /* 0x000000011111d824 */ /* 0x100fe200078e0a05 */
[----:B------:R-:W-:Y:S01]  /*14610*/  ISETP.GT.U32.AND P5, PT, R5, R20, PT ;  /* 0x000000140500720c */ /* 0x000fe20003fa4070 */
[--C-:B------:R-:W-:Y:S01]  /*14620*/  @!P1 IMAD.IADD R19, R19, 0x1, -R5.reuse ;  /* 0x0000000113139824 */ /* 0x100fe200078e0a05 */
[----:B------:R-:W-:Y:S01]  /*14630*/  ISETP.GT.U32.AND P1, PT, R5, R110, PT ;  /* 0x0000006e0500720c */ /* 0x000fe20003f24070 */
[C---:B------:R-:W-:Y:S02]  /*14640*/  VIADD R113, R0.reuse, 0x1a0 ;  /* 0x000001a000717836 */ /* 0x040fe40000000000 */
[----:B------:R-:W-:Y:S02]  /*14650*/  VIADD R78, R0, 0x1a1 ;  /* 0x000001a1004e7836 */ /* 0x000fe40000000000 */
[----:B------:R-:W-:Y:S01]  /*14660*/  IMAD.HI.U32 R50, R9, R109, RZ ;  /* 0x0000006d09327227 */ /* 0x000fe200078e00ff */
[----:B------:R-:W-:Y:S02]  /*14670*/  IABS R108, R113 ;  /* 0x00000071006c7213 */ /* 0x000fe40000000000 */
[----:B------:R-:W-:Y:S01]  /*14680*/  IABS R107, R78 ;  /* 0x0000004e006b7213 */ /* 0x000fe20000000000 */
[--C-:B------:R-:W-:Y:S01]  /*14690*/  @!P0 IMAD.IADD R111, R111, 0x1, -R5.reuse ;  /* 0x000000016f6f8824 */ /* 0x100fe200078e0a05 */
[----:B------:R-:W-:Y:S01]  /*146a0*/  STL [R1+0x434], R78 ;  /* 0x0004344e01007387 */ /* 0x000fe20000100800 */
[----:B------:R-:W-:-:S02]  /*146b0*/  @!P5 IMAD.IADD R20, R20, 0x1, -R5 ;  /* 0x000000011414d824 */ /* 0x000fc400078e0a05 */
[----:B------:R-:W-:Y:S01]  /*146c0*/  IMAD.HI.U32 R51, R9, R108, RZ ;  /* 0x0000006c09337227 */ /* 0x000fe200078e00ff */
[C---:B------:R-:W-:Y:S02]  /*146d0*/  ISETP.GT.U32.AND P0, PT, R5.reuse, R111, PT ;  /* 0x0000006f0500720c */ /* 0x040fe40003f04070 */
[C---:B------:R-:W-:Y:S01]  /*146e0*/  ISETP.GT.U32.AND P5, PT, R5.reuse, R20, PT ;  /* 0x000000140500720c */ /* 0x040fe20003fa4070 */
[----:B------:R-:W-:Y:S02]  /*146f0*/  @!P1 IMAD.IADD R110, R110, 0x1, -R5 ;  /* 0x000000016e6e9824 */ /* 0x000fe400078e0a05 */
[----:B------:R-:W-:Y:S02]  /*14700*/  IMAD.MOV R50, RZ, RZ, -R50 ;  /* 0x000000ffff327224 */ /* 0x000fe400078e0a32 */
[----:B------:R-:W-:Y:S01]  /*14710*/  IMAD.MOV R51, RZ, RZ, -R51 ;  /* 0x000000ffff337224 */ /* 0x000fe200078e0a33 */
[C---:B------:R-:W-:Y:S01]  /*14720*/  ISETP.GT.U32.AND P1, PT, R5.reuse, R110, PT ;  /* 0x0000006e0500720c */ /* 0x040fe20003f24070 */
[----:B------:R-:W-:-:S02]  /*14730*/  IMAD R109, R5, R50, R109 ;  /* 0x00000032056d7224 */ /* 0x000fc400078e026d */
[----:B------:R-:W-:-:S04]  /*14740*/  IMAD.HI.U32 R50, R9, R107, RZ ;  /* 0x0000006b09327227 */ /* 0x000fc800078e00ff */
[----:B------:R-:W-:Y:S02]  /*14750*/  IMAD R108, R5, R51, R108 ;  /* 0x00000033056c7224 */ /* 0x000fe400078e026c */
[----:B------:R-:W-:Y:S02]  /*14760*/  IMAD.MOV R50, RZ, RZ, -R50 ;  /* 0x000000ffff327224 */ /* 0x000fe400078e0a32 */
[----:B------:R-:W-:Y:S01]  /*14770*/  @!P0 IMAD.IADD R111, R111, 0x1, -R5 ;  /* 0x000000016f6f8824 */ /* 0x000fe200078e0a05 */
[C---:B------:R-:W-:Y:S01]  /*14780*/  ISETP.GT.U32.AND P0, PT, R5.reuse, R108, PT ;  /* 0x0000006c0500720c */ /* 0x040fe20003f04070 */
[C---:B------:R-:W-:Y:S02]  /*14790*/  IMAD R107, R5.reuse, R50, R107 ;  /* 0x00000032056b7224 */ /* 0x040fe400078e026b */
[----:B------:R-:W-:Y:S01]  /*147a0*/  @!P5 IMAD.IADD R20, R20, 0x1, -R5 ;  /* 0x000000011414d824 */ /* 0x000fe200078e0a05 */
[----:B------:R-:W-:Y:S01]  /*147b0*/  ISETP.GT.U32.AND P5, PT, R5, R109, PT ;  /* 0x0000006d0500720c */ /* 0x000fe20003fa4070 */
[----:B------:R-:W-:-:S02]  /*147c0*/  VIADD R77, R0, 0x1a2 ;  /* 0x000001a2004d7836 */ /* 0x000fc40000000000 */
[--C-:B------:R-:W-:Y:S01]  /*147d0*/  @!P1 IMAD.IADD R110, R110, 0x1, -R5.reuse ;  /* 0x000000016e6e9824 */ /* 0x100fe200078e0a05 */
[----:B------:R-:W-:Y:S01]  /*147e0*/  ISETP.GT.U32.AND P1, PT, R5, R107, PT ;  /* 0x0000006b0500720c */ /* 0x000fe20003f24070 */
[C---:B------:R-:W-:Y:S01]  /*147f0*/  VIADD R13, R0.reuse, 0x1a3 ;  /* 0x000001a3000d7836 */ /* 0x040fe20000000000 */
[----:B------:R-:W-:Y:S01]  /*14800*/  STL [R1+0x43c], R77 ;  /* 0x00043c4d01007387 */ /* 0x000fe20000100800 */
[----:B------:R-:W-:Y:S01]  /*14810*/  VIADD R11, R0, 0x1a4 ;  /* 0x000001a4000b7836 */ /* 0x000fe20000000000 */
[----:B------:R-:W-:Y:S01]  /*14820*/  IABS R106, R77 ;  /* 0x0000004d006a7213 */ /* 0x000fe20000000000 */
[--C-:B------:R-:W-:Y:S01]  /*14830*/  @!P0 IMAD.IADD R108, R108, 0x1, -R5.reuse ;  /* 0x000000016c6c8824 */ /* 0x100fe200078e0a05 */
[----:B------:R-:W-:Y:S01]  /*14840*/  STL [R1+0x444], R13 ;  /* 0x0004440d01007387 */ /* 0x000fe20000100800 */
[----:B------:R-:W-:Y:S02]  /*14850*/  IABS R105, R13 ;  /* 0x0000000d00697213 */ /* 0x000fe40000000000 */
[----:B------:R-:W-:Y:S01]  /*14860*/  IABS R104, R11 ;  /* 0x0000000b00687213 */ /* 0x000fe20000000000 */
[----:B------:R1:W-:Y:S01]  /*14870*/  STL [R1+0x448], R11 ;  /* 0x0004480b01007387 */ /* 0x0003e20000100800 */
[----:B------:R-:W-:Y:S01]  /*14880*/  @!P5 IMAD.IADD R109, R109, 0x1, -R5 ;  /* 0x000000016d6dd824 */ /* 0x000fe200078e0a05 */
[----:B------:R-:W-:Y:S01]  /*14890*/  ISETP.GT.U32.AND P0, PT, R5, R108, PT ;  /* 0x0000006c0500720c */ /* 0x000fe20003f04070 */
[----:B------:R-:W-:Y:S01]  /*148a0*/  IMAD.HI.U32 R50, R9, R105, RZ ;  /* 0x0000006909327227 */ /* 0x000fe200078e00ff */
[----:B------:R-:W-:Y:S01]  /*148b0*/  STL [R1+0x1880], R111 ;  /* 0x0018806f01007387 */ /* 0x000fe20000100800 */
[----:B------:R-:W-:-:S02]  /*148c0*/  ISETP.GE.AND P5, PT, R48, RZ, PT ;  /* 0x000000ff3000720c */ /* 0x000fc40003fa6270 */
[----:B------:R-:W-:Y:S01]  /*148d0*/  @!P1 IMAD.IADD R107, R107, 0x1, -R5 ;  /* 0x000000016b6b9824 */ /* 0x000fe200078e0a05 */
[----:B------:R-:W-:Y:S01]  /*148e0*/  STL [R1+0x1884], R110 ;  /* 0x0018846e01007387 */ /* 0x000fe20000100800 */
[----:B------:R-:W-:-:S03]  /*148f0*/  IMAD.HI.U32 R52, R9, R106, RZ ;  /* 0x0000006a09347227 */ /* 0x000fc600078e00ff */
[C---:B------:R-:W-:Y:S01]  /*14900*/  ISETP.GT.U32.AND P1, PT, R5.reuse, R107, PT ;  /* 0x0000006b0500720c */ /* 0x040fe20003f24070 */
[----:B-1----:R-:W-:Y:S02]  /*14910*/  IMAD.MOV.U32 R11, RZ, RZ, R49 ;  /* 0x000000ffff0b7224 */ /* 0x002fe400078e0031 */
[----:B------:R-:W-:Y:S02]  /*14920*/  IMAD.MOV R50, RZ, RZ, -R50 ;  /* 0x000000ffff327224 */ /* 0x000fe400078e0a32 */
[----:B------:R-:W-:Y:S01]  /*14930*/  @!P3 IMAD.MOV R11, RZ, RZ, -R11 ;  /* 0x000000ffff0bb224 */ /* 0x000fe200078e0a0b */
[----:B------:R-:W-:Y:S01]  /*14940*/  ISETP.GT.U32.AND P3, PT, R5, R109, PT ;  /* 0x0000006d0500720c */ /* 0x000fe20003f64070 */
[----:B------:R-:W-:-:S03]  /*14950*/  IMAD.HI.U32 R51, R9, R104, RZ ;  /* 0x0000006809337227 */ /* 0x000fc600078e00ff */
[----:B------:R1:W-:Y:S01]  /*14960*/  STL [R1+0x1dc], R11 ;  /* 0x0001dc0b01007387 */ /* 0x0003e20000100800 */
[----:B------:R-:W-:Y:S02]  /*14970*/  IMAD.MOV R52, RZ, RZ, -R52 ;  /* 0x000000ffff347224 */ /* 0x000fe400078e0a34 */
[C---:B------:R-:W-:Y:S02]  /*14980*/  IMAD R105, R5.reuse, R50, R105 ;  /* 0x0000003205697224 */ /* 0x040fe400078e0269 */
[C---:B------:R-:W-:Y:S02]  /*14990*/  VIADD R48, R0.reuse, 0x1a6 ;  /* 0x000001a600307836 */ /* 0x040fe40000000000 */
[----:B------:R-:W-:Y:S02]  /*149a0*/  IMAD.MOV R51, RZ, RZ, -R51 ;  /* 0x000000ffff337224 */ /* 0x000fe400078e0a33 */
[----:B------:R-:W-:Y:S01]  /*149b0*/  IMAD R106, R5, R52, R106 ;  /* 0x00000034056a7224 */ /* 0x000fe200078e026a */
[----:B------:R-:W-:Y:S01]  /*149c0*/  IABS R102, R48 ;  /* 0x0000003000667213 */ /* 0x000fe20000000000 */
[----:B-1----:R-:W-:-:S02]  /*149d0*/  VIADD R11, R0, 0x1a5 ;  /* 0x000001a5000b7836 */ /* 0x002fc40000000000 */
[--C-:B------:R-:W-:Y:S01]  /*149e0*/  @!P0 IMAD.IADD R108, R108, 0x1, -R5.reuse ;  /* 0x000000016c6c8824 */ /* 0x100fe200078e0a05 */
[C---:B------:R-:W-:Y:S01]  /*149f0*/  ISETP.GT.U32.AND P0, PT, R5.reuse, R105, PT ;  /* 0x000000690500720c */ /* 0x040fe20003f04070 */
[----:B------:R-:W-:Y:S01]  /*14a00*/  IMAD R104, R5, R51, R104 ;  /* 0x0000003305687224 */ /* 0x000fe200078e0268 */
[----:B------:R-:W-:Y:S01]  /*14a10*/  IABS R103, R11 ;  /* 0x0000000b00677213 */ /* 0x000fe20000000000 */
[----:B------:R1:W-:Y:S01]  /*14a20*/  STL [R1+0x420], R11 ;  /* 0x0004200b01007387 */ /* 0x0003e20000100800 */
[--C-:B------:R-:W-:Y:S01]  /*14a30*/  @!P3 IMAD.IADD R109, R109, 0x1, -R5.reuse ;  /* 0x000000016d6db824 */ /* 0x100fe200078e0a05 */
[----:B------:R-:W-:Y:S01]  /*14a40*/  ISETP.GT.U32.AND P3, PT, R5, R106, PT ;  /* 0x0000006a0500720c */ /* 0x000fe20003f64070 */
[----:B------:R-:W-:Y:S01]  /*14a50*/  @!P1 IMAD.IADD R107, R107, 0x1, -R5 ;  /* 0x000000016b6b9824 */ /* 0x000fe200078e0a05 */
[----:B------:R2:W-:Y:S01]  /*14a60*/  STL [R1+0x41c], R48 ;  /* 0x00041c3001007387 */ /* 0x0005e20000100800 */
[----:B------:R-:W-:Y:S01]  /*14a70*/  ISETP.GT.U32.AND P1, PT, R5, R104, PT ;  /* 0x000000680500720c */ /* 0x000fe20003f24070 */
[----:B------:R-:W-:-:S02]  /*14a80*/  VIADD R13, R0, 0x1a7 ;  /* 0x000001a7000d7836 */ /* 0x000fc40000000000 */
[----:B------:R-:W-:Y:S02]  /*14a90*/  IMAD.MOV.U32 R111, RZ, RZ, R75 ;  /* 0x000000ffff6f7224 */ /* 0x000fe400078e004b */
[----:B-1----:R-:W-:Y:S01]  /*14aa0*/  VIADD R11, R0, 0x1a8 ;  /* 0x000001a8000b7836 */ /* 0x002fe20000000000 */
[----:B------:R1:W-:Y:S01]  /*14ab0*/  STL [R1+0x424], R13 ;  /* 0x0004240d01007387 */ /* 0x0003e20000100800 */
[--C-:B------:R-:W-:Y:S01]  /*14ac0*/  @!P0 IMAD.IADD R105, R105, 0x1, -R5.reuse ;  /* 0x0000000169698824 */ /* 0x100fe200078e0a05 */
[----:B------:R-:W-:Y:S01]  /*14ad0*/  IABS R101, R13 ;  /* 0x0000000d00657213 */ /* 0x000fe20000000000 */
[----:B--2---:R-:W-:Y:S01]  /*14ae0*/  IMAD.HI.U32 R48, R9, R103, RZ ;  /* 0x0000006709307227 */ /* 0x004fe200078e00ff */
[----:B------:R-:W-:Y:S01]  /*14af0*/  STL [R1+0x1888], R109 ;  /* 0x0018886d01007387 */ /* 0x000fe20000100800 */
[----:B------:R-:W-:Y:S02]  /*14b00*/  IABS R100, R11 ;  /* 0x0000000b00647213 */ /* 0x000fe40000000000 */
[----:B------:R-:W-:Y:S01]  /*14b10*/  IMAD.MOV R48, RZ, RZ, -R48 ;  /* 0x000000ffff307224 */ /* 0x000fe200078e0a30 */
[----:B------:R2:W-:Y:S01]  /*14b20*/  STL [R1+0x42c], R11 ;  /* 0x00042c0b01007387 */ /* 0x0005e20000100800 */
[----:B------:R-:W-:Y:S01]  /*14b30*/  @!P3 IMAD.IADD R106, R106, 0x1, -R5 ;  /* 0x000000016a6ab824 */ /* 0x000fe200078e0a05 */
[----:B------:R-:W-:Y:S01]  /*14b40*/  ISETP.GE.AND P3, PT, R43, RZ, PT ;  /* 0x000000ff2b00720c */ /* 0x000fe20003f66270 */
[----:B------:R-:W-:Y:S01]  /*14b50*/  IMAD R103, R5, R48, R103 ;  /* 0x0000003005677224 */ /* 0x000fe200078e0267 */
[----:B------:R-:W-:Y:S01]  /*14b60*/  STL [R1+0x188c], R108 ;  /* 0x00188c6c01007387 */ /* 0x000fe20000100800 */
[----:B-1----:R-:W-:-:S02]  /*14b70*/  IMAD.MOV.U32 R13, RZ, RZ, R46 ;  /* 0x000000ffff0d7224 */ /* 0x002fc400078e002e */
[----:B------:R-:W-:Y:S01]  /*14b80*/  @!P1 IMAD.IADD R104, R104, 0x1, -R5 ;  /* 0x0000000168689824 */ /* 0x000fe200078e0a05 */
[C---:B------:R-:W-:Y:S01]  /*14b90*/  ISETP.GT.U32.AND P0, PT, R5.reuse, R103, PT ;  /* 0x000000670500720c */ /* 0x040fe20003f04070 */
[----:B------:R-:W-:Y:S01]  /*14ba0*/  @!P2 IMAD.MOV R13, RZ, RZ, -R13 ;  /* 0x000000ffff0da224 */ /* 0x000fe200078e0a0d */
[----:B------:R-:W-:Y:S01]  /*14bb0*/  ISETP.GT.U32.AND P1, PT, R5, R106, PT ;  /* 0x0000006a0500720c */ /* 0x000fe20003f24070 */
[----:B--2---:R-:W-:Y:S01]  /*14bc0*/  IMAD.MOV.U32 R11, RZ, RZ, R45 ;  /* 0x000000ffff0b7224 */ /* 0x004fe200078e002d */
[----:B------:R-:W-:Y:S01]  /*14bd0*/  STL [R1+0x1890], R107 ;  /* 0x0018906b01007387 */ /* 0x000fe20000100800 */
[----:B------:R-:W-:Y:S01]  /*14be0*/  IMAD.HI.U32 R48, R9, R102, RZ ;  /* 0x0000006609307227 */ /* 0x000fe200078e00ff */
[C---:B------:R-:W-:Y:S02]  /*14bf0*/  ISETP.GT.U32.AND P2, PT, R5.reuse, R105, PT ;  /* 0x000000690500720c */ /* 0x040fe40003f44070 */
[----:B------:R-:W-:Y:S01]  /*14c00*/  STL [R1+0x1878], R13 ;  /* 0x0018780d01007387 */ /* 0x000fe20000100800 */
[----:B------:R-:W-:Y:S01]  /*14c10*/  @!P6 IMAD.MOV R11, RZ, RZ, -R11 ;  /* 0x000000ffff0be224 */ /* 0x000fe200078e0a0b */
[----:B------:R-:W-:Y:S01]  /*14c20*/  ISETP.GT.U32.AND P6, PT, R5, R104, PT ;  /* 0x000000680500720c */ /* 0x000fe20003fc4070 */
[----:B------:R-:W-:-:S03]  /*14c30*/  IMAD.HI.U32 R49, R9, R101, RZ ;  /* 0x0000006509317227 */ /* 0x000fc600078e00ff */
[----:B------:R1:W-:Y:S01]  /*14c40*/  STL [R1+0x1b8], R11 ;  /* 0x0001b80b01007387 */ /* 0x0003e20000100800 */
[----:B------:R-:W-:Y:S02]  /*14c50*/  IMAD.MOV R48, RZ, RZ, -R48 ;  /* 0x000000ffff307224 */ /* 0x000fe400078e0a30 */
[----:B------:R-:W-:Y:S01]  /*14c60*/  @!P0 IMAD.IADD R103, R103, 0x1, -R5 ;  /* 0x0000000167678824 */ /* 0x000fe200078e0a05 */
[----:B------:R-:W-:Y:S01]  /*14c70*/  ISETP.GE.AND P0, PT, R47, RZ, PT ;  /* 0x000000ff2f00720c */ /* 0x000fe20003f06270 */
[----:B------:R-:W-:Y:S02]  /*14c80*/  IMAD.MOV R49, RZ, RZ, -R49 ;  /* 0x000000ffff317224 */ /* 0x000fe400078e0a31 */
[C---:B------:R-:W-:Y:S02]  /*14c90*/  IMAD R102, R5.reuse, R48, R102 ;  /* 0x0000003005667224 */ /* 0x040fe400078e0266 */
[----:B------:R-:W-:Y:S02]  /*14ca0*/  IMAD R101, R5, R49, R101 ;  /* 0x0000003105657224 */ /* 0x000fe400078e0265 */
[----:B-1----:R-:W-:-:S02]  /*14cb0*/  IMAD.MOV.U32 R11, RZ, RZ, R44 ;  /* 0x000000ffff0b7224 */ /* 0x002fc400078e002c */
[----:B------:R-:W-:Y:S01]  /*14cc0*/  @!P1 IMAD.IADD R106, R106, 0x1, -R5 ;  /* 0x000000016a6a9824 */ /* 0x000fe200078e0a05 */
[C---:B------:R-:W-:Y:S01]  /*14cd0*/  ISETP.GT.U32.AND P1, PT, R5.reuse, R102, PT ;  /* 0x000000660500720c */ /* 0x040fe20003f24070 */
[----:B------:R-:W-:Y:S01]  /*14ce0*/  @!P4 IMAD.MOV R11, RZ, RZ, -R11 ;  /* 0x000000ffff0bc224 */ /* 0x000fe200078e0a0b */
[----:B------:R-:W-:Y:S01]  /*14cf0*/  ISETP.GT.U32.AND P4, PT, R5, R103, PT ;  /* 0x000000670500720c */ /* 0x000fe20003f84070 */
[----:B------:R-:W-:-:S03]  /*14d00*/  IMAD.HI.U32 R43, R9, R100, RZ ;  /* 0x00000064092b7227 */ /* 0x000fc600078e00ff */
[----:B------:R1:W-:Y:S01]  /*14d10*/  STL [R1+0x1b0], R11 ;  /* 0x0001b00b01007387 */ /* 0x0003e20000100800 */
[--C-:B------:R-:W-:Y:S01]  /*14d20*/  @!P6 IMAD.IADD R104, R104, 0x1, -R5.reuse ;  /* 0x000000016868e824 */ /* 0x100fe200078e0a05 */
[----:B------:R-:W-:Y:S01]  /*14d30*/  ISETP.GT.U32.AND P6, PT, R5, R101, PT ;  /* 0x000000650500720c */ /* 0x000fe20003fc4070 */
[----:B------:R-:W-:Y:S01]  /*14d40*/  @!P2 IMAD.IADD R105, R105, 0x1, -R5 ;  /* 0x000000016969a824 */ /* 0x000fe200078e0a05 */
[----:B------:R-:W-:Y:S01]  /*14d50*/  STL [R1+0x1894], R106 ;  /* 0x0018946a01007387 */ /* 0x000fe20000100800 */
[----:B------:R-:W-:Y:S01]  /*14d60*/  IMAD.MOV R43, RZ, RZ, -R43 ;  /* 0x000000ffff2b7224 */ /* 0x000fe200078e0a2b */
[----:B------:R-:W-:Y:S01]  /*14d70*/  ISETP.GE.AND P2, PT, R42, RZ, PT ;  /* 0x000000ff2a00720c */ /* 0x000fe20003f46270 */
[--C-:B------:R-:W-:Y:S01]  /*14d80*/  @!P1 IMAD.IADD R102, R102, 0x1, -R5.reuse ;  /* 0x0000000166669824 */ /* 0x100fe200078e0a05 */
[----:B------:R-:W-:Y:S01]  /*14d90*/  STL [R1+0x1898], R105 ;  /* 0x0018986901007387 */ /* 0x000fe20000100800 */
[----:B------:R-:W-:Y:S02]  /*14da0*/  IMAD R100, R5, R43, R100 ;  /* 0x0000002b05647224 */ /* 0x000fe400078e0264 */
[----:B-1----:R-:W-:Y:S01]  /*14db0*/  VIADD R11, R0, 0x1a9 ;  /* 0x000001a9000b7836 */ /* 0x002fe20000000000 */
[----:B------:R-:W-:Y:S01]  /*14dc0*/  STL [R1+0x189c], R104 ;  /* 0x00189c6801007387 */ /* 0x000fe20000100800 */
[----:B------:R-:W-:Y:S01]  /*14dd0*/  @!P4 IMAD.IADD R103, R103, 0x1, -R5 ;  /* 0x000000016767c824 */ /* 0x000fe200078e0a05 */
[----:B------:R-:W-:Y:S01]  /*14de0*/  ISETP.GT.U32.AND P1, PT, R5, R100, PT ;  /* 0x000000640500720c */ /* 0x000fe20003f24070 */
[----:B------:R-:W-:Y:S01]  /*14df0*/  IMAD.MOV.U32 R13, RZ, RZ, R39 ;  /* 0x000000ffff0d7224 */ /* 0x000fe200078e0027 */
[----:B------:R1:W-:Y:S01]  /*14e00*/  STL [R1+0x410], R11 ;  /* 0x0004100b01007387 */ /* 0x0003e20000100800 */
[----:B------:R-:W-:Y:S01]  /*14e10*/  IABS R99, R11 ;  /* 0x0000000b00637213 */ /* 0x000fe20000000000 */
[----:B------:R-:W-:Y:S01]  /*14e20*/  @!P6 IMAD.IADD R101, R101, 0x1, -R5 ;  /* 0x000000016565e824 */ /* 0x000fe200078e0a05 */
[----:B------:R-:W-:Y:S01]  /*14e30*/  ISETP.GE.AND P4, PT, R36, RZ, PT ;  /* 0x000000ff2400720c */ /* 0x000fe20003f86270 */
[----:B------:R-:W-:Y:S01]  /*14e40*/  STL [R1+0x18a0], R103 ;  /* 0x0018a06701007387 */ /* 0x000fe20000100800 */
[----:B------:R-:W-:Y:S01]  /*14e50*/  @!P5 IMAD.MOV R13, RZ, RZ, -R13 ;  /* 0x000000ffff0dd224 */ /* 0x000fe200078e0a0d */
[----:B------:R-:W-:Y:S01]  /*14e60*/  ISETP.GT.U32.AND P5, PT, R5, R102, PT ;  /* 0x000000660500720c */ /* 0x000fe20003fa4070 */
[----:B------:R-:W-:Y:S01]  /*14e70*/  IMAD.HI.U32 R39, R9, R99, RZ ;  /* 0x0000006309277227 */ /* 0x000fe200078e00ff */
[----:B------:R-:W-:-:S03]  /*14e80*/  ISETP.GT.U32.AND P6, PT, R5, R101, PT ;  /* 0x000000650500720c */ /* 0x000fc60003fc4070 */
[----:B-1----:R-:W-:Y:S02]  /*14e90*/  VIADD R11, R0, 0x1aa ;  /* 0x000001aa000b7836 */ /* 0x002fe40000000000 */
[----:B------:R-:W-:Y:S02]  /*14ea0*/  IMAD.MOV R39, RZ, RZ, -R39 ;  /* 0x000000ffff277224 */ /* 0x000fe400078e0a27 */
[----:B------:R-:W-:Y:S01]  /*14eb0*/  @!P1 IMAD.IADD R100, R100, 0x1, -R5 ;  /* 0x0000000164649824 */ /* 0x000fe200078e0a05 */
[----:B------:R1:W-:Y:S01]  /*14ec0*/  STL [R1+0x414], R11 ;  /* 0x0004140b01007387 */ /* 0x0003e20000100800 */
[----:B------:R-:W-:Y:S01]  /*14ed0*/  IABS R36, R11 ;  /* 0x0000000b00247213 */ /* 0x000fe20000000000 */
[----:B------:R-:W-:Y:S01]  /*14ee0*/  IMAD R99, R5, R39, R99 ;  /* 0x0000002705637224 */ /* 0x000fe200078e0263 */
[----:B------:R-:W-:Y:S01]  /*14ef0*/  ISETP.GE.AND P1, PT, R37, RZ, PT ;  /* 0x000000ff2500720c */ /* 0x000fe20003f26270 */
[----:B------:R2:W-:Y:S01]  /*14f00*/  STL [R1+0x184], R13 ;  /* 0x0001840d01007387 */ /* 0x0005e20000100800 */
[----:B------:R-:W-:-:S02]  /*14f10*/  @!P6 IMAD.IADD R101, R101, 0x1, -R5 ;  /* 0x000000016565e824 */ /* 0x000fc400078e0a05 */
[----:B------:R-:W-:Y:S01]  /*14f20*/  IMAD.HI.U32 R37, R9, R36, RZ ;  /* 0x0000002409257227 */ /* 0x000fe200078e00ff */
[----:B------:R-:W-:-:S03]  /*14f30*/  ISETP.GT.U32.AND P6, PT, R5, R99, PT ;  /* 0x000000630500720c */ /* 0x000fc60003fc4070 */
[----:B-1----:R-:W-:Y:S02]  /*14f40*/  IMAD.MOV.U32 R11, RZ, RZ, R38 ;  /* 0x000000ffff0b7224 */ /* 0x002fe400078e0026 */
[----:B------:R-:W-:Y:S02]  /*14f50*/  IMAD.MOV R37, RZ, RZ, -R37 ;  /* 0x000000ffff257224 */ /* 0x000fe400078e0a25 */
[----:B------:R-:W-:Y:S01]  /*14f60*/  @!P3 IMAD.MOV R11, RZ, RZ, -R11 ;  /* 0x000000ffff0bb224 */ /* 0x000fe200078e0a0b */
[----:B------:R-:W-:Y:S01]  /*14f70*/  ISETP.GE.AND P3, PT, R40, RZ, PT ;  /* 0x000000ff2800720c */ /* 0x000fe20003f66270 */
[----:B------:R-:W-:Y:S02]  /*14f80*/  IMAD R98, R5, R37, R36 ;  /* 0x0000002505627224 */ /* 0x000fe400078e0224 */
[----:B------:R-:W-:Y:S01]  /*14f90*/  VIADD R38, R0, 0x1ab ;  /* 0x000001ab00267836 */ /* 0x000fe20000000000 */
[----:B------:R1:W-:Y:S01]  /*14fa0*/  STL [R1+0x180], R11 ;  /* 0x0001800b01007387 */ /* 0x0003e20000100800 */
[----:B------:R-:W-:-:S02]  /*14fb0*/  @!P6 IMAD.IADD R99, R99, 0x1, -R5 ;  /* 0x000000016363e824 */ /* 0x000fc400078e0a05 */
[----:B------:R-:W-:Y:S01]  /*14fc0*/  @!P5 IMAD.IADD R102, R102, 0x1, -R5 ;  /* 0x000000016666d824 */ /* 0x000fe200078e0a05 */
[----:B------:R-:W-:Y:S01]  /*14fd0*/  IABS R97, R38 ;  /* 0x0000002600617213 */ /* 0x000fe20000000000 */
[----:B--2---:R-:W-:Y:S01]  /*14fe0*/  VIADD R13, R0, 0x1ac ;  /* 0x000001ac000d7836 */ /* 0x004fe20000000000 */
[----:B------:R-:W-:Y:S01]  /*14ff0*/  ISETP.GE.AND P5, PT, R35, RZ, PT ;  /* 0x000000ff2300720c */ /* 0x000fe20003fa6270 */
[----:B------:R-:W-:Y:S01]  /*15000*/  IMAD.MOV.U32 R110, RZ, RZ, R73 ;  /* 0x000000ffff6e7224 */ /* 0x000fe200078e0049 */
[----:B------:R-:W-:Y:S01]  /*15010*/  ISETP.GT.U32.AND P6, PT, R5, R99, PT ;  /* 0x000000630500720c */ /* 0x000fe20003fc4070 */
[----:B------:R-:W-:Y:S01]  /*15020*/  IMAD.HI.U32 R35, R9, R97, RZ ;  /* 0x0000006109237227 */ /* 0x000fe200078e00ff */
[----:B------:R-:W-:-:S03]  /*15030*/  IABS R96, R13 ;  /* 0x0000000d00607213 */ /* 0x000fc60000000000 */
[----:B-1----:R-:W-:Y:S02]  /*15040*/  IMAD.MOV.U32 R11, RZ, RZ, R41 ;  /* 0x000000ffff0b7224 */ /* 0x002fe400078e0029 */
[----:B------:R-:W-:Y:S02]  /*15050*/  IMAD.MOV R35, RZ, RZ, -R35 ;  /* 0x000000ffff237224 */ /* 0x000fe400078e0a23 */
[----:B------:R-:W-:Y:S01]  /*15060*/  @!P0 IMAD.MOV R11, RZ, RZ, -R11 ;  /* 0x000000ffff0b8224 */ /* 0x000fe200078e0a0b */
[C---:B------:R-:W-:Y:S01]  /*15070*/  ISETP.GT.U32.AND P0, PT, R5.reuse, R100, PT ;  /* 0x000000640500720c */ /* 0x040fe20003f04070 */
[----:B------:R-:W-:Y:S02]  /*15080*/  IMAD R97, R5, R35, R97 ;  /* 0x0000002305617224 */ /* 0x000fe400078e0261 */
[--C-:B------:R-:W-:Y:S01]  /*15090*/  @!P6 IMAD.IADD R99, R99, 0x1, -R5.reuse ;  /* 0x000000016363e824 */ /* 0x100fe200078e0a05 */
[----:B------:R1:W-:Y:S01]  /*150a0*/  STL [R1+0x17c], R11 ;  /* 0x00017c0b01007387 */ /* 0x0003e20000100800 */
[----:B------:R-:W-:Y:S01]  /*150b0*/  VIADD R35, R0, 0x1af ;  /* 0x000001af00237836 */ /* 0x000fe20000000000 */
[C---:B------:R-:W-:Y:S01]  /*150c0*/  ISETP.GT.U32.AND P6, PT, R5.reuse, R97, PT ;  /* 0x000000610500720c */ /* 0x040fe20003fc4070 */
[----:B------:R-:W-:Y:S01]  /*150d0*/  IMAD.MOV.U32 R109, RZ, RZ, R110 ;  /* 0x000000ffff6d7224 */ /* 0x000fe200078e006e */
[----:B------:R-:W-:Y:S01]  /*150e0*/  STL [R1+0x18a4], R102 ;  /* 0x0018a46601007387 */ /* 0x000fe20000100800 */
[----:B------:R-:W-:Y:S01]  /*150f0*/  IMAD.MOV.U32 R110, RZ, RZ, R74 ;  /* 0x000000ffff6e7224 */ /* 0x000fe200078e004a */
[----:B------:R-:W-:Y:S01]  /*15100*/  IABS R93, R35 ;  /* 0x00000023005d7213 */ /* 0x000fe20000000000 */
[----:B------:R-:W-:Y:S01]  /*15110*/  IMAD.MOV.U32 R52, RZ, RZ, R72 ;  /* 0x000000ffff347224 */ /* 0x000fe200078e0048 */
[----:B------:R-:W-:Y:S01]  /*15120*/  STL [R1+0x18a8], R101 ;  /* 0x0018a86501007387 */ /* 0x000fe20000100800 */
[----:B------:R-:W-:Y:S01]  /*15130*/  @!P0 IMAD.IADD R100, R100, 0x1, -R5 ;  /* 0x0000000164648824 */ /* 0x000fe200078e0a05 */
[----:B------:R-:W-:Y:S01]  /*15140*/  ISETP.GT.U32.AND P0, PT, R5, R98, PT ;  /* 0x000000620500720c */ /* 0x000fe20003f04070 */
[----:B-1----:R-:W-:Y:S01]  /*15150*/  VIADD R11, R0, 0x1ad ;  /* 0x000001ad000b7836 */ /* 0x002fe20000000000 */
[----:B------:R-:W-:Y:S01]  /*15160*/  STL [R1+0x3fc], R38 ;  /* 0x0003fc2601007387 */ /* 0x000fe20000100800 */
[----:B------:R-:W-:-:S02]  /*15170*/  IMAD.MOV.U32 R51, RZ, RZ, R71 ;  /* 0x000000ffff337224 */ /* 0x000fc400078e0047 */
[----:B------:R-:W-:Y:S01]  /*15180*/  @!P6 IMAD.IADD R97, R97, 0x1, -R5 ;  /* 0x000000016161e824 */ /* 0x000fe200078e0a05 */
[----:B------:R1:W-:Y:S01]  /*15190*/  STL [R1+0x408], R13 ;  /* 0x0004080d01007387 */ /* 0x0003e20000100800 */
[----:B------:R-:W-:Y:S01]  /*151a0*/  IABS R95, R11 ;  /* 0x0000000b005f7213 */ /* 0x000fe20000000000 */
[----:B------:R-:W-:Y:S02]  /*151b0*/  IMAD.MOV.U32 R108, RZ, RZ, R111 ;  /* 0x000000ffff6c7224 */ /* 0x000fe400078e006f */
[----:B------:R2:W-:Y:S01]  /*151c0*/  STL [R1+0x40c], R11 ;  /* 0x00040c0b01007387 */ /* 0x0005e20000100800 */
[----:B------:R-:W-:Y:S02]  /*151d0*/  IMAD.MOV.U32 R111, RZ, RZ, R68 ;  /* 0x000000ffff6f7224 */ /* 0x000fe400078e0044 */
[----:B------:R-:W-:Y:S01]  /*151e0*/  @!P0 IMAD.IADD R98, R98, 0x1, -R5 ;  /* 0x0000000162628824 */ /* 0x000fe200078e0a05 */
[----:B------:R-:W-:Y:S01]  /*151f0*/  STL [R1+0x18ac], R100 ;  /* 0x0018ac6401007387 */ /* 0x000fe20000100800 */
[----:B------:R-:W-:-:S02]  /*15200*/  IMAD.MOV.U32 R50, RZ, RZ, R52 ;  /* 0x000000ffff327224 */ /* 0x000fc400078e0034 */
[----:B-1----:R-:W-:Y:S01]  /*15210*/  VIADD R13, R0, 0x1b0 ;  /* 0x000001b0000d7836 */ /* 0x002fe20000000000 */
[----:B------:R-:W-:Y:S01]  /*15220*/  ISETP.GT.U32.AND P0, PT, R5, R98, PT ;  /* 0x000000620500720c */ /* 0x000fe20003f04070 */
[----:B------:R-:W-:Y:S02]  /*15230*/  IMAD.MOV.U32 R52, RZ, RZ, R69 ;  /* 0x000000ffff347224 */ /* 0x000fe400078e0045 */
[----:B--2---:R-:W-:Y:S01]  /*15240*/  IMAD.MOV.U32 R11, RZ, RZ, R33 ;  /* 0x000000ffff0b7224 */ /* 0x004fe200078e0021 */
[----:B------:R-:W-:Y:S01]  /*15250*/  IABS R92, R13 ;  /* 0x0000000d005c7213 */ /* 0x000fe20000000000 */
[----:B------:R-:W-:-:S04]  /*15260*/  IMAD.HI.U32 R33, R9, R95, RZ ;  /* 0x0000005f09217227 */ /* 0x000fc800078e00ff */
[----:B------:R-:W-:Y:S01]  /*15270*/  @!P2 IMAD.MOV R11, RZ, RZ, -R11 ;  /* 0x000000ffff0ba224 */ /* 0x000fe200078e0a0b */
[----:B------:R-:W-:Y:S01]  /*15280*/  ISETP.GE.AND P2, PT, R34, RZ, PT ;  /* 0x000000ff2200720c */ /* 0x000fe20003f46270 */
[----:B------:R-:W-:-:S03]  /*15290*/  IMAD.HI.U32 R34, R9, R96, RZ ;  /* 0x0000006009227227 */ /* 0x000fc600078e00ff */
[----:B------:R1:W-:Y:S01]  /*152a0*/  STL [R1+0x174], R11 ;  /* 0x0001740b01007387 */ /* 0x0003e20000100800 */
[----:B------:R-:W-:Y:S02]  /*152b0*/  IMAD.MOV R33, RZ, RZ, -R33 ;  /* 0x000000ffff217224 */ /* 0x000fe400078e0a21 */
[----:B------:R-:W-:Y:S02]  /*152c0*/  IMAD.MOV R34, RZ, RZ, -R34 ;  /* 0x000000ffff227224 */ /* 0x000fe400078e0a22 */
[C---:B------:R-:W-:Y:S02]  /*152d0*/  IMAD R95, R5.reuse, R33, R95 ;  /* 0x00000021055f7224 */ /* 0x040fe400078e025f */
[----:B------:R-:W-:Y:S02]  /*152e0*/  @!P0 IMAD.IADD R98, R98, 0x1, -R5 ;  /* 0x0000000162628824 */ /* 0x000fe400078e0a05 */
[C---:B------:R-:W-:Y:S01]  /*152f0*/  IMAD R96, R5.reuse, R34, R96 ;  /* 0x0000002205607224 */ /* 0x040fe200078e0260 */
[----:B------:R-:W-:Y:S01]  /*15300*/  ISETP.GT.U32.AND P6, PT, R5, R95, PT ;  /* 0x0000005f0500720c */ /* 0x000fe20003fc4070 */
[----:B-1----:R-:W-:-:S02]  /*15310*/  VIADD R11, R0, 0x1ae ;  /* 0x000001ae000b7836 */ /* 0x002fc40000000000 */
[C---:B------:R-:W-:Y:S01]  /*15320*/  VIADD R34, R0.reuse, 0x1b3 ;  /* 0x000001b300227836 */ /* 0x040fe20000000000 */
[----:B------:R-:W-:Y:S01]  /*15330*/  ISETP.GT.U32.AND P0, PT, R5, R96, PT ;  /* 0x000000600500720c */ /* 0x000fe20003f04070 */
[----:B------:R-:W-:Y:S01]  /*15340*/  IMAD.MOV.U32 R45, RZ, RZ, R108 ;  /* 0x000000ffff2d7224 */ /* 0x000fe200078e006c */
[----:B------:R1:W-:Y:S01]  /*15350*/  STL [R1+0x404], R11 ;  /* 0x0004040b01007387 */ /* 0x0003e20000100800 */
[----:B------:R-:W-:Y:S01]  /*15360*/  IABS R94, R11 ;  /* 0x0000000b005e7213 */ /* 0x000fe20000000000 */
[----:B------:R-:W-:Y:S01]  /*15370*/  IMAD.MOV.U32 R108, RZ, RZ, R66 ;  /* 0x000000ffff6c7224 */ /* 0x000fe200078e0042 */
[----:B------:R-:W-:Y:S01]  /*15380*/  IABS R89, R34 ;  /* 0x0000002200597213 */ /* 0x000fe20000000000 */
[----:B------:R-:W-:Y:S01]  /*15390*/  STL [R1+0x18b0], R99 ;  /* 0x0018b06301007387 */ /* 0x000fe20000100800 */
[----:B------:R-:W-:Y:S02]  /*153a0*/  IMAD.MOV.U32 R44, RZ, RZ, R109 ;  /* 0x000000ffff2c7224 */ /* 0x000fe400078e006d */
[----:B------:R-:W-:Y:S01]  /*153b0*/  IMAD.HI.U32 R33, R9, R94, RZ ;  /* 0x0000005e09217227 */ /* 0x000fe200078e00ff */
[----:B------:R-:W-:Y:S03]  /*153c0*/  STL [R1+0x3ec], R35 ;  /* 0x0003ec2301007387 */ /* 0x000fe60000100800 */
[----:B-1----:R-:W-:Y:S01]  /*153d0*/  VIADD R11, R0, 0x1b1 ;  /* 0x000001b1000b7836 */ /* 0x002fe20000000000 */
[----:B------:R1:W-:Y:S01]  /*153e0*/  STL [R1+0x3f8], R13 ;  /* 0x0003f80d01007387 */ /* 0x0003e20000100800 */
[----:B------:R-:W-:-:S02]  /*153f0*/  IMAD.MOV R33, RZ, RZ, -R33 ;  /* 0x000000ffff217224 */ /* 0x000fc400078e0a21 */
[--C-:B------:R-:W-:Y:S01]  /*15400*/  @!P6 IMAD.IADD R95, R95, 0x1, -R5.reuse ;  /* 0x000000015f5fe824 */ /* 0x100fe200078e0a05 */
[----:B------:R-:W-:Y:S01]  /*15410*/  STL [R1+0x18b4], R98 ;  /* 0x0018b46201007387 */ /* 0x000fe20000100800 */
[----:B------:R-:W-:Y:S01]  /*15420*/  IABS R91, R11 ;  /* 0x0000000b005b7213 */ /* 0x000fe20000000000 */
[C---:B------:R-:W-:Y:S01]  /*15430*/  IMAD R94, R5.reuse, R33, R94 ;  /* 0x00000021055e7224 */ /* 0x040fe200078e025e */
[----:B------:R-:W-:Y:S01]  /*15440*/  ISETP.GE.AND P6, PT, R32, RZ, PT ;  /* 0x000000ff2000720c */ /* 0x000fe20003fc6270 */
[----:B------:R2:W-:Y:S01]  /*15450*/  STL [R1+0x400], R11 ;  /* 0x0004000b01007387 */ /* 0x0005e20000100800 */
[----:B------:R-:W-:Y:S02]  /*15460*/  @!P0 IMAD.IADD R96, R96, 0x1, -R5 ;  /* 0x0000000160608824 */ /* 0x000fe400078e0a05 */
[----:B------:R-:W-:Y:S01]  /*15470*/  ISETP.GT.U32.AND P0, PT, R5, R94, PT ;  /* 0x0000005e0500720c */ /* 0x000fe20003f04070 */
[----:B-1----:R-:W-:Y:S02]  /*15480*/  IMAD.MOV.U32 R13, RZ, RZ, R29 ;  /* 0x000000ffff0d7224 */ /* 0x002fe400078e001d */
[----:B------:R-:W-:-:S04]  /*15490*/  IMAD.HI.U32 R29, R9, R92, RZ ;  /* 0x0000005c091d7227 */ /* 0x000fc800078e00ff */
[----:B--2---:R-:W-:Y:S02]  /*154a0*/  IMAD.MOV.U32 R11, RZ, RZ, R30 ;  /* 0x000000ffff0b7224 */ /* 0x004fe400078e001e */
[----:B------:R-:W-:-:S04]  /*154b0*/  IMAD.HI.U32 R30, R9, R93, RZ ;  /* 0x0000005d091e7227 */ /* 0x000fc800078e00ff */
[----:B------:R-:W-:Y:S01]  /*154c0*/  @!P4 IMAD.MOV R11, RZ, RZ, -R11 ;  /* 0x000000ffff0bc224 */ /* 0x000fe200078e0a0b */
[C---:B------:R-:W-:Y:S01]  /*154d0*/  ISETP.GT.U32.AND P4, PT, R5.reuse, R97, PT ;  /* 0x000000610500720c */ /* 0x040fe20003f84070 */
[----:B------:R-:W-:Y:S02]  /*154e0*/  @!P0 IMAD.IADD R94, R94, 0x1, -R5 ;  /* 0x000000015e5e8824 */ /* 0x000fe400078e0a05 */
[----:B------:R-:W-:Y:S01]  /*154f0*/  IMAD.MOV R29, RZ, RZ, -R29 ;  /* 0x000000ffff1d7224 */ /* 0x000fe200078e0a1d */
[----:B------:R1:W-:Y:S01]  /*15500*/  STL [R1+0x164], R11 ;  /* 0x0001640b01007387 */ /* 0x0003e20000100800 */
[C---:B------:R-:W-:Y:S01]  /*15510*/  VIADD R35, R0.reuse, 0x1b2 ;  /* 0x000001b200237836 */ /* 0x040fe20000000000 */
[C---:B------:R-:W-:Y:S01]  /*15520*/  ISETP.GT.U32.AND P0, PT, R5.reuse, R94, PT ;  /* 0x0000005e0500720c */ /* 0x040fe20003f04070 */
[C---:B------:R-:W-:Y:S02]  /*15530*/  IMAD R92, R5.reuse, R29, R92 ;  /* 0x0000001d055c7224 */ /* 0x040fe400078e025c */
[----:B------:R-:W-:Y:S01]  /*15540*/  @!P3 IMAD.MOV R13, RZ, RZ, -R13 ;  /* 0x000000ffff0db224 */ /* 0x000fe200078e0a0d */
[----:B------:R-:W-:Y:S01]  /*15550*/  ISETP.GT.U32.AND P3, PT, R5, R96, PT ;  /* 0x000000600500720c */ /* 0x000fe20003f64070 */
[----:B------:R-:W-:Y:S01]  /*15560*/  VIADD R33, R0, 0x1b4 ;  /* 0x000001b400217836 */ /* 0x000fe20000000000 */
[----:B------:R-:W-:Y:S01]  /*15570*/  IABS R90, R35 ;  /* 0x00000023005a7213 */ /* 0x000fe20000000000 */
[----:B------:R-:W-:Y:S01]  /*15580*/  @!P4 IMAD.IADD R97, R97, 0x1, -R5 ;  /* 0x000000016161c824 */ /* 0x000fe200078e0a05 */
[----:B------:R2:W-:Y:S01]  /*15590*/  STL [R1+0x160], R13 ;  /* 0x0001600d01007387 */ /* 0x0005e20000100800 */
[----:B-1----:R-:W-:Y:S01]  /*155a0*/  IMAD.MOV.U32 R11, RZ, RZ, R31 ;  /* 0x000000ffff0b7224 */ /* 0x002fe200078e001f */
[----:B------:R-:W-:Y:S01]  /*155b0*/  IABS R88, R33 ;  /* 0x0000002100587213 */ /* 0x000fe20000000000 */
[----:B------:R-:W-:Y:S01]  /*155c0*/  IMAD.MOV R31, RZ, RZ, -R30 ;  /* 0x000000ffff1f7224 */ /* 0x000fe200078e0a1e */
[----:B------:R-:W-:Y:S01]  /*155d0*/  ISETP.GE.AND P4, PT, R28, RZ, PT ;  /* 0x000000ff1c00720c */ /* 0x000fe20003f86270 */
[----:B------:R-:W-:Y:S01]  /*155e0*/  @!P1 IMAD.MOV R11, RZ, RZ, -R11 ;  /* 0x000000ffff0b9224 */ /* 0x000fe200078e0a0b */
[C---:B------:R-:W-:Y:S01]  /*155f0*/  ISETP.GT.U32.AND P1, PT, R5.reuse, R95, PT ;  /* 0x0000005f0500720c */ /* 0x040fe20003f24070 */
[----:B------:R-:W-:-:S02]  /*15600*/  IMAD R93, R5, R31, R93 ;  /* 0x0000001f055d7224 */ /* 0x000fc400078e025d */
[----:B------:R-:W-:Y:S01]  /*15610*/  @!P0 IMAD.IADD R94, R94, 0x1, -R5 ;  /* 0x000000015e5e8824 */ /* 0x000fe200078e0a05 */
[----:B------:R-:W-:Y:S01]  /*15620*/  ISETP.GT.U32.AND P0, PT, R5, R92, PT ;  /* 0x0000005c0500720c */ /* 0x000fe20003f04070 */
[C---:B------:R-:W-:Y:S01]  /*15630*/  IMAD.HI.U32 R30, R9.reuse, R91, RZ ;  /* 0x0000005b091e7227 */ /* 0x040fe200078e00ff */
[----:B------:R1:W-:Y:S03]  /*15640*/  STL [R1+0x14c], R11 ;  /* 0x00014c0b01007387 */ /* 0x0003e60000100800 */
[----:B------:R-:W-:Y:S01]  /*15650*/  IMAD.MOV R30, RZ, RZ, -R30 ;  /* 0x000000ffff1e7224 */ /* 0x000fe200078e0a1e */
[----:B------:R-:W-:Y:S01]  /*15660*/  STL [R1+0x18b8], R97 ;  /* 0x0018b86101007387 */ /* 0x000fe20000100800 */
[----:B------:R-:W-:-:S04]  /*15670*/  IMAD.HI.U32 R31, R9, R90, RZ ;  /* 0x0000005a091f7227 */ /* 0x000fc800078e00ff */
[----:B------:R-:W-:Y:S01]  /*15680*/  @!P1 IMAD.IADD R95, R95, 0x1, -R5 ;  /* 0x000000015f5f9824 */ /* 0x000fe200078e0a05 */
[C---:B------:R-:W-:Y:S01]  /*15690*/  ISETP.GT.U32.AND P1, PT, R5.reuse, R93, PT ;  /* 0x0000005d0500720c */ /* 0x040fe20003f24070 */
[----:B------:R-:W-:Y:S02]  /*156a0*/  IMAD R91, R5, R30, R91 ;  /* 0x0000001e055b7224 */ /* 0x000fe400078e025b */
[----:B------:R-:W-:Y:S02]  /*156b0*/  @!P0 IMAD.IADD R92, R92, 0x1, -R5 ;  /* 0x000000015c5c8824 */ /* 0x000fe400078e0a05 */
[----:B------:R-:W-:-:S03]  /*156c0*/  IMAD.HI.U32 R30, R9, R89, RZ ;  /* 0x00000059091e7227 */ /* 0x000fc600078e00ff */
[----:B------:R-:W-:Y:S01]  /*156d0*/  ISETP.GT.U32.AND P0, PT, R5, R92, PT ;  /* 0x0000005c0500720c */ /* 0x000fe20003f04070 */
[----:B------:R-:W-:Y:S02]  /*156e0*/  IMAD.MOV R30, RZ, RZ, -R30 ;  /* 0x000000ffff1e7224 */ /* 0x000fe400078e0a1e */
[----:B------:R-:W-:Y:S02]  /*156f0*/  IMAD.MOV R31, RZ, RZ, -R31 ;  /* 0x000000ffff1f7224 */ /* 0x000fe400078e0a1f */
[----:B------:R-:W-:Y:S02]  /*15700*/  @!P1 IMAD.IADD R93, R93, 0x1, -R5 ;  /* 0x000000015d5d9824 */ /* 0x000fe400078e0a05 */
[C---:B------:R-:W-:Y:S02]  /*15710*/  IMAD R89, R5.reuse, R30, R89 ;  /* 0x0000001e05597224 */ /* 0x040fe400078e0259 */
[--C-:B------:R-:W-:Y:S01]  /*15720*/  @!P3 IMAD.IADD R96, R96, 0x1, -R5.reuse ;  /* 0x000000016060b824 */ /* 0x100fe200078e0a05 */
[C---:B------:R-:W-:Y:S01]  /*15730*/  ISETP.GT.U32.AND P1, PT, R5.reuse, R93, PT ;  /* 0x0000005d0500720c */ /* 0x040fe20003f24070 */
[----:B------:R-:W-:Y:S01]  /*15740*/  IMAD R90, R5, R31, R90 ;  /* 0x0000001f055a7224 */ /* 0x000fe200078e025a */
[----:B------:R-:W-:Y:S01]  /*15750*/  ISETP.GE.AND P3, PT, R25, RZ, PT ;  /* 0x000000ff1900720c */ /* 0x000fe20003f66270 */
[----:B--2---:R-:W-:Y:S01]  /*15760*/  VIADD R13, R0, 0x1b5 ;  /* 0x000001b5000d7836 */ /* 0x004fe20000000000 */
[----:B------:R-:W-:Y:S01]  /*15770*/  STL [R1+0x18bc], R96 ;  /* 0x0018bc6001007387 */ /* 0x000fe20000100800 */
[----:B------:R-:W-:Y:S01]  /*15780*/  @!P0 IMAD.IADD R92, R92, 0x1, -R5 ;  /* 0x000000015c5c8824 */ /* 0x000fe200078e0a05 */
[----:B------:R-:W-:Y:S01]  /*15790*/  ISETP.GT.U32.AND P0, PT, R5, R90, PT ;  /* 0x0000005a0500720c */ /* 0x000fe20003f04070 */
[C---:B-1----:R-:W-:Y:S01]  /*157a0*/  VIADD R11, R0.reuse, 0x1b6 ;  /* 0x000001b6000b7836 */ /* 0x042fe20000000000 */
[----:B------:R-:W-:Y:S01]  /*157b0*/  STL [R1+0x18c0], R95 ;  /* 0x0018c05f01007387 */ /* 0x000fe20000100800 */
[----:B------:R-:W-:Y:S01]  /*157c0*/  IABS R87, R13 ;  /* 0x0000000d00577213 */ /* 0x000fe20000000000 */
[----:B------:R-:W-:-:S02]  /*157d0*/  VIADD R32, R0, 0x1b8 ;  /* 0x000001b800207836 */ /* 0x000fc40000000000 */
[----:B------:R-:W-:Y:S01]  /*157e0*/  STL [R1+0x3d4], R35 ;  /* 0x0003d42301007387 */ /* 0x000fe20000100800 */
[--C-:B------:R-:W-:Y:S01]  /*157f0*/  @!P1 IMAD.IADD R93, R93, 0x1, -R5.reuse ;  /* 0x000000015d5d9824 */ /* 0x100fe200078e0a05 */
[----:B------:R-:W-:Y:S01]  /*15800*/  ISETP.GT.U32.AND P1, PT, R5, R91, PT ;  /* 0x0000005b0500720c */ /* 0x000fe20003f24070 */
[C---:B------:R-:W-:Y:S01]  /*15810*/  IMAD.HI.U32 R29, R9.reuse, R88, RZ ;  /* 0x00000058091d7227 */ /* 0x040fe200078e00ff */
[----:B------:R-:W-:Y:S01]  /*15820*/  STL [R1+0x3d8], R34 ;  /* 0x0003d82201007387 */ /* 0x000fe20000100800 */
[----:B------:R-:W-:Y:S02]  /*15830*/  IABS R86, R11 ;  /* 0x0000000b00567213 */ /* 0x000fe40000000000 */
[----:B------:R-:W-:Y:S01]  /*15840*/  @!P0 IMAD.IADD R90, R90, 0x1, -R5 ;  /* 0x000000015a5a8824 */ /* 0x000fe200078e0a05 */
[----:B------:R1:W-:Y:S01]  /*15850*/  STL [R1+0x3dc], R33 ;  /* 0x0003dc2101007387 */ /* 0x0003e20000100800 */
[----:B------:R-:W-:Y:S01]  /*15860*/  IMAD.HI.U32 R28, R9, R87, RZ ;  /* 0x00000057091c7227 */ /* 0x000fe200078e00ff */
[----:B------:R-:W-:-:S02]  /*15870*/  IABS R84, R32 ;  /* 0x0000002000547213 */ /* 0x000fc40000000000 */
[----:B------:R2:W-:Y:S01]  /*15880*/  STL [R1+0x3e0], R13 ;  /* 0x0003e00d01007387 */ /* 0x0005e20000100800 */
[----:B------:R-:W-:-:S03]  /*15890*/  IMAD.HI.U32 R25, R9, R86, RZ ;  /* 0x0000005609197227 */ /* 0x000fc600078e00ff */
[----:B------:R3:W-:Y:S01]  /*158a0*/  STL [R1+0x3e8], R11 ;  /* 0x0003e80b01007387 */ /* 0x0007e20000100800 */
[----:B------:R-:W-:Y:S01]  /*158b0*/  @!P1 IMAD.IADD R91, R91, 0x1, -R5 ;  /* 0x000000015b5b9824 */ /* 0x000fe200078e0a05 */
[C---:B------:R-:W-:Y:S01]  /*158c0*/  ISETP.GT.U32.AND P1, PT, R5.reuse, R89, PT ;  /* 0x000000590500720c */ /* 0x040fe20003f24070 */
[C---:B-1----:R-:W-:Y:S01]  /*158d0*/  VIADD R33, R0.reuse, 0x1b7 ;  /* 0x000001b700217836 */ /* 0x042fe20000000000 */
[----:B------:R-:W-:Y:S01]  /*158e0*/  STL [R1+0x18c4], R94 ;  /* 0x0018c45e01007387 */ /* 0x000fe20000100800 */
[----:B------:R-:W-:Y:S01]  /*158f0*/  IMAD.MOV R25, RZ, RZ, -R25 ;  /* 0x000000ffff197224 */ /* 0x000fe200078e0a19 */
[C---:B------:R-:W-:Y:S01]  /*15900*/  ISETP.GT.U32.AND P0, PT, R5.reuse, R91, PT ;  /* 0x0000005b0500720c */ /* 0x040fe20003f04070 */
[C---:B--2---:R-:W-:Y:S01]  /*15910*/  VIADD R13, R0.reuse, 0x1b9 ;  /* 0x000001b9000d7836 */ /* 0x044fe20000000000 */
[----:B------:R-:W-:Y:S01]  /*15920*/  STL [R1+0x18c8], R93 ;  /* 0x0018c85d01007387 */ /* 0x000fe20000100800 */
[----:B------:R-:W-:Y:S01]  /*15930*/  IMAD R86, R5, R25, R86 ;  /* 0x0000001905567224 */ /* 0x000fe200078e0256 */
[----:B------:R-:W-:Y:S01]  /*15940*/  IABS R85, R33 ;  /* 0x0000002100557213 */ /* 0x000fe20000000000 */
[----:B---3--:R-:W-:Y:S01]  /*15950*/  VIADD R11, R0, 0x1ba ;  /* 0x000001ba000b7836 */ /* 0x008fe20000000000 */
[----:B------:R-:W-:Y:S01]  /*15960*/  STL [R1+0x18cc], R92 ;  /* 0x0018cc5c01007387 */ /* 0x000fe20000100800 */
[----:B------:R-:W-:Y:S01]  /*15970*/  IMAD.MOV R29, RZ, RZ, -R29 ;  /* 0x000000ffff1d7224 */ /* 0x000fe200078e0a1d */
[----:B------:R-:W-:Y:S01]  /*15980*/  IABS R83, R13 ;  /* 0x0000000d00537213 */ /* 0x000fe20000000000 */
[----:B------:R-:W-:Y:S01]  /*15990*/  @!P1 IMAD.IADD R89, R89, 0x1, -R5 ;  /* 0x0000000159599824 */ /* 0x000fe200078e0a05 */
[----:B------:R-:W-:Y:S01]  /*159a0*/  STL [R1+0x3b0], R33 ;  /* 0x0003b02101007387 */ /* 0x000fe20000100800 */
[----:B------:R-:W-:Y:S01]  /*159b0*/  IABS R82, R11 ;  /* 0x0000000b00527213 */ /* 0x000fe20000000000 */
[----:B------:R-:W-:-:S02]  /*159c0*/  IMAD.MOV R28, RZ, RZ, -R28 ;  /* 0x000000ffff1c7224 */ /* 0x000fc400078e0a1c */
[----:B------:R-:W-:Y:S01]  /*159d0*/  STL [R1+0x3b8], R32 ;  /* 0x0003b82001007387 */ /* 0x000fe20000100800 */
[C---:B------:R-:W-:Y:S01]  /*159e0*/  ISETP.GT.U32.AND P1, PT, R5.reuse, R89, PT ;  /* 0x000000590500720c */ /* 0x040fe20003f24070 */
[C---:B------:R-:W-:Y:S02]  /*159f0*/  IMAD R88, R5.reuse, R29, R88 ;  /* 0x0000001d05587224 */ /* 0x040fe400078e0258 */
[----:B------:R-:W-:Y:S01]  /*15a00*/  STL [R1+0x3bc], R13 ;  /* 0x0003bc0d01007387 */ /* 0x000fe20000100800 */
[----:B------:R-:W-:Y:S02]  /*15a10*/  IMAD R87, R5, R28, R87 ;  /* 0x0000001c05577224 */ /* 0x000fe400078e0257 */
[----:B------:R-:W-:Y:S01]  /*15a20*/  @!P0 IMAD.IADD R91, R91, 0x1, -R5 ;  /* 0x000000015b5b8824 */ /* 0x000fe200078e0a05 */
[----:B------:R1:W-:Y:S01]  /*15a30*/  STL [R1+0x3c4], R11 ;  /* 0x0003c40b01007387 */ /* 0x0003e20000100800 */
[----:B------:R-:W-:Y:S01]  /*15a40*/  ISETP.GT.U32.AND P0, PT, R5, R88, PT ;  /* 0x000000580500720c */ /* 0x000fe20003f04070 */
[----:B------:R-:W-:-:S02]  /*15a50*/  VIADD R29, R0, 0x1bb ;  /* 0x000001bb001d7836 */ /* 0x000fc40000000000 */
[----:B------:R-:W-:-:S03]  /*15a60*/  IMAD.HI.U32 R28, R9, R84, RZ ;  /* 0x00000054091c7227 */ /* 0x000fc600078e00ff */
[----:B------:R-:W-:Y:S01]  /*15a70*/  IABS R81, R29 ;  /* 0x0000001d00517213 */ /* 0x000fe20000000000 */
[----:B------:R-:W-:Y:S01]  /*15a80*/  @!P1 IMAD.IADD R89, R89, 0x1, -R5 ;  /* 0x0000000159599824 */ /* 0x000fe200078e0a05 */
[C---:B------:R-:W-:Y:S01]  /*15a90*/  ISETP.GT.U32.AND P1, PT, R5.reuse, R86, PT ;  /* 0x000000560500720c */ /* 0x040fe20003f24070 */
[----:B-1----:R-:W-:Y:S02]  /*15aa0*/  IMAD.MOV.U32 R11, RZ, RZ, R24 ;  /* 0x000000ffff0b7224 */ /* 0x002fe400078e0018 */
[----:B------:R-:W-:Y:S02]  /*15ab0*/  VIADD R13, R0, 0x1bc ;  /* 0x000001bc000d7836 */ /* 0x000fe40000000000 */
[----:B------:R-:W-:Y:S01]  /*15ac0*/  @!P5 IMAD.MOV R11, RZ, RZ, -R11 ;  /* 0x000000ffff0bd224 */ /* 0x000fe200078e0a0b */
[----:B------:R-:W-:Y:S01]  /*15ad0*/  ISETP.GT.U32.AND P5, PT, R5, R90, PT ;  /* 0x0000005a0500720c */ /* 0x000fe20003fa4070 */
[----:B------:R-:W-:Y:S01]  /*15ae0*/  IMAD.HI.U32 R24, R9, R85, RZ ;  /* 0x0000005509187227 */ /* 0x000fe200078e00ff */
[----:B------:R-:W-:-:S02]  /*15af0*/  IABS R80, R13 ;  /* 0x0000000d00507213 */ /* 0x000fc40000000000 */
[----:B------:R1:W-:Y:S01]  /*15b00*/  STL [R1+0x148], R11 ;  /* 0x0001480b01007387 */ /* 0x0003e20000100800 */
[----:B------:R-:W-:Y:S02]  /*15b10*/  IMAD.MOV R24, RZ, RZ, -R24 ;  /* 0x000000ffff187224 */ /* 0x000fe400078e0a18 */
[----:B------:R-:W-:Y:S01]  /*15b20*/  @!P1 IMAD.IADD R86, R86, 0x1, -R5 ;  /* 0x0000000156569824 */ /* 0x000fe200078e0a05 */
[----:B------:R-:W-:Y:S01]  /*15b30*/  STL [R1+0x18d0], R91 ;  /* 0x0018d05b01007387 */ /* 0x000fe20000100800 */
[C---:B------:R-:W-:Y:S02]  /*15b40*/  IMAD R85, R5.reuse, R24, R85 ;  /* 0x0000001805557224 */ /* 0x040fe400078e0255 */
[--C-:B------:R-:W-:Y:S02]  /*15b50*/  @!P0 IMAD.IADD R88, R88, 0x1, -R5.reuse ;  /* 0x0000000158588824 */ /* 0x100fe400078e0a05 */
[----:B------:R-:W-:Y:S01]  /*15b60*/  @!P5 IMAD.IADD R90, R90, 0x1, -R5 ;  /* 0x000000015a5ad824 */ /* 0x000fe200078e0a05 */
[C---:B------:R-:W-:Y:S01]  /*15b70*/  ISETP.GT.U32.AND P5, PT, R5.reuse, R87, PT ;  /* 0x000000570500720c */ /* 0x040fe20003fa4070 */
[----:B-1----:R-:W-:Y:S01]  /*15b80*/  VIADD R11, R0, 0x1bd ;  /* 0x000001bd000b7836 */ /* 0x002fe20000000000 */
[----:B------:R-:W-:Y:S01]  /*15b90*/  ISETP.GT.U32.AND P0, PT, R5, R85, PT ;  /* 0x000000550500720c */ /* 0x000fe20003f04070 */
[C---:B------:R-:W-:Y:S01]  /*15ba0*/  IMAD.HI.U32 R24, R9.reuse, R82, RZ ;  /* 0x0000005209187227 */ /* 0x040fe200078e00ff */
[----:B------:R-:W-:Y:S02]  /*15bb0*/  STL [R1+0x18d4], R90 ;  /* 0x0018d45a01007387 */ /* 0x000fe40000100800 */
[----:B------:R-:W-:Y:S01]  /*15bc0*/  IABS R79, R11 ;  /* 0x0000000b004f7213 */ /* 0x000fe20000000000 */
[----:B------:R-:W-:Y:S01]  /*15bd0*/  IMAD.MOV R24, RZ, RZ, -R24 ;  /* 0x000000ffff187224 */ /* 0x000fe200078e0a18 */
[----:B------:R-:W-:Y:S01]  /*15be0*/  STL [R1+0x18d8], R89 ;  /* 0x0018d85901007387 */ /* 0x000fe20000100800 */
[----:B------:R-:W-:-:S03]  /*15bf0*/  IMAD.HI.U32 R25, R9, R83, RZ ;  /* 0x0000005309197227 */ /* 0x000fc600078e00ff */
[----:B------:R-:W-:Y:S01]  /*15c00*/  STL [R1+0x3a0], R29 ;  /* 0x0003a01d01007387 */ /* 0x000fe20000100800 */
[----:B------:R-:W-:Y:S01]  /*15c10*/  @!P5 IMAD.IADD R87, R87, 0x1, -R5 ;  /* 0x000000015757d824 */ /* 0x000fe200078e0a05 */
[C---:B------:R-:W-:Y:S01]  /*15c20*/  ISETP.GT.U32.AND P5, PT, R5.reuse, R88, PT ;  /* 0x000000580500720c */ /* 0x040fe20003fa4070 */
[C---:B------:R-:W-:Y:S01]  /*15c30*/  IMAD R82, R5.reuse, R24, R82 ;  /* 0x0000001805527224 */ /* 0x040fe200078e0252 */
[----:B------:R-:W-:Y:S01]  /*15c40*/  STL [R1+0x3a4], R13 ;  /* 0x0003a40d01007387 */ /* 0x000fe20000100800 */
[----:B------:R-:W-:Y:S01]  /*15c50*/  IMAD.MOV R28, RZ, RZ, -R28 ;  /* 0x000000ffff1c7224 */ /* 0x000fe200078e0a1c */
[C---:B------:R-:W-:Y:S01]  /*15c60*/  ISETP.GT.U32.AND P1, PT, R5.reuse, R87, PT ;  /* 0x000000570500720c */ /* 0x040fe20003f24070 */
[----:B------:R-:W-:Y:S01]  /*15c70*/  IMAD.MOV R25, RZ, RZ, -R25 ;  /* 0x000000ffff197224 */ /* 0x000fe200078e0a19 */
[----:B------:R1:W-:Y:S01]  /*15c80*/  STL [R1+0x39c], R11 ;  /* 0x00039c0b01007387 */ /* 0x0003e20000100800 */
[C---:B------:R-:W-:Y:S02]  /*15c90*/  IMAD R84, R5.reuse, R28, R84 ;  /* 0x0000001c05547224 */ /* 0x040fe400078e0254 */
[----:B------:R-:W-:-:S02]  /*15ca0*/  IMAD R83, R5, R25, R83 ;  /* 0x0000001905537224 */ /* 0x000fc400078e0253 */
[----:B------:R-:W-:-:S04]  /*15cb0*/  IMAD.HI.U32 R25, R9, R81, RZ ;  /* 0x0000005109197227 */ /* 0x000fc800078e00ff */
[--C-:B------:R-:W-:Y:S01]  /*15cc0*/  @!P5 IMAD.IADD R88, R88, 0x1, -R5.reuse ;  /* 0x000000015858d824 */ /* 0x100fe200078e0a05 */
[----:B------:R-:W-:Y:S01]  /*15cd0*/  ISETP.GT.U32.AND P5, PT, R5, R84, PT ;  /* 0x000000540500720c */ /* 0x000fe20003fa4070 */
[----:B-1----:R-:W-:Y:S02]  /*15ce0*/  IMAD.MOV.U32 R11, RZ, RZ, R22 ;  /* 0x000000ffff0b7224 */ /* 0x002fe400078e0016 */
[----:B------:R-:W-:Y:S01]  /*15cf0*/  @!P1 IMAD.IADD R87, R87, 0x1, -R5 ;  /* 0x0000000157579824 */ /* 0x000fe200078e0a05 */
[C---:B------:R-:W-:Y:S01]  /*15d00*/  ISETP.GT.U32.AND P1, PT, R5.reuse, R83, PT ;  /* 0x000000530500720c */ /* 0x040fe20003f24070 */
[----:B------:R-:W-:Y:S01]  /*15d10*/  @!P2 IMAD.MOV R11, RZ, RZ, -R11 ;  /* 0x000000ffff0ba224 */ /* 0x000fe200078e0a0b */
[----:B------:R-:W-:Y:S01]  /*15d20*/  ISETP.GT.U32.AND P2, PT, R5, R86, PT ;  /* 0x000000560500720c */ /* 0x000fe20003f44070 */
[----:B------:R-:W-:-:S03]  /*15d30*/  IMAD.HI.U32 R22, R9, R79, RZ ;  /* 0x0000004f09167227 */ /* 0x000fc600078e00ff */
[----:B------:R1:W-:Y:S01]  /*15d40*/  STL [R1+0x144], R11 ;  /* 0x0001440b01007387 */ /* 0x0003e20000100800 */
[----:B------:R-:W-:Y:S02]  /*15d50*/  IMAD.MOV R22, RZ, RZ, -R22 ;  /* 0x000000ffff167224 */ /* 0x000fe400078e0a16 */
[----:B------:R-:W-:Y:S01]  /*15d60*/  @!P5 IMAD.IADD R84, R84, 0x1, -R5 ;  /* 0x000000015454d824 */ /* 0x000fe200078e0a05 */
[----:B------:R-:W-:Y:S01]  /*15d70*/  STL [R1+0x18dc], R88 ;  /* 0x0018dc5801007387 */ /* 0x000fe20000100800 */
[----:B------:R-:W-:-:S03]  /*15d80*/  IMAD.HI.U32 R24, R9, R80, RZ ;  /* 0x0000005009187227 */ /* 0x000fc600078e00ff */
[C---:B------:R-:W-:Y:S01]  /*15d90*/  ISETP.GT.U32.AND P5, PT, R5.reuse, R84, PT ;  /* 0x000000540500720c */ /* 0x040fe20003fa4070 */
[--C-:B------:R-:W-:Y:S01]  /*15da0*/  @!P2 IMAD.IADD R86, R86, 0x1, -R5.reuse ;  /* 0x000000015656a824 */ /* 0x100fe200078e0a05 */
[----:B------:R-:W-:Y:S01]  /*15db0*/  ISETP.GT.U32.AND P2, PT, R5, R82, PT ;  /* 0x000000520500720c */ /* 0x000fe20003f44070 */
[----:B------:R-:W-:Y:S01]  /*15dc0*/  @!P1 IMAD.IADD R83, R83, 0x1, -R5 ;  /* 0x0000000153539824 */ /* 0x000fe200078e0a05 */
[----:B------:R-:W-:Y:S01]  /*15dd0*/  STL [R1+0x18e0], R87 ;  /* 0x0018e05701007387 */ /* 0x000fe20000100800 */
[C---:B------:R-:W-:Y:S02]  /*15de0*/  IMAD R79, R5.reuse, R22, R79 ;  /* 0x00000016054f7224 */ /* 0x040fe400078e024f */
[----:B------:R-:W-:Y:S01]  /*15df0*/  IMAD.MOV R25, RZ, RZ, -R25 ;  /* 0x000000ffff197224 */ /* 0x000fe200078e0a19 */
[C---:B------:R-:W-:Y:S01]  /*15e00*/  ISETP.GT.U32.AND P1, PT, R5.reuse, R83, PT ;  /* 0x000000530500720c */ /* 0x040fe20003f24070 */
[----:B------:R-:W-:Y:S01]  /*15e10*/  IMAD.MOV R24, RZ, RZ, -R24 ;  /* 0x000000ffff187224 */ /* 0x000fe200078e0a18 */
[----:B------:R-:W-:Y:S01]  /*15e20*/  STL [R1+0x18e4], R86 ;  /* 0x0018e45601007387 */ /* 0x000fe20000100800 */
[----:B------:R-:W-:-:S02]  /*15e30*/  IMAD R81, R5, R25, R81 ;  /* 0x0000001905517224 */ /* 0x000fc400078e0251 */
[C---:B------:R-:W-:Y:S02]  /*15e40*/  IMAD R80, R5.reuse, R24, R80 ;  /* 0x0000001805507224 */ /* 0x040fe400078e0250 */
[--C-:B------:R-:W-:Y:S02]  /*15e50*/  @!P2 IMAD.IADD R82, R82, 0x1, -R5.reuse ;  /* 0x000000015252a824 */ /* 0x100fe400078e0a05 */
[--C-:B------:R-:W-:Y:S01]  /*15e60*/  @!P5 IMAD.IADD R84, R84, 0x1, -R5.reuse ;  /* 0x000000015454d824 */ /* 0x100fe200078e0a05 */
[----:B------:R-:W-:Y:S01]  /*15e70*/  ISETP.GT.U32.AND P5, PT, R5, R81, PT ;  /* 0x000000510500720c */ /* 0x000fe20003fa4070 */
[--C-:B------:R-:W-:Y:S01]  /*15e80*/  @!P0 IMAD.IADD R85, R85, 0x1, -R5.reuse ;  /* 0x0000000155558824 */ /* 0x100fe200078e0a05 */
[----:B------:R-:W-:Y:S01]  /*15e90*/  ISETP.GT.U32.AND P2, PT, R5, R82, PT ;  /* 0x000000520500720c */ /* 0x000fe20003f44070 */
[----:B------:R-:W-:Y:S01]  /*15ea0*/  @!P1 IMAD.IADD R83, R83, 0x1, -R5 ;  /* 0x0000000153539824 */ /* 0x000fe200078e0a05 */
[C---:B------:R-:W-:Y:S01]  /*15eb0*/  ISETP.GT.U32.AND P1, PT, R5.reuse, R80, PT ;  /* 0x000000500500720c */ /* 0x040fe20003f24070 */
[----:B------:R-:W-:Y:S01]  /*15ec0*/  VIADD R13, R0, 0x1c0 ;  /* 0x000001c0000d7836 */ /* 0x000fe20000000000 */
[----:B------:R-:W-:Y:S01]  /*15ed0*/  ISETP.GT.U32.AND P0, PT, R5, R85, PT ;  /* 0x000000550500720c */ /* 0x000fe20003f04070 */
[----:B-1----:R-:W-:-:S02]  /*15ee0*/  IMAD.MOV.U32 R11, RZ, RZ, R76 ;  /* 0x000000ffff0b7224 */ /* 0x002fc400078e004c */
[C---:B------:R-:W-:Y:S01]  /*15ef0*/  VIADD R29, R0.reuse, 0x1be ;  /* 0x000001be001d7836 */ /* 0x040fe20000000000 */
[----:B------:R-:W-:Y:S01]  /*15f00*/  IABS R76, R13 ;  /* 0x0000000d004c7213 */ /* 0x000fe20000000000 */
[----:B------:R-:W-:Y:S02]  /*15f10*/  VIADD R28, R0, 0x1bf ;  /* 0x000001bf001c7836 */ /* 0x000fe40000000000 */
[--C-:B------:R-:W-:Y:S01]  /*15f20*/  @!P5 IMAD.IADD R81, R81, 0x1, -R5.reuse ;  /* 0x000000015151d824 */ /* 0x100fe200078e0a05 */
[----:B------:R-:W-:Y:S01]  /*15f30*/  IABS R78, R29 ;  /* 0x0000001d004e7213 */ /* 0x000fe20000000000 */
[--C-:B------:R-:W-:Y:S01]  /*15f40*/  @!P2 IMAD.IADD R82, R82, 0x1, -R5.reuse ;  /* 0x000000015252a824 */ /* 0x100fe200078e0a05 */
[----:B------:R-:W-:Y:S01]  /*15f50*/  ISETP.GT.U32.AND P2, PT, R5, R79, PT ;  /* 0x0000004f0500720c */ /* 0x000fe20003f44070 */
[----:B------:R-:W-:Y:S01]  /*15f60*/  IMAD.HI.U32 R22, R9, R76, RZ ;  /* 0x0000004c09167227 */ /* 0x000fe200078e00ff */
[----:B------:R-:W-:Y:S02]  /*15f70*/  IABS R77, R28 ;  /* 0x0000001c004d7213 */ /* 0x000fe40000000000 */
[----:B------:R-:W-:Y:S01]  /*15f80*/  ISETP.GT.U32.AND P5, PT, R5, R81, PT ;  /* 0x000000510500720c */ /* 0x000fe20003fa4070 */
[----:B------:R-:W-:-:S02]  /*15f90*/  @!P1 IMAD.IADD R80, R80, 0x1, -R5 ;  /* 0x0000000150509824 */ /* 0x000fc400078e0a05 */
[----:B------:R-:W-:Y:S02]  /*15fa0*/  IMAD.MOV R22, RZ, RZ, -R22 ;  /* 0x000000ffff167224 */ /* 0x000fe400078e0a16 */
[--C-:B------:R-:W-:Y:S01]  /*15fb0*/  @!P0 IMAD.IADD R85, R85, 0x1, -R5.reuse ;  /* 0x0000000155558824 */ /* 0x100fe200078e0a05 */
[----:B------:R-:W-:Y:S01]  /*15fc0*/  ISETP.GE.AND P0, PT, R23, RZ, PT ;  /* 0x000000ff1700720c */ /* 0x000fe20003f06270 */
[----:B------:R-:W-:Y:S01]  /*15fd0*/  IMAD.HI.U32 R24, R9, R78, RZ ;  /* 0x0000004e09187227 */ /* 0x000fe200078e00ff */
[----:B------:R-:W-:Y:S02]  /*15fe0*/  ISETP.GT.U32.AND P1, PT, R5, R80, PT ;  /* 0x000000500500720c */ /* 0x000fe40003f24070 */
[----:B------:R-:W-:Y:S01]  /*15ff0*/  STL [R1+0x18e8], R85 ;  /* 0x0018e85501007387 */ /* 0x000fe20000100800 */
[----:B------:R-:W-:Y:S02]  /*16000*/  @!P2 IMAD.IADD R79, R79, 0x1, -R5 ;  /* 0x000000014f4fa824 */ /* 0x000fe400078e0a05 */
[----:B------:R-:W-:Y:S01]  /*16010*/  IMAD.HI.U32 R23, R9, R77, RZ ;  /* 0x0000004d09177227 */ /* 0x000fe200078e00ff */
[----:B------:R1:W-:Y:S02]  /*16020*/  STL [R1+0x38c], R29 ;  /* 0x00038c1d01007387 */ /* 0x0003e40000100800 */
[C---:B------:R-:W-:Y:S01]  /*16030*/  ISETP.GT.U32.AND P2, PT, R5.reuse, R79, PT ;  /* 0x0000004f0500720c */ /* 0x040fe20003f44070 */
[----:B------:R-:W-:Y:S01]  /*16040*/  IMAD R76, R5, R22, R76 ;  /* 0x00000016054c7224 */ /* 0x000fe200078e024c */
[----:B------:R2:W-:Y:S01]  /*16050*/  STL [R1+0x390], R28 ;  /* 0x0003901c01007387 */ /* 0x0005e20000100800 */
[----:B------:R-:W-:-:S02]  /*16060*/  IMAD.MOV R24, RZ, RZ, -R24 ;  /* 0x000000ffff187224 */ /* 0x000fc400078e0a18 */
[----:B------:R-:W-:Y:S01]  /*16070*/  IMAD.MOV R23, RZ, RZ, -R23 ;  /* 0x000000ffff177224 */ /* 0x000fe200078e0a17 */
[----:B------:R-:W-:Y:S01]  /*16080*/  STL [R1+0x394], R13 ;  /* 0x0003940d01007387 */ /* 0x000fe20000100800 */
[C---:B------:R-:W-:Y:S02]  /*16090*/  IMAD R78, R5.reuse, R24, R78 ;  /* 0x00000018054e7224 */ /* 0x040fe400078e024e */
[----:B------:R-:W-:Y:S01]  /*160a0*/  IMAD R77, R5, R23, R77 ;  /* 0x00000017054d7224 */ /* 0x000fe200078e024d */
[----:B------:R-:W-:Y:S01]  /*160b0*/  STL [R1+0x18ec], R84 ;  /* 0x0018ec5401007387 */ /* 0x000fe20000100800 */
[----:B-1----:R-:W-:Y:S02]  /*160c0*/  VIADD R29, R0, 0x1c1 ;  /* 0x000001c1001d7836 */ /* 0x002fe40000000000 */
[--C-:B------:R-:W-:Y:S01]  /*160d0*/  @!P2 IMAD.IADD R79, R79, 0x1, -R5.reuse ;  /* 0x000000014f4fa824 */ /* 0x100fe200078e0a05 */
[----:B------:R-:W-:Y:S01]  /*160e0*/  ISETP.GT.U32.AND P2, PT, R5, R76, PT ;  /* 0x0000004c0500720c */ /* 0x000fe20003f44070 */
[--C-:B------:R-:W-:Y:S01]  /*160f0*/  @!P5 IMAD.IADD R81, R81, 0x1, -R5.reuse ;  /* 0x000000015151d824 */ /* 0x100fe200078e0a05 */
[C---:B------:R-:W-:Y:S01]  /*16100*/  ISETP.GT.U32.AND P5, PT, R5.reuse, R78, PT ;  /* 0x0000004e0500720c */ /* 0x040fe20003fa4070 */
[----:B------:R-:W-:Y:S01]  /*16110*/  @!P1 IMAD.IADD R80, R80, 0x1, -R5 ;  /* 0x0000000150509824 */ /* 0x000fe200078e0a05 */
[----:B------:R-:W-:Y:S01]  /*16120*/  ISETP.GT.U32.AND P1, PT, R5, R77, PT ;  /* 0x0000004d0500720c */ /* 0x000fe20003f24070 */
[C---:B------:R-:W-:Y:S01]  /*16130*/  VIADD R25, R0.reuse, 0x1c3 ;  /* 0x000001c300197836 */ /* 0x040fe20000000000 */
[----:B------:R-:W-:Y:S01]  /*16140*/  IABS R75, R29 ;  /* 0x0000001d004b7213 */ /* 0x000fe20000000000 */
[----:B--2---:R-:W-:Y:S01]  /*16150*/  VIADD R28, R0, 0x1c2 ;  /* 0x000001c2001c7836 */ /* 0x004fe20000000000 */
[----:B------:R-:W-:Y:S01]  /*16160*/  STL [R1+0x18f0], R83 ;  /* 0x0018f05301007387 */ /* 0x000fe20000100800 */
[----:B------:R-:W-:Y:S01]  /*16170*/  IMAD.MOV.U32 R107, RZ, RZ, R11 ;  /* 0x000000ffff6b7224 */ /* 0x000fe200078e000b */
[----:B------:R-:W-:Y:S01]  /*16180*/  IABS R73, R25 ;  /* 0x0000001900497213 */ /* 0x000fe20000000000 */
[----:B------:R-:W-:Y:S01]  /*16190*/  IMAD.HI.U32 R22, R9, R75, RZ ;  /* 0x0000004b09167227 */ /* 0x000fe200078e00ff */
[----:B------:R-:W-:Y:S01]  /*161a0*/  IABS R23, R28 ;  /* 0x0000001c00177213 */ /* 0x000fe20000000000 */
[----:B------:R-:W-:Y:S02]  /*161b0*/  STL [R1+0x18f4], R82 ;  /* 0x0018f45201007387 */ /* 0x000fe40000100800 */
[----:B------:R-:W-:-:S02]  /*161c0*/  @!P2 IMAD.IADD R76, R76, 0x1, -R5 ;  /* 0x000000014c4ca824 */ /* 0x000fc400078e0a05 */
[----:B------:R-:W-:Y:S01]  /*161d0*/  IMAD.MOV R22, RZ, RZ, -R22 ;  /* 0x000000ffff167224 */ /* 0x000fe200078e0a16 */
[----:B------:R1:W-:Y:S01]  /*161e0*/  STL [R1+0x36c], R29 ;  /* 0x00036c1d01007387 */ /* 0x0003e20000100800 */
[--C-:B------:R-:W-:Y:S01]  /*161f0*/  @!P5 IMAD.IADD R78, R78, 0x1, -R5.reuse ;  /* 0x000000014e4ed824 */ /* 0x100fe200078e0a05 */
[----:B------:R-:W-:Y:S01]  /*16200*/  ISETP.GT.U32.AND P2, PT, R5, R76, PT ;  /* 0x0000004c0500720c */ /* 0x000fe20003f44070 */
[----:B------:R-:W-:Y:S01]  /*16210*/  IMAD.HI.U32 R24, R9, R73, RZ ;  /* 0x0000004909187227 */ /* 0x000fe200078e00ff */
[----:B------:R-:W-:Y:S02]  /*16220*/  STL [R1+0x370], R28 ;  /* 0x0003701c01007387 */ /* 0x000fe40000100800 */
[----:B------:R-:W-:Y:S01]  /*16230*/  ISETP.GT.U32.AND P5, PT, R5, R78, PT ;  /* 0x0000004e0500720c */ /* 0x000fe20003fa4070 */
[----:B------:R-:W-:Y:S01]  /*16240*/  @!P1 IMAD.IADD R77, R77, 0x1, -R5 ;  /* 0x000000014d4d9824 */ /* 0x000fe200078e0a05 */
[----:B------:R2:W-:Y:S01]  /*16250*/  STL [R1+0x378], R25 ;  /* 0x0003781901007387 */ /* 0x0005e20000100800 */
[----:B------:R-:W-:-:S02]  /*16260*/  IMAD R75, R5, R22, R75 ;  /* 0x00000016054b7224 */ /* 0x000fc400078e024b */
[----:B------:R-:W-:Y:S01]  /*16270*/  IMAD.MOV R22, RZ, RZ, -R24 ;  /* 0x000000ffff167224 */ /* 0x000fe200078e0a18 */
[----:B------:R-:W-:Y:S01]  /*16280*/  ISETP.GT.U32.AND P1, PT, R5, R77, PT ;  /* 0x0000004d0500720c */ /* 0x000fe20003f24070 */
[----:B------:R-:W-:-:S04]  /*16290*/  IMAD.HI.U32 R74, R9, R23, RZ ;  /* 0x00000017094a7227 */ /* 0x000fc800078e00ff */
[C---:B------:R-:W-:Y:S02]  /*162a0*/  IMAD R73, R5.reuse, R22, R73 ;  /* 0x0000001605497224 */ /* 0x040fe400078e0249 */
[----:B------:R-:W-:Y:S02]  /*162b0*/  IMAD.MOV R74, RZ, RZ, -R74 ;  /* 0x000000ffff4a7224 */ /* 0x000fe400078e0a4a */
[----:B------:R-:W-:Y:S01]  /*162c0*/  @!P2 IMAD.IADD R76, R76, 0x1, -R5 ;  /* 0x000000014c4ca824 */ /* 0x000fe200078e0a05 */
[C---:B------:R-:W-:Y:S01]  /*162d0*/  ISETP.GT.U32.AND P2, PT, R5.reuse, R73, PT ;  /* 0x000000490500720c */ /* 0x040fe20003f44070 */
[C---:B------:R-:W-:Y:S02]  /*162e0*/  IMAD R74, R5.reuse, R74, R23 ;  /* 0x0000004a054a7224 */ /* 0x040fe400078e0217 */
[--C-:B------:R-:W-:Y:S01]  /*162f0*/  @!P5 IMAD.IADD R78, R78, 0x1, -R5.reuse ;  /* 0x000000014e4ed824 */ /* 0x100fe200078e0a05 */
[----:B------:R-:W-:Y:S01]  /*16300*/  ISETP.GT.U32.AND P5, PT, R5, R75, PT ;  /* 0x0000004b0500720c */ /* 0x000fe20003fa4070 */
[----:B------:R-:W-:Y:S01]  /*16310*/  @!P1 IMAD.IADD R77, R77, 0x1, -R5 ;  /* 0x000000014d4d9824 */ /* 0x000fe200078e0a05 */
[----:B------:R-:W-:Y:S01]  /*16320*/  ISETP.GT.U32.AND P1, PT, R5, R74, PT ;  /* 0x0000004a0500720c */ /* 0x000fe20003f24070 */
[----:B-1----:R-:W-:-:S02]  /*16330*/  VIADD R29, R0, 0x1c6 ;  /* 0x000001c6001d7836 */ /* 0x002fc40000000000 */
[----:B------:R-:W-:Y:S02]  /*16340*/  IMAD.MOV.U32 R11, RZ, RZ, R70 ;  /* 0x000000ffff0b7224 */ /* 0x000fe400078e0046 */
[C---:B------:R-:W-:Y:S01]  /*16350*/  VIADD R13, R0.reuse, 0x1c4 ;  /* 0x000001c4000d7836 */ /* 0x040fe20000000000 */
[----:B------:R-:W-:Y:S01]  /*16360*/  IABS R70, R29 ;  /* 0x0000001d00467213 */ /* 0x000fe20000000000 */
[--C-:B------:R-:W-:Y:S02]  /*16370*/  @!P2 IMAD.IADD R73, R73, 0x1, -R5.reuse ;  /* 0x000000014949a824 */ /* 0x100fe400078e0a05 */
[----:B------:R-:W-:Y:S01]  /*16380*/  VIADD R30, R0, 0x1c5 ;  /* 0x000001c5001e7836 */ /* 0x000fe20000000000 */
[----:B------:R-:W-:Y:S01]  /*16390*/  IABS R72, R13 ;  /* 0x0000000d00487213 */ /* 0x000fe20000000000 */
[--C-:B------:R-:W-:Y:S01]  /*163a0*/  @!P5 IMAD.IADD R75, R75, 0x1, -R5.reuse ;  /* 0x000000014b4bd824 */ /* 0x100fe200078e0a05 */
[----:B------:R-:W-:Y:S01]  /*163b0*/  ISETP.GT.U32.AND P2, PT, R5, R73, PT ;  /* 0x000000490500720c */ /* 0x000fe20003f44070 */
[----:B------:R-:W-:Y:S01]  /*163c0*/  IMAD.HI.U32 R23, R9, R70, RZ ;  /* 0x0000004609177227 */ /* 0x000fe200078e00ff */
[----:B------:R-:W-:Y:S01]  /*163d0*/  IABS R71, R30 ;  /* 0x0000001e00477213 */ /* 0x000fe20000000000 */
[----:B------:R1:W-:Y:S01]  /*163e0*/  STL [R1+0x380], R13 ;  /* 0x0003800d01007387 */ /* 0x0003e20000100800 */
[----:B------:R-:W-:Y:S01]  /*163f0*/  ISETP.GT.U32.AND P5, PT, R5, R75, PT ;  /* 0x0000004b0500720c */ /* 0x000fe20003fa4070 */
[----:B------:R-:W-:-:S02]  /*16400*/  @!P1 IMAD.IADD R74, R74, 0x1, -R5 ;  /* 0x000000014a4a9824 */ /* 0x000fc400078e0a05 */
[----:B------:R-:W-:Y:S01]  /*16410*/  IMAD.MOV R23, RZ, RZ, -R23 ;  /* 0x000000ffff177224 */ /* 0x000fe200078e0a17 */
[----:B------:R-:W-:Y:S01]  /*16420*/  STL [R1+0x18f8], R81 ;  /* 0x0018f85101007387 */ /* 0x000fe20000100800 */
[----:B--2---:R-:W-:Y:S01]  /*16430*/  IMAD.HI.U32 R25, R9, R72, RZ ;  /* 0x0000004809197227 */ /* 0x004fe200078e00ff */
[----:B------:R-:W-:Y:S02]  /*16440*/  ISETP.GT.U32.AND P1, PT, R5, R74, PT ;  /* 0x0000004a0500720c */ /* 0x000fe40003f24070 */
[----:B------:R-:W-:Y:S01]  /*16450*/  STL [R1+0x18fc], R80 ;  /* 0x0018fc5001007387 */ /* 0x000fe20000100800 */
[----:B-1----:R-:W-:Y:S02]  /*16460*/  VIADD R13, R0, 0x1c8 ;  /* 0x000001c8000d7836 */ /* 0x002fe40000000000 */
[----:B------:R-:W-:Y:S01]  /*16470*/  IMAD.HI.U32 R22, R9, R71, RZ ;  /* 0x0000004709167227 */ /* 0x000fe200078e00ff */
[----:B------:R-:W-:Y:S02]  /*16480*/  STL [R1+0x1900], R79 ;  /* 0x0019004f01007387 */ /* 0x000fe40000100800 */
[----:B------:R-:W-:Y:S01]  /*16490*/  IABS R68, R13 ;  /* 0x0000000d00447213 */ /* 0x000fe20000000000 */
[----:B------:R-:W-:Y:S01]  /*164a0*/  IMAD R70, R5, R23, R70 ;  /* 0x0000001705467224 */ /* 0x000fe200078e0246 */
[----:B------:R-:W-:Y:S01]  /*164b0*/  STL [R1+0x35c], R30 ;  /* 0x00035c1e01007387 */ /* 0x000fe20000100800 */
[----:B------:R-:W-:-:S02]  /*164c0*/  IMAD.MOV R24, RZ, RZ, -R25 ;  /* 0x000000ffff187224 */ /* 0x000fc400078e0a19 */
[----:B------:R-:W-:Y:S01]  /*164d0*/  IMAD.MOV R22, RZ, RZ, -R22 ;  /* 0x000000ffff167224 */ /* 0x000fe200078e0a16 */
[----:B------:R1:W-:Y:S01]  /*164e0*/  STL [R1+0x360], R29 ;  /* 0x0003601d01007387 */ /* 0x0003e20000100800 */
[----:B------:R-:W-:Y:S01]  /*164f0*/  @!P2 IMAD.IADD R73, R73, 0x1, -R5 ;  /* 0x000000014949a824 */ /* 0x000fe200078e0a05 */
[C---:B------:R-:W-:Y:S01]  /*16500*/  ISETP.GT.U32.AND P2, PT, R5.reuse, R70, PT ;  /* 0x000000460500720c */ /* 0x040fe20003f44070 */
[C---:B------:R-:W-:Y:S02]  /*16510*/  IMAD R72, R5.reuse, R24, R72 ;  /* 0x0000001805487224 */ /* 0x040fe400078e0248 */
[----:B------:R-:W-:Y:S02]  /*16520*/  VIADD R28, R0, 0x1c7 ;  /* 0x000001c7001c7836 */ /* 0x000fe40000000000 */
[----:B------:R-:W-:Y:S02]  /*16530*/  IMAD R71, R5, R22, R71 ;  /* 0x0000001605477224 */ /* 0x000fe400078e0247 */
[----:B------:R-:W-:Y:S01]  /*16540*/  IMAD.HI.U32 R25, R9, R68, RZ ;  /* 0x0000004409197227 */ /* 0x000fe200078e00ff */
[----:B------:R2:W-:Y:S01]  /*16550*/  STL [R1+0x364], R28 ;  /* 0x0003641c01007387 */ /* 0x0005e20000100800 */
[----:B------:R-:W-:-:S02]  /*16560*/  IABS R69, R28 ;  /* 0x0000001c00457213 */ /* 0x000fc40000000000 */
[--C-:B------:R-:W-:Y:S01]  /*16570*/  @!P5 IMAD.IADD R75, R75, 0x1, -R5.reuse ;  /* 0x000000014b4bd824 */ /* 0x100fe200078e0a05 */
[C---:B------:R-:W-:Y:S01]  /*16580*/  ISETP.GT.U32.AND P5, PT, R5.reuse, R72, PT ;  /* 0x000000480500720c */ /* 0x040fe20003fa4070 */
[----:B------:R-:W-:Y:S01]  /*16590*/  @!P1 IMAD.IADD R74, R74, 0x1, -R5 ;  /* 0x000000014a4a9824 */ /* 0x000fe200078e0a05 */
[C---:B------:R-:W-:Y:S01]  /*165a0*/  ISETP.GT.U32.AND P1, PT, R5.reuse, R71, PT ;  /* 0x000000470500720c */ /* 0x040fe20003f24070 */
[----:B------:R-:W-:Y:S01]  /*165b0*/  STL [R1+0x1904], R78 ;  /* 0x0019044e01007387 */ /* 0x000fe20000100800 */
[----:B------:R-:W-:Y:S02]  /*165c0*/  IMAD.MOV R22, RZ, RZ, -R25 ;  /* 0x000000ffff167224 */ /* 0x000fe400078e0a19 */
[C---:B-1----:R-:W-:Y:S01]  /*165d0*/  VIADD R29, R0.reuse, 0x1c9 ;  /* 0x000001c9001d7836 */ /* 0x042fe20000000000 */
[----:B------:R1:W-:Y:S01]  /*165e0*/  STL [R1+0x368], R13 ;  /* 0x0003680d01007387 */ /* 0x0003e20000100800 */
[C---:B--2---:R-:W-:Y:S02]  /*165f0*/  VIADD R28, R0.reuse, 0x1ca ;  /* 0x000001ca001c7836 */ /* 0x044fe40000000000 */
[C---:B------:R-:W-:Y:S01]  /*16600*/  VIADD R23, R0.reuse, 0x1cb ;  /* 0x000001cb00177836 */ /* 0x040fe20000000000 */
[----:B------:R-:W-:Y:S01]  /*16610*/  STL [R1+0x1908], R77 ;  /* 0x0019084d01007387 */ /* 0x000fe20000100800 */
[----:B------:R-:W-:Y:S01]  /*16620*/  IMAD.MOV.U32 R46, RZ, RZ, R107 ;  /* 0x000000ffff2e7224 */ /* 0x000fe200078e006b */
[----:B------:R-:W-:Y:S01]  /*16630*/  IABS R66, R28 ;  /* 0x0000001c00427213 */ /* 0x000fe20000000000 */
[----:B------:R-:W-:Y:S01]  /*16640*/  IMAD R68, R5, R22, R68 ;  /* 0x0000001605447224 */ /* 0x000fe200078e0244 */
[----:B------:R-:W-:Y:S01]  /*16650*/  STL [R1+0x190c], R76 ;  /* 0x00190c4c01007387 */ /* 0x000fe20000100800 */
[----:B------:R-:W-:Y:S01]  /*16660*/  IMAD.MOV.U32 R107, RZ, RZ, R67 ;  /* 0x000000ffff6b7224 */ /* 0x000fe200078e0043 */
[----:B------:R-:W-:Y:S01]  /*16670*/  IABS R67, R29 ;  /* 0x0000001d00437213 */ /* 0x000fe20000000000 */
[----:B------:R-:W-:Y:S01]  /*16680*/  VIADD R22, R0, 0x1cc ;  /* 0x000001cc00167836 */ /* 0x000fe20000000000 */
[----:B------:R-:W-:Y:S01]  /*16690*/  STL [R1+0x1910], R75 ;  /* 0x0019104b01007387 */ /* 0x000fe20000100800 */
[----:B------:R-:W-:-:S02]  /*166a0*/  @!P2 IMAD.IADD R70, R70, 0x1, -R5 ;  /* 0x000000014646a824 */ /* 0x000fc400078e0a05 */
[----:B-1----:R-:W-:Y:S01]  /*166b0*/  IMAD.MOV.U32 R13, RZ, RZ, R50 ;  /* 0x000000ffff0d7224 */ /* 0x002fe200078e0032 */
[----:B------:R-:W-:Y:S01]  /*166c0*/  STL [R1+0x340], R29 ;  /* 0x0003401d01007387 */ /* 0x000fe20000100800 */
[----:B------:R-:W-:Y:S01]  /*166d0*/  IMAD.MOV.U32 R50, RZ, RZ, R64 ;  /* 0x000000ffff327224 */ /* 0x000fe200078e0040 */
[----:B------:R-:W-:Y:S01]  /*166e0*/  IABS R64, R22 ;  /* 0x0000001600407213 */ /* 0x000fe20000000000 */
[--C-:B------:R-:W-:Y:S01]  /*166f0*/  @!P5 IMAD.IADD R72, R72, 0x1, -R5.reuse ;  /* 0x000000014848d824 */ /* 0x100fe200078e0a05 */
[----:B------:R-:W-:Y:S01]  /*16700*/  STL [R1+0x1914], R74 ;  /* 0x0019144a01007387 */ /* 0x000fe20000100800 */
[----:B------:R-:W-:Y:S01]  /*16710*/  ISETP.GT.U32.AND P2, PT, R5, R70, PT ;  /* 0x000000460500720c */ /* 0x000fe20003f44070 */
[----:B------:R-:W-:Y:S02]  /*16720*/  @!P1 IMAD.IADD R71, R71, 0x1, -R5 ;  /* 0x0000000147479824 */ /* 0x000fe400078e0a05 */
[----:B------:R-:W-:Y:S01]  /*16730*/  STL [R1+0x334], R28 ;  /* 0x0003341c01007387 */ /* 0x000fe20000100800 */
[----:B------:R-:W-:Y:S01]  /*16740*/  ISETP.GT.U32.AND P5, PT, R5, R72, PT ;  /* 0x000000480500720c */ /* 0x000fe20003fa4070 */
[----:B------:R-:W-:Y:S01]  /*16750*/  IMAD.HI.U32 R24, R9, R69, RZ ;  /* 0x0000004509187227 */ /* 0x000fe200078e00ff */
[----:B------:R-:W-:Y:S01]  /*16760*/  ISETP.GT.U32.AND P1, PT, R5, R71, PT ;  /* 0x000000470500720c */ /* 0x000fe20003f24070 */
[----:B------:R-:W-:Y:S02]  /*16770*/  STL [R1+0x33c], R23 ;  /* 0x00033c1701007387 */ /* 0x000fe40000100800 */
[----:B------:R-:W-:-:S02]  /*16780*/  IMAD.MOV R24, RZ, RZ, -R24 ;  /* 0x000000ffff187224 */ /* 0x000fc400078e0a18 */
[----:B------:R-:W-:Y:S01]  /*16790*/  STL [R1+0x1918], R73 ;  /* 0x0019184901007387 */ /* 0x000fe20000100800 */
[----:B------:R-:W-:Y:S01]  /*167a0*/  IMAD.MOV.U32 R109, RZ, RZ, R65 ;  /* 0x000000ffff6d7224 */ /* 0x000fe200078e0041 */
[----:B------:R-:W-:Y:S01]  /*167b0*/  IABS R65, R23 ;  /* 0x0000001700417213 */ /* 0x000fe20000000000 */
[----:B------:R-:W-:Y:S01]  /*167c0*/  @!P2 IMAD.IADD R70, R70, 0x1, -R5 ;  /* 0x000000014646a824 */ /* 0x000fe200078e0a05 */
[----:B------:R1:W-:Y:S01]  /*167d0*/  STL [R1+0x344], R22 ;  /* 0x0003441601007387 */ /* 0x0003e20000100800 */
[----:B------:R-:W-:Y:S02]  /*167e0*/  IMAD R69, R5, R24, R69 ;  /* 0x0000001805457224 */ /* 0x000fe400078e0245 */
[--C-:B------:R-:W-:Y:S02]  /*167f0*/  @!P5 IMAD.IADD R72, R72, 0x1, -R5.reuse ;  /* 0x000000014848d824 */ /* 0x100fe400078e0a05 */
[----:B------:R-:W-:Y:S01]  /*16800*/  @!P1 IMAD.IADD R71, R71, 0x1, -R5 ;  /* 0x0000000147479824 */ /* 0x000fe200078e0a05 */
[----:B------:R-:W-:Y:S01]  /*16810*/  ISETP.GT.U32.AND P5, PT, R5, R69, PT ;  /* 0x000000450500720c */ /* 0x000fe20003fa4070 */
[----:B------:R-:W-:Y:S01]  /*16820*/  IMAD.HI.U32 R24, R9, R66, RZ ;  /* 0x0000004209187227 */ /* 0x000fe200078e00ff */
[----:B------:R-:W-:Y:S01]  /*16830*/  ISETP.GT.U32.AND P1, PT, R5, R68, PT ;  /* 0x000000440500720c */ /* 0x000fe20003f24070 */
[----:B------:R-:W-:Y:S02]  /*16840*/  STL [R1+0x191c], R72 ;  /* 0x00191c4801007387 */ /* 0x000fe40000100800 */
[----:B-1----:R-:W-:-:S02]  /*16850*/  IMAD.HI.U32 R22, R9, R67, RZ ;  /* 0x0000004309167227 */ /* 0x002fc400078e00ff */
[----:B------:R-:W-:Y:S02]  /*16860*/  STL [R1+0x1920], R71 ;  /* 0x0019204701007387 */ /* 0x000fe40000100800 */
[----:B------:R-:W-:Y:S02]  /*16870*/  IMAD.MOV R22, RZ, RZ, -R22 ;  /* 0x000000ffff167224 */ /* 0x000fe400078e0a16 */
[----:B------:R-:W-:Y:S01]  /*16880*/  IMAD.HI.U32 R23, R9, R65, RZ ;  /* 0x0000004109177227 */ /* 0x000fe200078e00ff */
[----:B------:R-:W-:Y:S03]  /*16890*/  STL [R1+0x1924], R70 ;  /* 0x0019244601007387 */ /* 0x000fe60000100800 */
[----:B------:R-:W-:Y:S02]  /*168a0*/  IMAD R67, R5, R22, R67 ;  /* 0x0000001605437224 */ /* 0x000fe400078e0243 */
        /* <DEDUP_REMOVED lines=9> */
[----:B------:R-:W-:Y:S02]  /*16940*/  IMAD.MOV R23, RZ, RZ, -R23 ;  /* 0x000000ffff177224 */ /* 0x000fe400078e0a17 */
[----:B------:R-:W-:Y:S02]  /*16950*/  @!P2 IMAD.IADD R67, R67, 0x1, -R5 ;  /* 0x000000014343a824 */ /* 0x000fe400078e0a05 */
[C---:B------:R-:W-:Y:S02]  /*16960*/  IMAD R66, R5.reuse, R24, R66 ;  /* 0x0000001805427224 */ /* 0x040fe400078e0242 */
[C---:B------:R-:W-:Y:S01]  /*16970*/  IMAD R65, R5.reuse, R23, R65 ;  /* 0x0000001705417224 */ /* 0x040fe200078e0241 */
[----:B------:R-:W-:Y:S01]  /*16980*/  ISETP.GT.U32.AND P2, PT, R5, R67, PT ;  /* 0x000000430500720c */ /* 0x000fe20003f44070 */
[--C-:B------:R-:W-:Y:S01]  /*16990*/  @!P5 IMAD.IADD R69, R69, 0x1, -R5.reuse ;  /* 0x000000014545d824 */ /* 0x100fe200078e0a05 */
[C---:B------:R-:W-:Y:S01]  /*169a0*/  ISETP.GT.U32.AND P5, PT, R5.reuse, R66, PT ;  /* 0x000000420500720c */ /* 0x040fe20003fa4070 */
[----:B------:R-:W-:Y:S01]  /*169b0*/  @!P1 IMAD.IADD R68, R68, 0x1, -R5 ;  /* 0x0000000144449824 */ /* 0x000fe200078e0a05 */
[----:B------:R-:W-:Y:S01]  /*169c0*/  ISETP.GT.U32.AND P1, PT, R5, R65, PT ;  /* 0x000000410500720c */ /* 0x000fe20003f24070 */
[----:B------:R-:W-:-:S02]  /*169d0*/  VIADD R28, R0, 0x1cf ;  /* 0x000001cf001c7836 */ /* 0x000fc40000000000 */
[----:B------:R-:W-:Y:S02]  /*169e0*/  IMAD.MOV.U32 R47, RZ, RZ, R45 ;  /* 0x000000ffff2f7224 */ /* 0x000fe400078e002d */
[----:B------:R-:W-:Y:S01]  /*169f0*/  IMAD.MOV.U32 R45, RZ, RZ, R61 ;  /* 0x000000ffff2d7224 */ /* 0x000fe200078e003d */
[----:B------:R-:W-:Y:S01]  /*16a00*/  IABS R61, R28 ;  /* 0x0000001c003d7213 */ /* 0x000fe20000000000 */
[C---:B------:R-:W-:Y:S02]  /*16a10*/  VIADD R30, R0.reuse, 0x1cd ;  /* 0x000001cd001e7836 */ /* 0x040fe40000000000 */
[----:B------:R-:W-:Y:S01]  /*16a20*/  @!P2 IMAD.IADD R67, R67, 0x1, -R5 ;  /* 0x000000014343a824 */ /* 0x000fe200078e0a05 */
[----:B------:R-:W-:Y:S01]  /*16a30*/  ISETP.GT.U32.AND P2, PT, R5, R64, PT ;  /* 0x000000400500720c */ /* 0x000fe20003f44070 */
[----:B------:R-:W-:Y:S01]  /*16a40*/  IMAD.MOV.U32 R49, RZ, RZ, R46 ;  /* 0x000000ffff317224 */ /* 0x000fe200078e002e */
[----:B------:R-:W-:Y:S01]  /*16a50*/  STL [R1+0x24c], R30 ;  /* 0x00024c1e01007387 */ /* 0x000fe20000100800 */
[----:B------:R-:W-:-:S02]  /*16a60*/  VIADD R29, R0, 0x1ce ;  /* 0x000001ce001d7836 */ /* 0x000fc40000000000 */
[----:B------:R-:W-:Y:S02]  /*16a70*/  IMAD.MOV.U32 R46, RZ, RZ, R51 ;  /* 0x000000ffff2e7224 */ /* 0x000fe400078e0033 */
[----:B------:R-:W-:Y:S01]  /*16a80*/  IMAD.MOV.U32 R51, RZ, RZ, R63 ;  /* 0x000000ffff337224 */ /* 0x000fe200078e003f */
[----:B------:R-:W-:Y:S01]  /*16a90*/  IABS R63, R30 ;  /* 0x0000001e003f7213 */ /* 0x000fe20000000000 */
[----:B------:R-:W-:Y:S01]  /*16aa0*/  @!P5 IMAD.IADD R66, R66, 0x1, -R5 ;  /* 0x000000014242d824 */ /* 0x000fe200078e0a05 */
[----:B------:R1:W-:Y:S01]  /*16ab0*/  STL [R1+0x248], R29 ;  /* 0x0002481d01007387 */ /* 0x0003e20000100800 */
[----:B------:R-:W-:-:S03]  /*16ac0*/  IMAD.HI.U32 R24, R9, R61, RZ ;  /* 0x0000003d09187227 */ /* 0x000fc600078e00ff */
[----:B------:R-:W-:Y:S01]  /*16ad0*/  ISETP.GT.U32.AND P5, PT, R5, R66, PT ;  /* 0x000000420500720c */ /* 0x000fe20003fa4070 */
[--C-:B------:R-:W-:Y:S01]  /*16ae0*/  @!P2 IMAD.IADD R64, R64, 0x1, -R5.reuse ;  /* 0x000000014040a824 */ /* 0x100fe200078e0a05 */
[----:B------:R-:W-:Y:S01]  /*16af0*/  STL [R1+0x244], R28 ;  /* 0x0002441c01007387 */ /* 0x000fe20000100800 */
[----:B------:R-:W-:Y:S01]  /*16b00*/  IMAD.MOV.U32 R106, RZ, RZ, R62 ;  /* 0x000000ffff6a7224 */ /* 0x000fe200078e003e */
[----:B------:R-:W-:Y:S01]  /*16b10*/  IABS R62, R29 ;  /* 0x0000001d003e7213 */ /* 0x000fe20000000000 */
[----:B------:R-:W-:Y:S01]  /*16b20*/  @!P1 IMAD.IADD R65, R65, 0x1, -R5 ;  /* 0x0000000141419824 */ /* 0x000fe200078e0a05 */
[----:B------:R-:W-:Y:S01]  /*16b30*/  ISETP.GT.U32.AND P2, PT, R5, R64, PT ;  /* 0x000000400500720c */ /* 0x000fe20003f44070 */
[----:B------:R-:W-:Y:S02]  /*16b40*/  IMAD.MOV R24, RZ, RZ, -R24 ;  /* 0x000000ffff187224 */ /* 0x000fe400078e0a18 */
[----:B------:R-:W-:Y:S01]  /*16b50*/  IMAD.HI.U32 R22, R9, R63, RZ ;  /* 0x0000003f09167227 */ /* 0x000fe200078e00ff */
[----:B------:R-:W-:-:S03]  /*16b60*/  ISETP.GT.U32.AND P1, PT, R5, R65, PT ;  /* 0x000000410500720c */ /* 0x000fc60003f24070 */
[----:B------:R-:W-:-:S04]  /*16b70*/  IMAD.HI.U32 R23, R9, R62, RZ ;  /* 0x0000003e09177227 */ /* 0x000fc800078e00ff */
[C---:B------:R-:W-:Y:S02]  /*16b80*/  IMAD R61, R5.reuse, R24, R61 ;  /* 0x00000018053d7224 */ /* 0x040fe400078e023d */
[----:B------:R-:W-:Y:S02]  /*16b90*/  IMAD.MOV R22, RZ, RZ, -R22 ;  /* 0x000000ffff167224 */ /* 0x000fe400078e0a16 */
[----:B------:R-:W-:Y:S02]  /*16ba0*/  IMAD.MOV R23, RZ, RZ, -R23 ;  /* 0x000000ffff177224 */ /* 0x000fe400078e0a17 */
[----:B------:R-:W-:Y:S01]  /*16bb0*/  @!P2 IMAD.IADD R64, R64, 0x1, -R5 ;  /* 0x000000014040a824 */ /* 0x000fe200078e0a05 */
[C---:B------:R-:W-:Y:S01]  /*16bc0*/  ISETP.GT.U32.AND P2, PT, R5.reuse, R61, PT ;  /* 0x0000003d0500720c */ /* 0x040fe20003f44070 */
[C---:B------:R-:W-:Y:S02]  /*16bd0*/  IMAD R63, R5.reuse, R22, R63 ;  /* 0x00000016053f7224 */ /* 0x040fe400078e023f */
[----:B------:R-:W-:-:S02]  /*16be0*/  IMAD R62, R5, R23, R62 ;  /* 0x00000017053e7224 */ /* 0x000fc400078e023e */
[--C-:B------:R-:W-:Y:S01]  /*16bf0*/  @!P5 IMAD.IADD R66, R66, 0x1, -R5.reuse ;  /* 0x000000014242d824 */ /* 0x100fe200078e0a05 */
[----:B------:R-:W-:Y:S01]  /*16c00*/  ISETP.GT.U32.AND P5, PT, R5, R63, PT ;  /* 0x0000003f0500720c */ /* 0x000fe20003fa4070 */
[----:B------:R-:W-:Y:S01]  /*16c10*/  @!P1 IMAD.IADD R65, R65, 0x1, -R5 ;  /* 0x0000000141419824 */ /* 0x000fe200078e0a05 */
[----:B------:R-:W-:Y:S01]  /*16c20*/  ISETP.GT.U32.AND P1, PT, R5, R62, PT ;  /* 0x0000003e0500720c */ /* 0x000fe20003f24070 */
[----:B-1----:R-:W-:Y:S02]  /*16c30*/  VIADD R29, R0, 0x1d2 ;  /* 0x000001d2001d7836 */ /* 0x002fe40000000000 */
[----:B------:R-:W-:Y:S02]  /*16c40*/  IMAD.MOV.U32 R105, RZ, RZ, R49 ;  /* 0x000000ffff697224 */ /* 0x000fe400078e0031 */
[----:B------:R-:W-:Y:S02]  /*16c50*/  IMAD.MOV.U32 R49, RZ, RZ, R107 ;  /* 0x000000ffff317224 */ /* 0x000fe400078e006b */
[----:B------:R-:W-:-:S02]  /*16c60*/  IMAD.MOV.U32 R107, RZ, RZ, R109 ;  /* 0x000000ffff6b7224 */ /* 0x000fc400078e006d */
[----:B------:R-:W-:Y:S01]  /*16c70*/  IMAD.MOV.U32 R109, RZ, RZ, R58 ;  /* 0x000000ffff6d7224 */ /* 0x000fe200078e003a */
[----:B------:R-:W-:Y:S01]  /*16c80*/  IABS R58, R29 ;  /* 0x0000001d003a7213 */ /* 0x000fe20000000000 */
[----:B------:R-:W-:Y:S02]  /*16c90*/  @!P2 IMAD.IADD R61, R61, 0x1, -R5 ;  /* 0x000000013d3da824 */ /* 0x000fe400078e0a05 */
[C---:B------:R-:W-:Y:S02]  /*16ca0*/  VIADD R25, R0.reuse, 0x1d0 ;  /* 0x000001d000197836 */ /* 0x040fe40000000000 */
[----:B------:R-:W-:Y:S01]  /*16cb0*/  IMAD.MOV.U32 R48, RZ, RZ, R52 ;  /* 0x000000ffff307224 */ /* 0x000fe200078e0034 */
[----:B------:R-:W-:Y:S01]  /*16cc0*/  ISETP.GT.U32.AND P2, PT, R5, R61, PT ;  /* 0x0000003d0500720c */ /* 0x000fe20003f44070 */
[----:B------:R-:W-:Y:S01]  /*16cd0*/  VIADD R30, R0, 0x1d1 ;  /* 0x000001d1001e7836 */ /* 0x000fe20000000000 */
[----:B------:R1:W-:Y:S01]  /*16ce0*/  STL [R1+0x240], R25 ;  /* 0x0002401901007387 */ /* 0x0003e20000100800 */
[----:B------:R-:W-:-:S02]  /*16cf0*/  IMAD.MOV.U32 R52, RZ, RZ, R111 ;  /* 0x000000ffff347224 */ /* 0x000fc400078e006f */
[----:B------:R-:W-:Y:S01]  /*16d00*/  IMAD.MOV.U32 R111, RZ, RZ, R60 ;  /* 0x000000ffff6f7224 */ /* 0x000fe200078e003c */
[----:B------:R-:W-:Y:S01]  /*16d10*/  IABS R60, R25 ;  /* 0x00000019003c7213 */ /* 0x000fe20000000000 */
[----:B------:R-:W-:Y:S01]  /*16d20*/  @!P5 IMAD.IADD R63, R63, 0x1, -R5 ;  /* 0x000000013f3fd824 */ /* 0x000fe200078e0a05 */
[----:B------:R-:W-:Y:S01]  /*16d30*/  STL [R1+0x1928], R69 ;  /* 0x0019284501007387 */ /* 0x000fe20000100800 */
[----:B------:R-:W-:Y:S02]  /*16d40*/  IMAD.MOV.U32 R104, RZ, RZ, R44 ;  /* 0x000000ffff687224 */ /* 0x000fe400078e002c */
[----:B------:R-:W-:Y:S01]  /*16d50*/  IMAD.HI.U32 R23, R9, R58, RZ ;  /* 0x0000003a09177227 */ /* 0x000fe200078e00ff */
[----:B------:R-:W-:Y:S01]  /*16d60*/  ISETP.GT.U32.AND P5, PT, R5, R63, PT ;  /* 0x0000003f0500720c */ /* 0x000fe20003fa4070 */
[----:B------:R-:W-:Y:S02]  /*16d70*/  STL [R1+0x192c], R68 ;  /* 0x00192c4401007387 */ /* 0x000fe40000100800 */
[----:B------:R-:W-:Y:S01]  /*16d80*/  IMAD.MOV.U32 R44, RZ, RZ, R59 ;  /* 0x000000ffff2c7224 */ /* 0x000fe200078e003b */
[----:B------:R-:W-:Y:S01]  /*16d90*/  IABS R59, R30 ;  /* 0x0000001e003b7213 */ /* 0x000fe20000000000 */
[----:B------:R-:W-:Y:S01]  /*16da0*/  @!P1 IMAD.IADD R62, R62, 0x1, -R5 ;  /* 0x000000013e3e9824 */ /* 0x000fe200078e0a05 */
[----:B------:R-:W-:Y:S01]  /*16db0*/  STL [R1+0x1930], R67 ;  /* 0x0019304301007387 */ /* 0x000fe20000100800 */
[----:B------:R-:W-:-:S02]  /*16dc0*/  IMAD.MOV R23, RZ, RZ, -R23 ;  /* 0x000000ffff177224 */ /* 0x000fc400078e0a17 */
[----:B-1----:R-:W-:Y:S01]  /*16dd0*/  IMAD.HI.U32 R25, R9, R60, RZ ;  /* 0x0000003c09197227 */ /* 0x002fe200078e00ff */
[----:B------:R-:W-:Y:S01]  /*16de0*/  ISETP.GT.U32.AND P1, PT, R5, R62, PT ;  /* 0x0000003e0500720c */ /* 0x000fe20003f24070 */
[----:B------:R-:W-:Y:S02]  /*16df0*/  STL [R1+0x220], R30 ;  /* 0x0002201e01007387 */ /* 0x000fe40000100800 */
[----:B------:R-:W-:Y:S02]  /*16e00*/  IMAD.HI.U32 R22, R9, R59, RZ ;  /* 0x0000003b09167227 */ /* 0x000fe400078e00ff */
[----:B------:R-:W-:Y:S02]  /*16e10*/  STL [R1+0x21c], R29 ;  /* 0x00021c1d01007387 */ /* 0x000fe40000100800 */
[----:B------:R-:W-:Y:S02]  /*16e20*/  IMAD R58, R5, R23, R58 ;  /* 0x00000017053a7224 */ /* 0x000fe400078e023a */
[----:B------:R-:W-:-:S02]  /*16e30*/  IMAD.MOV R25, RZ, RZ, -R25 ;  /* 0x000000ffff197224 */ /* 0x000fc400078e0a19 */
[----:B------:R-:W-:Y:S02]  /*16e40*/  IMAD.MOV R22, RZ, RZ, -R22 ;  /* 0x000000ffff167224 */ /* 0x000fe400078e0a16 */
[----:B------:R-:W-:Y:S01]  /*16e50*/  @!P2 IMAD.IADD R61, R61, 0x1, -R5 ;  /* 0x000000013d3da824 */ /* 0x000fe200078e0a05 */
[C---:B------:R-:W-:Y:S01]  /*16e60*/  ISETP.GT.U32.AND P2, PT, R5.reuse, R58, PT ;  /* 0x0000003a0500720c */ /* 0x040fe20003f44070 */
[C---:B------:R-:W-:Y:S02]  /*16e70*/  IMAD R60, R5.reuse, R25, R60 ;  /* 0x00000019053c7224 */ /* 0x040fe400078e023c */
[C---:B------:R-:W-:Y:S02]  /*16e80*/  VIADD R28, R0.reuse, 0x1d3 ;  /* 0x000001d3001c7836 */ /* 0x040fe40000000000 */
[----:B------:R-:W-:Y:S02]  /*16e90*/  IMAD R59, R5, R22, R59 ;  /* 0x00000016053b7224 */ /* 0x000fe400078e023b */
[----:B------:R-:W-:Y:S01]  /*16ea0*/  VIADD R25, R0, 0x1d4 ;  /* 0x000001d400197836 */ /* 0x000fe20000000000 */
[----:B------:R-:W-:Y:S01]  /*16eb0*/  STL [R1+0x218], R28 ;  /* 0x0002181c01007387 */ /* 0x000fe20000100800 */
[----:B------:R-:W-:Y:S01]  /*16ec0*/  @!P5 IMAD.IADD R63, R63, 0x1, -R5 ;  /* 0x000000013f3fd824 */ /* 0x000fe200078e0a05 */
[----:B------:R-:W-:Y:S01]  /*16ed0*/  ISETP.GT.U32.AND P5, PT, R5, R60, PT ;  /* 0x0000003c0500720c */ /* 0x000fe20003fa4070 */
[----:B------:R-:W-:Y:S01]  /*16ee0*/  IMAD.MOV.U32 R42, RZ, RZ, R47 ;  /* 0x000000ffff2a7224 */ /* 0x000fe200078e002f */
[----:B------:R-:W-:Y:S01]  /*16ef0*/  STL [R1+0x1934], R66 ;  /* 0x0019344201007387 */ /* 0x000fe20000100800 */
[----:B------:R-:W-:-:S02]  /*16f00*/  IMAD.MOV.U32 R43, RZ, RZ, R104 ;  /* 0x000000ffff2b7224 */ /* 0x000fc400078e0068 */
[----:B------:R-:W-:Y:S01]  /*16f10*/  IMAD.MOV.U32 R47, RZ, RZ, R50 ;  /* 0x000000ffff2f7224 */ /* 0x000fe200078e0032 */
[----:B------:R-:W-:Y:S01]  /*16f20*/  STL [R1+0x1938], R65 ;  /* 0x0019384101007387 */ /* 0x000fe20000100800 */
[----:B------:R-:W-:Y:S02]  /*16f30*/  IMAD.MOV.U32 R104, RZ, RZ, R106 ;  /* 0x000000ffff687224 */ /* 0x000fe400078e006a */
[----:B------:R-:W-:Y:S01]  /*16f40*/  @!P1 IMAD.IADD R62, R62, 0x1, -R5 ;  /* 0x000000013e3e9824 */ /* 0x000fe200078e0a05 */
[----:B------:R-:W-:Y:S01]  /*16f50*/  ISETP.GT.U32.AND P1, PT, R5, R59, PT ;  /* 0x0000003b0500720c */ /* 0x000fe20003f24070 */
[----:B------:R-:W-:Y:S01]  /*16f60*/  IMAD.MOV.U32 R50, RZ, RZ, R57 ;  /* 0x000000ffff327224 */ /* 0x000fe200078e0039 */
[----:B------:R-:W-:Y:S01]  /*16f70*/  STL [R1+0x193c], R64 ;  /* 0x00193c4001007387 */ /* 0x000fe20000100800 */
[----:B------:R-:W-:Y:S01]  /*16f80*/  IMAD.MOV.U32 R106, RZ, RZ, R45 ;  /* 0x000000ffff6a7224 */ /* 0x000fe200078e002d */
[----:B------:R-:W-:Y:S01]  /*16f90*/  IABS R57, R28 ;  /* 0x0000001c00397213 */ /* 0x000fe20000000000 */
[C---:B------:R-:W-:Y:S01]  /*16fa0*/  VIADD R23, R0.reuse, 0x1d5 ;  /* 0x000001d500177836 */ /* 0x040fe20000000000 */
[----:B------:R-:W-:Y:S01]  /*16fb0*/  STL [R1+0x208], R25 ;  /* 0x0002081901007387 */ /* 0x000fe20000100800 */
[----:B------:R-:W-:Y:S01]  /*16fc0*/  IMAD.MOV.U32 R45, RZ, RZ, R56 ;  /* 0x000000ffff2d7224 */ /* 0x000fe200078e0038 */
[----:B------:R-:W-:Y:S01]  /*16fd0*/  IABS R56, R25 ;  /* 0x0000001900387213 */ /* 0x000fe20000000000 */
[----:B------:R-:W-:Y:S01]  /*16fe0*/  VIADD R22, R0, 0x1d6 ;  /* 0x000001d600167836 */ /* 0x000fe20000000000 */
[----:B------:R-:W-:Y:S01]  /*16ff0*/  STL [R1+0x1fc], R23 ;  /* 0x0001fc1701007387 */ /* 0x000fe20000100800 */
[----:B------:R-:W-:-:S02]  /*17000*/  IMAD.MOV.U32 R103, RZ, RZ, R49 ;  /* 0x000000ffff677224 */ /* 0x000fc400078e0031 */
[----:B------:R-:W-:Y:S01]  /*17010*/  IMAD.MOV.U32 R49, RZ, RZ, R44 ;  /* 0x000000ffff317224 */ /* 0x000fe200078e002c */
[----:B------:R1:W-:Y:S01]  /*17020*/  STL [R1+0x1f8], R22 ;  /* 0x0001f81601007387 */ /* 0x0003e20000100800 */
[----:B------:R-:W-:Y:S02]  /*17030*/  IMAD.MOV.U32 R38, RZ, RZ, R47 ;  /* 0x000000ffff267224 */ /* 0x000fe400078e002f */
[----:B------:R-:W-:Y:S01]  /*17040*/  IMAD.MOV.U32 R44, RZ, RZ, R50 ;  /* 0x000000ffff2c7224 */ /* 0x000fe200078e0032 */
[----:B------:R-:W-:Y:S01]  /*17050*/  STL [R1+0x1940], R63 ;  /* 0x0019403f01007387 */ /* 0x000fe20000100800 */
[----:B------:R-:W-:Y:S02]  /*17060*/  IMAD.MOV.U32 R47, RZ, RZ, R109 ;  /* 0x000000ffff2f7224 */ /* 0x000fe400078e006d */
[----:B------:R-:W-:Y:S01]  /*17070*/  IMAD.MOV.U32 R50, RZ, RZ, R54 ;  /* 0x000000ffff327224 */ /* 0x000fe200078e0036 */
[----:B------:R-:W-:Y:S01]  /*17080*/  IABS R54, R22 ;  /* 0x0000001600367213 */ /* 0x000fe20000000000 */
[----:B------:R-:W-:Y:S01]  /*17090*/  IMAD.MOV.U32 R109, RZ, RZ, R55 ;  /* 0x000000ffff6d7224 */ /* 0x000fe200078e0037 */
[----:B------:R-:W-:Y:S01]  /*170a0*/  IABS R55, R23 ;  /* 0x0000001700377213 */ /* 0x000fe20000000000 */
[----:B------:R-:W-:Y:S01]  /*170b0*/  @!P2 IMAD.IADD R58, R58, 0x1, -R5 ;  /* 0x000000013a3aa824 */ /* 0x000fe200078e0a05 */
[----:B------:R-:W-:Y:S01]  /*170c0*/  STL [R1+0x1944], R62 ;  /* 0x0019443e01007387 */ /* 0x000fe20000100800 */
[----:B-1----:R-:W-:-:S03]  /*170d0*/  IMAD.HI.U32 R22, R9, R56, RZ ;  /* 0x0000003809167227 */ /* 0x002fc600078e00ff */
[----:B------:R-:W-:Y:S01]  /*170e0*/  ISETP.GT.U32.AND P2, PT, R5, R58, PT ;  /* 0x0000003a0500720c */ /* 0x000fe20003f44070 */
[----:B------:R-:W-:Y:S01]  /*170f0*/  IMAD.MOV R22, RZ, RZ, -R22 ;  /* 0x000000ffff167224 */ /* 0x000fe200078e0a16 */
[----:B------:R-:W-:Y:S01]  /*17100*/  STL [R1+0x1948], R61 ;  /* 0x0019483d01007387 */ /* 0x000fe20000100800 */
[----:B------:R-:W-:Y:S02]  /*17110*/  @!P5 IMAD.IADD R60, R60, 0x1, -R5 ;  /* 0x000000013c3cd824 */ /* 0x000fe400078e0a05 */
[----:B------:R-:W-:-:S03]  /*17120*/  IMAD.HI.U32 R23, R9, R55, RZ ;  /* 0x0000003709177227 */ /* 0x000fc600078e00ff */
[----:B------:R-:W-:Y:S01]  /*17130*/  ISETP.GT.U32.AND P5, PT, R5, R60, PT ;  /* 0x0000003c0500720c */ /* 0x000fe20003fa4070 */
[----:B------:R-:W-:Y:S02]  /*17140*/  @!P1 IMAD.IADD R59, R59, 0x1, -R5 ;  /* 0x000000013b3b9824 */ /* 0x000fe400078e0a05 */
[C---:B------:R-:W-:Y:S02]  /*17150*/  IMAD R56, R5.reuse, R22, R56 ;  /* 0x0000001605387224 */ /* 0x040fe400078e0238 */
[----:B------:R-:W-:Y:S01]  /*17160*/  IMAD.MOV R22, RZ, RZ, -R23 ;  /* 0x000000ffff167224 */ /* 0x000fe200078e0a17 */
[----:B------:R-:W-:Y:S01]  /*17170*/  ISETP.GT.U32.AND P1, PT, R5, R59, PT ;  /* 0x0000003b0500720c */ /* 0x000fe20003f24070 */
[----:B------:R-:W-:-:S04]  /*17180*/  IMAD.HI.U32 R24, R9, R57, RZ ;  /* 0x0000003909187227 */ /* 0x000fc800078e00ff */
[C---:B------:R-:W-:Y:S02]  /*17190*/  IMAD R55, R5.reuse, R22, R55 ;  /* 0x0000001605377224 */ /* 0x040fe400078e0237 */
[----:B------:R-:W-:Y:S02]  /*171a0*/  IMAD.MOV R24, RZ, RZ, -R24 ;  /* 0x000000ffff187224 */ /* 0x000fe400078e0a18 */
[----:B------:R-:W-:Y:S01]  /*171b0*/  @!P2 IMAD.IADD R58, R58, 0x1, -R5 ;  /* 0x000000013a3aa824 */ /* 0x000fe200078e0a05 */
[C---:B------:R-:W-:Y:S01]  /*171c0*/  ISETP.GT.U32.AND P2, PT, R5.reuse, R55, PT ;  /* 0x000000370500720c */ /* 0x040fe20003f44070 */
[----:B------:R-:W-:Y:S02]  /*171d0*/  IMAD R57, R5, R24, R57 ;  /* 0x0000001805397224 */ /* 0x000fe400078e0239 */
[--C-:B------:R-:W-:Y:S02]  /*171e0*/  @!P5 IMAD.IADD R60, R60, 0x1, -R5.reuse ;  /* 0x000000013c3cd824 */ /* 0x100fe400078e0a05 */
[----:B------:R-:W-:Y:S01]  /*171f0*/  @!P1 IMAD.IADD R59, R59, 0x1, -R5 ;  /* 0x000000013b3b9824 */ /* 0x000fe200078e0a05 */
[C---:B------:R-:W-:Y:S01]  /*17200*/  ISETP.GT.U32.AND P5, PT, R5.reuse, R57, PT ;  /* 0x000000390500720c */ /* 0x040fe20003fa4070 */
[----:B------:R-:W-:Y:S01]  /*17210*/  VIADD R25, R0, 0x1d8 ;  /* 0x000001d800197836 */ /* 0x000fe20000000000 */
[----:B------:R-:W-:Y:S01]  /*17220*/  ISETP.GT.U32.AND P1, PT, R5, R56, PT ;  /* 0x000000380500720c */ /* 0x000fe20003f24070 */
[----:B------:R-:W-:-:S02]  /*17230*/  IMAD.MOV.U32 R40, RZ, RZ, R47 ;  /* 0x000000ffff287224 */ /* 0x000fc400078e002f */
[----:B------:R-:W-:Y:S02]  /*17240*/  IMAD.MOV.U32 R47, RZ, RZ, R109 ;  /* 0x000000ffff2f7224 */ /* 0x000fe400078e006d */
[----:B------:R-:W-:Y:S01]  /*17250*/  IMAD.MOV.U32 R109, RZ, RZ, R52 ;  /* 0x000000ffff6d7224 */ /* 0x000fe200078e0034 */
[----:B------:R-:W-:Y:S01]  /*17260*/  IABS R52, R25 ;  /* 0x0000001900347213 */ /* 0x000fe20000000000 */
[----:B------:R-:W-:Y:S02]  /*17270*/  @!P2 IMAD.IADD R55, R55, 0x1, -R5 ;  /* 0x000000013737a824 */ /* 0x000fe400078e0a05 */
[----:B------:R-:W-:Y:S02]  /*17280*/  VIADD R28, R0, 0x1d7 ;  /* 0x000001d7001c7836 */ /* 0x000fe40000000000 */
[----:B------:R-:W-:Y:S01]  /*17290*/  IMAD.MOV.U32 R41, RZ, RZ, R49 ;  /* 0x000000ffff297224 */ /* 0x000fe200078e0031 */
[----:B------:R-:W-:Y:S01]  /*172a0*/  ISETP.GT.U32.AND P2, PT, R5, R55, PT ;  /* 0x000000370500720c */ /* 0x000fe20003f44070 */
[----:B------:R-:W-:Y:S01]  /*172b0*/  IMAD.HI.U32 R24, R9, R54, RZ ;  /* 0x0000003609187227 */ /* 0x000fe200078e00ff */
[----:B------:R-:W-:Y:S03]  /*172c0*/  STL [R1+0x1e8], R28 ;  /* 0x0001e81c01007387 */ /* 0x000fe60000100800 */
[----:B------:R-:W-:Y:S01]  /*172d0*/  IMAD.MOV.U32 R49, RZ, RZ, R44 ;  /* 0x000000ffff317224 */ /* 0x000fe200078e002c */
[----:B------:R-:W-:Y:S01]  /*172e0*/  STL [R1+0x1e4], R25 ;  /* 0x0001e41901007387 */ /* 0x000fe20000100800 */
[----:B------:R-:W-:-:S02]  /*172f0*/  @!P5 IMAD.IADD R57, R57, 0x1, -R5 ;  /* 0x000000013939d824 */ /* 0x000fc400078e0a05 */
[----:B------:R-:W-:Y:S01]  /*17300*/  IMAD.MOV.U32 R44, RZ, RZ, R50 ;  /* 0x000000ffff2c7224 */ /* 0x000fe200078e0032 */
[----:B------:R-:W-:Y:S01]  /*17310*/  STL [R1+0x194c], R60 ;  /* 0x00194c3c01007387 */ /* 0x000fe20000100800 */
[----:B------:R-:W-:Y:S01]  /*17320*/  IMAD.HI.U32 R22, R9, R52, RZ ;  /* 0x0000003409167227 */ /* 0x000fe200078e00ff */
[----:B------:R-:W-:-:S03]  /*17330*/  ISETP.GT.U32.AND P5, PT, R5, R57, PT ;  /* 0x000000390500720c */ /* 0x000fc60003fa4070 */
[----:B------:R-:W-:Y:S01]  /*17340*/  IMAD.MOV.U32 R50, RZ, RZ, R53 ;  /* 0x000000ffff327224 */ /* 0x000fe200078e0035 */
[----:B------:R-:W-:Y:S01]  /*17350*/  IABS R53, R28 ;  /* 0x0000001c00357213 */ /* 0x000fe20000000000 */
[----:B------:R-:W-:Y:S02]  /*17360*/  @!P1 IMAD.IADD R56, R56, 0x1, -R5 ;  /* 0x0000000138389824 */ /* 0x000fe400078e0a05 */
[----:B------:R-:W-:Y:S02]  /*17370*/  IMAD.MOV R23, RZ, RZ, -R24 ;  /* 0x000000ffff177224 */ /* 0x000fe400078e0a18 */
[----:B------:R-:W-:Y:S01]  /*17380*/  IMAD.MOV.U32 R39, RZ, RZ, R38 ;  /* 0x000000ffff277224 */ /* 0x000fe200078e0026 */
[----:B------:R-:W-:Y:S01]  /*17390*/  ISETP.GT.U32.AND P1, PT, R5, R56, PT ;  /* 0x000000380500720c */ /* 0x000fe20003f24070 */
[----:B------:R-:W-:Y:S02]  /*173a0*/  VIADD R24, R0, 0x1d9 ;  /* 0x000001d900187836 */ /* 0x000fe40000000000 */
[----:B------:R-:W-:-:S02]  /*173b0*/  IMAD.MOV R22, RZ, RZ, -R22 ;  /* 0x000000ffff167224 */ /* 0x000fc400078e0a16 */
[----:B------:R-:W-:Y:S01]  /*173c0*/  IMAD.MOV.U32 R38, RZ, RZ, R103 ;  /* 0x000000ffff267224 */ /* 0x000fe200078e0067 */
[----:B------:R1:W-:Y:S01]  /*173d0*/  STL [R1+0x1e0], R24 ;  /* 0x0001e01801007387 */ /* 0x0003e20000100800 */
[----:B------:R-:W-:Y:S02]  /*173e0*/  IMAD R54, R5, R23, R54 ;  /* 0x0000001705367224 */ /* 0x000fe400078e0236 */
[----:B------:R-:W-:Y:S01]  /*173f0*/  IMAD.MOV.U32 R103, RZ, RZ, R43 ;  /* 0x000000ffff677224 */ /* 0x000fe200078e002b */
[----:B------:R-:W-:Y:S01]  /*17400*/  STL [R1+0x1950], R59 ;  /* 0x0019503b01007387 */ /* 0x000fe20000100800 */
[----:B------:R-:W-:Y:S02]  /*17410*/  IMAD.MOV.U32 R43, RZ, RZ, R104 ;  /* 0x000000ffff2b7224 */ /* 0x000fe400078e0068 */
[----:B------:R-:W-:Y:S01]  /*17420*/  IMAD.HI.U32 R23, R9, R53, RZ ;  /* 0x0000003509177227 */ /* 0x000fe200078e00ff */
[----:B------:R-:W-:Y:S03]  /*17430*/  STL [R1+0x1954], R58 ;  /* 0x0019543a01007387 */ /* 0x000fe60000100800 */
[----:B------:R-:W-:Y:S01]  /*17440*/  IMAD.MOV.U32 R104, RZ, RZ, R51 ;  /* 0x000000ffff687224 */ /* 0x000fe200078e0033 */
[----:B------:R-:W-:Y:S01]  /*17450*/  IABS R51, R24 ;  /* 0x0000001800337213 */ /* 0x000fe20000000000 */
[----:B------:R-:W-:-:S02]  /*17460*/  IMAD R52, R5, R22, R52 ;  /* 0x0000001605347224 */ /* 0x000fc400078e0234 */
[----:B------:R-:W-:Y:S02]  /*17470*/  IMAD.MOV R23, RZ, RZ, -R23 ;  /* 0x000000ffff177224 */ /* 0x000fe400078e0a17 */
[----:B------:R-:W-:Y:S02]  /*17480*/  IMAD.MOV.U32 R102, RZ, RZ, R39 ;  /* 0x000000ffff667224 */ /* 0x000fe400078e0027 */
[----:B------:R-:W-:Y:S01]  /*17490*/  @!P2 IMAD.IADD R55, R55, 0x1, -R5 ;  /* 0x000000013737a824 */ /* 0x000fe200078e0a05 */
[----:B------:R-:W-:Y:S01]  /*174a0*/  ISETP.GT.U32.AND P2, PT, R5, R52, PT ;  /* 0x000000340500720c */ /* 0x000fe20003f44070 */
[----:B------:R-:W-:Y:S02]  /*174b0*/  IMAD.MOV.U32 R39, RZ, RZ, R38 ;  /* 0x000000ffff277224 */ /* 0x000fe400078e0026 */
[----:B-1----:R-:W-:Y:S02]  /*174c0*/  VIADD R24, R0, 0x1da ;  /* 0x000001da00187836 */ /* 0x002fe40000000000 */
[----:B------:R-:W-:-:S02]  /*174d0*/  IMAD.MOV.U32 R38, RZ, RZ, R103 ;  /* 0x000000ffff267224 */ /* 0x000fc400078e0067 */
[----:B------:R-:W-:Y:S01]  /*174e0*/  IMAD.HI.U32 R22, R9, R51, RZ ;  /* 0x0000003309167227 */ /* 0x000fe200078e00ff */
[----:B------:R-:W-:Y:S03]  /*174f0*/  STL [R1+0x1d4], R24 ;  /* 0x0001d41801007387 */ /* 0x000fe60000100800 */
[----:B------:R-:W-:Y:S02]  /*17500*/  IMAD.MOV.U32 R103, RZ, RZ, R104 ;  /* 0x000000ffff677224 */ /* 0x000fe400078e0068 */
[----:B------:R-:W-:Y:S02]  /*17510*/  IMAD R53, R5, R23, R53 ;  /* 0x0000001705357224 */ /* 0x000fe400078e0235 */
[----:B------:R-:W-:Y:S02]  /*17520*/  IMAD.MOV.U32 R104, RZ, RZ, R44 ;  /* 0x000000ffff687224 */ /* 0x000fe400078e002c */
[----:B------:R-:W-:Y:S01]  /*17530*/  IMAD.MOV.U32 R44, RZ, RZ, R50 ;  /* 0x000000ffff2c7224 */ /* 0x000fe200078e0032 */
[----:B------:R-:W-:Y:S01]  /*17540*/  IABS R50, R24 ;  /* 0x0000001800327213 */ /* 0x000fe20000000000 */
[----:B------:R-:W-:Y:S01]  /*17550*/  @!P5 IMAD.IADD R57, R57, 0x1, -R5 ;  /* 0x000000013939d824 */ /* 0x000fe200078e0a05 */
[----:B------:R-:W-:Y:S01]  /*17560*/  ISETP.GT.U32.AND P5, PT, R5, R54, PT ;  /* 0x000000360500720c */ /* 0x000fe20003fa4070 */
[----:B------:R-:W-:-:S02]  /*17570*/  IMAD.MOV R22, RZ, RZ, -R22 ;  /* 0x000000ffff167224 */ /* 0x000fc400078e0a16 */
[----:B------:R-:W-:Y:S01]  /*17580*/  @!P1 IMAD.IADD R56, R56, 0x1, -R5 ;  /* 0x0000000138389824 */ /* 0x000fe200078e0a05 */
[C---:B------:R-:W-:Y:S01]  /*17590*/  ISETP.GT.U32.AND P1, PT, R5.reuse, R53, PT ;  /* 0x000000350500720c */ /* 0x040fe20003f24070 */
[----:B------:R-:W-:Y:S01]  /*175a0*/  IMAD R51, R5, R22, R51 ;  /* 0x0000001605337224 */ /* 0x000fe200078e0233 */
[----:B------:R-:W-:Y:S01]  /*175b0*/  STL [R1+0x1958], R57 ;  /* 0x0019583901007387 */ /* 0x000fe20000100800 */
[----:B------:R-:W-:Y:S02]  /*175c0*/  VIADD R23, R0, 0x1db ;  /* 0x000001db00177836 */ /* 0x000fe40000000000 */
[----:B------:R-:W-:-:S03]  /*175d0*/  IMAD.HI.U32 R22, R9, R50, RZ ;  /* 0x0000003209167227 */ /* 0x000fc600078e00ff */
[----:B------:R1:W-:Y:S01]  /*175e0*/  STL [R1+0x1c8], R23 ;  /* 0x0001c81701007387 */ /* 0x0003e20000100800 */
[----:B------:R-:W-:Y:S02]  /*175f0*/  IMAD.MOV.U32 R101, RZ, RZ, R41 ;  /* 0x000000ffff657224 */ /* 0x000fe400078e0029 */
[----:B------:R-:W-:Y:S01]  /*17600*/  IMAD.MOV.U32 R41, RZ, RZ, R40 ;  /* 0x000000ffff297224 */ /* 0x000fe200078e0028 */
[----:B------:R-:W-:Y:S01]  /*17610*/  STL [R1+0x195c], R56 ;  /* 0x00195c3801007387 */ /* 0x000fe20000100800 */
[----:B------:R-:W-:Y:S01]  /*17620*/  IMAD.MOV.U32 R40, RZ, RZ, R49 ;  /* 0x000000ffff287224 */ /* 0x000fe200078e0031 */
[----:B------:R-:W-:Y:S01]  /*17630*/  IABS R49, R23 ;  /* 0x0000001700317213 */ /* 0x000fe20000000000 */
[--C-:B------:R-:W-:Y:S01]  /*17640*/  @!P2 IMAD.IADD R52, R52, 0x1, -R5.reuse ;  /* 0x000000013434a824 */ /* 0x100fe200078e0a05 */
[----:B------:R-:W-:Y:S01]  /*17650*/  STL [R1+0x1960], R55 ;  /* 0x0019603701007387 */ /* 0x000fe20000100800 */
[----:B------:R-:W-:Y:S02]  /*17660*/  IMAD.MOV R22, RZ, RZ, -R22 ;  /* 0x000000ffff167224 */ /* 0x000fe400078e0a16 */
[----:B------:R-:W-:Y:S01]  /*17670*/  @!P5 IMAD.IADD R54, R54, 0x1, -R5 ;  /* 0x000000013636d824 */ /* 0x000fe200078e0a05 */
[C---:B------:R-:W-:Y:S01]  /*17680*/  ISETP.GT.U32.AND P2, PT, R5.reuse, R52, PT ;  /* 0x000000340500720c */ /* 0x040fe20003f44070 */
[----:B------:R-:W-:-:S02]  /*17690*/  IMAD R50, R5, R22, R50 ;  /* 0x0000001605327224 */ /* 0x000fc400078e0232 */
[----:B------:R-:W-:Y:S01]  /*176a0*/  IMAD.HI.U32 R22, R9, R49, RZ ;  /* 0x0000003109167227 */ /* 0x000fe200078e00ff */
[----:B------:R-:W-:-:S03]  /*176b0*/  ISETP.GT.U32.AND P5, PT, R5, R54, PT ;  /* 0x000000360500720c */ /* 0x000fc60003fa4070 */
[----:B------:R-:W-:Y:S02]  /*176c0*/  IMAD.MOV.U32 R36, RZ, RZ, R41 ;  /* 0x000000ffff247224 */ /* 0x000fe400078e0029 */
[----:B------:R-:W-:Y:S02]  /*176d0*/  @!P1 IMAD.IADD R53, R53, 0x1, -R5 ;  /* 0x0000000135359824 */ /* 0x000fe400078e0a05 */
[----:B------:R-:W-:Y:S02]  /*176e0*/  IMAD.MOV.U32 R41, RZ, RZ, R40 ;  /* 0x000000ffff297224 */ /* 0x000fe400078e0028 */
[----:B-1----:R-:W-:Y:S01]  /*176f0*/  VIADD R23, R0, 0x1dc ;  /* 0x000001dc00177836 */ /* 0x002fe20000000000 */
[----:B------:R-:W-:Y:S01]  /*17700*/  ISETP.GT.U32.AND P1, PT, R5, R53, PT ;  /* 0x000000350500720c */ /* 0x000fe20003f24070 */
[----:B------:R-:W-:Y:S02]  /*17710*/  IMAD.MOV.U32 R40, RZ, RZ, R103 ;  /* 0x000000ffff287224 */ /* 0x000fe400078e0067 */
[----:B------:R-:W-:Y:S01]  /*17720*/  IMAD.MOV.U32 R103, RZ, RZ, R43 ;  /* 0x000000ffff677224 */ /* 0x000fe200078e002b */
[----:B------:R1:W-:Y:S01]  /*17730*/  STL [R1+0x1c4], R23 ;  /* 0x0001c41701007387 */ /* 0x0003e20000100800 */
[----:B------:R-:W-:-:S02]  /*17740*/  IMAD.MOV R22, RZ, RZ, -R22 ;  /* 0x000000ffff167224 */ /* 0x000fc400078e0a16 */
[----:B------:R-:W-:Y:S02]  /*17750*/  IMAD.MOV.U32 R43, RZ, RZ, R106 ;  /* 0x000000ffff2b7224 */ /* 0x000fe400078e006a */
[----:B------:R-:W-:Y:S01]  /*17760*/  IMAD.MOV.U32 R106, RZ, RZ, R48 ;  /* 0x000000ffff6a7224 */ /* 0x000fe200078e0030 */
[----:B------:R-:W-:Y:S01]  /*17770*/  IABS R48, R23 ;  /* 0x0000001700307213 */ /* 0x000fe20000000000 */
[----:B------:R-:W-:Y:S02]  /*17780*/  IMAD R49, R5, R22, R49 ;  /* 0x0000001605317224 */ /* 0x000fe400078e0231 */
[----:B------:R-:W-:Y:S02]  /*17790*/  @!P2 IMAD.IADD R52, R52, 0x1, -R5 ;  /* 0x000000013434a824 */ /* 0x000fe400078e0a05 */
[----:B-1----:R-:W-:Y:S01]  /*177a0*/  IMAD.HI.U32 R23, R9, R48, RZ ;  /* 0x0000003009177227 */ /* 0x002fe200078e00ff */
[----:B------:R-:W-:-:S03]  /*177b0*/  ISETP.GT.U32.AND P2, PT, R5, R49, PT ;  /* 0x000000310500720c */ /* 0x000fc60003f44070 */
[----:B------:R-:W-:Y:S02]  /*177c0*/  IMAD.MOV R22, RZ, RZ, -R23 ;  /* 0x000000ffff167224 */ /* 0x000fe400078e0a17 */
[----:B------:R-:W-:Y:S02]  /*177d0*/  IMAD.MOV.U32 R37, RZ, RZ, R41 ;  /* 0x000000ffff257224 */ /* 0x000fe400078e0029 */
[----:B------:R-:W-:Y:S02]  /*177e0*/  VIADD R24, R0, 0x1dd ;  /* 0x000001dd00187836 */ /* 0x000fe40000000000 */
[----:B------:R-:W-:Y:S01]  /*177f0*/  @!P5 IMAD.IADD R54, R54, 0x1, -R5 ;  /* 0x000000013636d824 */ /* 0x000fe200078e0a05 */
[----:B------:R-:W-:Y:S01]  /*17800*/  ISETP.GT.U32.AND P5, PT, R5, R51, PT ;  /* 0x000000330500720c */ /* 0x000fe20003fa4070 */
[----:B------:R-:W-:Y:S02]  /*17810*/  IMAD.MOV.U32 R41, RZ, RZ, R40 ;  /* 0x000000ffff297224 */ /* 0x000fe400078e0028 */
[----:B------:R-:W-:Y:S01]  /*17820*/  IMAD.MOV.U32 R40, RZ, RZ, R103 ;  /* 0x000000ffff287224 */ /* 0x000fe200078e0067 */
[----:B------:R-:W-:Y:S01]  /*17830*/  STL [R1+0x1964], R54 ;  /* 0x0019643601007387 */ /* 0x000fe20000100800 */
[----:B------:R-:W-:-:S02]  /*17840*/  IMAD.MOV.U32 R100, RZ, RZ, R36 ;  /* 0x000000ffff647224 */ /* 0x000fc400078e0024 */
[----:B------:R-:W-:Y:S01]  /*17850*/  @!P1 IMAD.IADD R53, R53, 0x1, -R5 ;  /* 0x0000000135359824 */ /* 0x000fe200078e0a05 */
[----:B------:R-:W-:Y:S01]  /*17860*/  STL [R1+0x1b4], R24 ;  /* 0x0001b41801007387 */ /* 0x000fe20000100800 */
[----:B------:R-:W-:Y:S01]  /*17870*/  IMAD.MOV.U32 R103, RZ, RZ, R43 ;  /* 0x000000ffff677224 */ /* 0x000fe200078e002b */
[C---:B------:R-:W-:Y:S01]  /*17880*/  ISETP.GT.U32.AND P1, PT, R5.reuse, R50, PT ;  /* 0x000000320500720c */ /* 0x040fe20003f24070 */
[----:B------:R-:W-:Y:S01]  /*17890*/  IMAD R48, R5, R22, R48 ;  /* 0x0000001605307224 */ /* 0x000fe200078e0230 */
[----:B------:R-:W-:Y:S01]  /*178a0*/  STL [R1+0x1968], R53 ;  /* 0x0019683501007387 */ /* 0x000fe20000100800 */
[----:B------:R-:W-:Y:S02]  /*178b0*/  IMAD.MOV.U32 R36, RZ, RZ, R101 ;  /* 0x000000ffff247224 */ /* 0x000fe400078e0065 */
[----:B------:R-:W-:Y:S01]  /*178c0*/  IMAD.MOV.U32 R43, RZ, RZ, R47 ;  /* 0x000000ffff2b7224 */ /* 0x000fe200078e002f */
[----:B------:R-:W-:Y:S01]  /*178d0*/  IABS R47, R24 ;  /* 0x00000018002f7213 */ /* 0x000fe20000000000 */
[----:B------:R-:W-:Y:S01]  /*178e0*/  IMAD.MOV.U32 R101, RZ, RZ, R39 ;  /* 0x000000ffff657224 */ /* 0x000fe200078e0027 */
[----:B------:R-:W-:Y:S01]  /*178f0*/  STL [R1+0x196c], R52 ;  /* 0x00196c3401007387 */ /* 0x000fe20000100800 */
[----:B------:R-:W-:-:S02]  /*17900*/  VIADD R22, R0, 0x1de ;  /* 0x000001de00167836 */ /* 0x000fc40000000000 */
[----:B------:R-:W-:Y:S02]  /*17910*/  IMAD.MOV.U32 R39, RZ, RZ, R38 ;  /* 0x000000ffff277224 */ /* 0x000fe400078e0026 */
[----:B------:R-:W-:Y:S01]  /*17920*/  IMAD.MOV.U32 R38, RZ, RZ, R42 ;  /* 0x000000ffff267224 */ /* 0x000fe200078e002a */
[----:B------:R1:W-:Y:S01]  /*17930*/  STL [R1+0x1ac], R22 ;  /* 0x0001ac1601007387 */ /* 0x0003e20000100800 */
[----:B------:R-:W-:Y:S02]  /*17940*/  IMAD.MOV.U32 R35, RZ, RZ, R100 ;  /* 0x000000ffff237224 */ /* 0x000fe400078e0064 */
[----:B------:R-:W-:Y:S02]  /*17950*/  IMAD.MOV.U32 R42, RZ, RZ, R105 ;  /* 0x000000ffff2a7224 */ /* 0x000fe400078e0069 */
[----:B------:R-:W-:Y:S02]  /*17960*/  IMAD.MOV.U32 R100, RZ, RZ, R36 ;  /* 0x000000ffff647224 */ /* 0x000fe400078e0024 */
[----:B------:R-:W-:Y:S01]  /*17970*/  IMAD.MOV.U32 R105, RZ, RZ, R46 ;  /* 0x000000ffff697224 */ /* 0x000fe200078e002e */
[----:B------:R-:W-:Y:S01]  /*17980*/  IABS R46, R22 ;  /* 0x00000016002e7213 */ /* 0x000fe20000000000 */
[----:B------:R-:W-:-:S02]  /*17990*/  IMAD.MOV.U32 R36, RZ, RZ, R101 ;  /* 0x000000ffff247224 */ /* 0x000fc400078e0065 */
[----:B------:R-:W-:Y:S02]  /*179a0*/  IMAD.MOV.U32 R101, RZ, RZ, R39 ;  /* 0x000000ffff657224 */ /* 0x000fe400078e0027 */
[----:B------:R-:W-:Y:S02]  /*179b0*/  VIADD R23, R0, 0x1df ;  /* 0x000001df00177836 */ /* 0x000fe40000000000 */
[----:B------:R-:W-:Y:S02]  /*179c0*/  @!P2 IMAD.IADD R49, R49, 0x1, -R5 ;  /* 0x000000013131a824 */ /* 0x000fe400078e0a05 */
[----:B------:R-:W-:Y:S01]  /*179d0*/  IMAD.MOV.U32 R39, RZ, RZ, R38 ;  /* 0x000000ffff277224 */ /* 0x000fe200078e0026 */
[----:B------:R2:W-:Y:S01]  /*179e0*/  STL [R1+0x1a8], R23 ;  /* 0x0001a81701007387 */ /* 0x0005e20000100800 */
[----:B-1----:R-:W-:Y:S01]  /*179f0*/  IMAD.HI.U32 R22, R9, R47, RZ ;  /* 0x0000002f09167227 */ /* 0x002fe200078e00ff */
[----:B------:R-:W-:-:S03]  /*17a00*/  ISETP.GT.U32.AND P2, PT, R5, R49, PT ;  /* 0x000000310500720c */ /* 0x000fc60003f44070 */
[----:B------:R-:W-:Y:S02]  /*17a10*/  IMAD.MOV.U32 R38, RZ, RZ, R42 ;  /* 0x000000ffff267224 */ /* 0x000fe400078e002a */
[----:B------:R-:W-:Y:S02]  /*17a20*/  IMAD.MOV.U32 R42, RZ, RZ, R105 ;  /* 0x000000ffff2a7224 */ /* 0x000fe400078e0069 */
[----:B------:R-:W-:Y:S01]  /*17a30*/  IMAD.MOV.U32 R105, RZ, RZ, R45 ;  /* 0x000000ffff697224 */ /* 0x000fe200078e002d */
[----:B------:R-:W-:Y:S01]  /*17a40*/  IABS R45, R23 ;  /* 0x00000017002d7213 */ /* 0x000fe20000000000 */
[----:B------:R-:W-:Y:S02]  /*17a50*/  IMAD.MOV R22, RZ, RZ, -R22 ;  /* 0x000000ffff167224 */ /* 0x000fe400078e0a16 */
[----:B--2---:R-:W-:-:S04]  /*17a60*/  IMAD.HI.U32 R23, R9, R46, RZ ;  /* 0x0000002e09177227 */ /* 0x004fc800078e00ff */
[----:B------:R-:W-:Y:S02]  /*17a70*/  IMAD R47, R5, R22, R47 ;  /* 0x00000016052f7224 */ /* 0x000fe400078e022f */
[----:B------:R-:W-:Y:S02]  /*17a80*/  IMAD.MOV R22, RZ, RZ, -R23 ;  /* 0x000000ffff167224 */ /* 0x000fe400078e0a17 */
[----:B------:R-:W-:Y:S02]  /*17a90*/  @!P2 IMAD.IADD R49, R49, 0x1, -R5 ;  /* 0x000000013131a824 */ /* 0x000fe400078e0a05 */
[----:B------:R-:W-:Y:S02]  /*17aa0*/  IMAD R46, R5, R22, R46 ;  /* 0x00000016052e7224 */ /* 0x000fe400078e022e */
[----:B------:R-:W-:-:S03]  /*17ab0*/  IMAD.HI.U32 R23, R9, R45, RZ ;  /* 0x0000002d09177227 */ /* 0x000fc600078e00ff */
[----:B------:R-:W-:Y:S01]  /*17ac0*/  ISETP.GT.U32.AND P2, PT, R5, R46, PT ;  /* 0x0000002e0500720c */ /* 0x000fe20003f44070 */
[----:B------:R-:W-:Y:S02]  /*17ad0*/  IMAD.MOV.U32 R34, RZ, RZ, R36 ;  /* 0x000000ffff227224 */ /* 0x000fe400078e0024 */
[----:B------:R-:W-:Y:S02]  /*17ae0*/  IMAD.MOV R22, RZ, RZ, -R23 ;  /* 0x000000ffff167224 */ /* 0x000fe400078e0a17 */
[----:B------:R-:W-:Y:S02]  /*17af0*/  IMAD.MOV.U32 R36, RZ, RZ, R101 ;  /* 0x000000ffff247224 */ /* 0x000fe400078e0065 */
[----:B------:R-:W-:Y:S02]  /*17b00*/  VIADD R24, R0, 0x1e0 ;  /* 0x000001e000187836 */ /* 0x000fe40000000000 */
[----:B------:R-:W-:Y:S02]  /*17b10*/  IMAD.MOV.U32 R101, RZ, RZ, R39 ;  /* 0x000000ffff657224 */ /* 0x000fe400078e0027 */
[----:B------:R-:W-:-:S02]  /*17b20*/  IMAD.MOV.U32 R39, RZ, RZ, R38 ;  /* 0x000000ffff277224 */ /* 0x000fc400078e0026 */
[----:B------:R-:W-:Y:S02]  /*17b30*/  @!P5 IMAD.IADD R51, R51, 0x1, -R5 ;  /* 0x000000013333d824 */ /* 0x000fe400078e0a05 */
[----:B------:R-:W-:Y:S02]  /*17b40*/  IMAD.MOV.U32 R38, RZ, RZ, R42 ;  /* 0x000000ffff267224 */ /* 0x000fe400078e002a */
[C---:B------:R-:W-:Y:S01]  /*17b50*/  IMAD R45, R5.reuse, R22, R45 ;  /* 0x00000016052d7224 */ /* 0x040fe200078e022d */
[C---:B------:R-:W-:Y:S01]  /*17b60*/  ISETP.GT.U32.AND P5, PT, R5.reuse, R51, PT ;  /* 0x000000330500720c */ /* 0x040fe20003fa4070 */
[--C-:B------:R-:W-:Y:S02]  /*17b70*/  @!P1 IMAD.IADD R50, R50, 0x1, -R5.reuse ;  /* 0x0000000132329824 */ /* 0x100fe400078e0a05 */
[----:B------:R-:W-:Y:S01]  /*17b80*/  IMAD.MOV.U32 R42, RZ, RZ, R44 ;  /* 0x000000ffff2a7224 */ /* 0x000fe200078e002c */
[----:B------:R-:W-:Y:S01]  /*17b90*/  IABS R44, R24 ;  /* 0x00000018002c7213 */ /* 0x000fe20000000000 */
[----:B------:R-:W-:Y:S01]  /*17ba0*/  IMAD.MOV.U32 R22, RZ, RZ, R12 ;  /* 0x000000ffff167224 */ /* 0x000fe200078e000c */
[----:B------:R-:W-:Y:S01]  /*17bb0*/  ISETP.GT.U32.AND P1, PT, R5, R50, PT ;  /* 0x000000320500720c */ /* 0x000fe20003f24070 */
[----:B------:R-:W-:-:S02]  /*17bc0*/  @!P2 IMAD.IADD R46, R46, 0x1, -R5 ;  /* 0x000000012e2ea824 */ /* 0x000fc400078e0a05 */
[----:B------:R-:W-:Y:S02]  /*17bd0*/  @!P6 IMAD.MOV R22, RZ, RZ, -R22 ;  /* 0x000000ffff16e224 */ /* 0x000fe400078e0a16 */
[----:B------:R-:W-:Y:S01]  /*17be0*/  IMAD.HI.U32 R12, R9, R44, RZ ;  /* 0x0000002c090c7227 */ /* 0x000fe200078e00ff */
[----:B------:R-:W-:-:S03]  /*17bf0*/  ISETP.GT.U32.AND P6, PT, R5, R46, PT ;  /* 0x0000002e0500720c */ /* 0x000fc60003fc4070 */
[----:B------:R-:W-:Y:S02]  /*17c00*/  IMAD.MOV R12, RZ, RZ, -R12 ;  /* 0x000000ffff0c7224 */ /* 0x000fe400078e0a0c */
[--C-:B------:R-:W-:Y:S01]  /*17c10*/  @!P5 IMAD.IADD R51, R51, 0x1, -R5.reuse ;  /* 0x000000013333d824 */ /* 0x100fe200078e0a05 */
[C---:B------:R-:W-:Y:S01]  /*17c20*/  ISETP.GT.U32.AND P5, PT, R5.reuse, R48, PT ;  /* 0x000000300500720c */ /* 0x040fe20003fa4070 */
[C---:B------:R-:W-:Y:S02]  /*17c30*/  IMAD R44, R5.reuse, R12, R44 ;  /* 0x0000000c052c7224 */ /* 0x040fe400078e022c */
[----:B------:R-:W-:Y:S01]  /*17c40*/  IMAD.MOV.U32 R99, RZ, RZ, R34 ;  /* 0x000000ffff637224 */ /* 0x000fe200078e0022 */
[----:B------:R-:W-:Y:S01]  /*17c50*/  STL [R1+0x1970], R51 ;  /* 0x0019703301007387 */ /* 0x000fe20000100800 */
[----:B------:R-:W-:Y:S01]  /*17c60*/  @!P1 IMAD.IADD R50, R50, 0x1, -R5 ;  /* 0x0000000132329824 */ /* 0x000fe200078e0a05 */
[----:B------:R-:W-:Y:S01]  /*17c70*/  ISETP.GT.U32.AND P1, PT, R5, R47, PT ;  /* 0x0000002f0500720c */ /* 0x000fe20003f24070 */
[----:B------:R-:W-:-:S02]  /*17c80*/  IMAD.MOV.U32 R34, RZ, RZ, R35 ;  /* 0x000000ffff227224 */ /* 0x000fc400078e0023 */
[----:B------:R-:W-:Y:S01]  /*17c90*/  @!P6 IMAD.IADD R46, R46, 0x1, -R5 ;  /* 0x000000012e2ee824 */ /* 0x000fe200078e0a05 */
[----:B------:R-:W-:Y:S01]  /*17ca0*/  ISETP.GT.U32.AND P6, PT, R5, R44, PT ;  /* 0x0000002c0500720c */ /* 0x000fe20003fc4070 */
[----:B------:R-:W-:Y:S01]  /*17cb0*/  IMAD.MOV.U32 R35, RZ, RZ, R37 ;  /* 0x000000ffff237224 */ /* 0x000fe200078e0025 */
[----:B------:R-:W-:Y:S01]  /*17cc0*/  STL [R1+0x1974], R50 ;  /* 0x0019743201007387 */ /* 0x000fe20000100800 */
[----:B------:R-:W-:Y:S02]  /*17cd0*/  VIADD R23, R0, 0x1e1 ;  /* 0x000001e100177836 */ /* 0x000fe40000000000 */
[----:B------:R-:W-:Y:S01]  /*17ce0*/  IMAD.MOV.U32 R37, RZ, RZ, R41 ;  /* 0x000000ffff257224 */ /* 0x000fe200078e0029 */
[----:B------:R-:W-:Y:S01]  /*17cf0*/  STL [R1+0x1978], R49 ;  /* 0x0019783101007387 */ /* 0x000fe20000100800 */
[----:B------:R-:W-:Y:S02]  /*17d00*/  IMAD.MOV.U32 R41, RZ, RZ, R40 ;  /* 0x000000ffff297224 */ /* 0x000fe400078e0028 */
[----:B------:R-:W-:Y:S01]  /*17d10*/  IMAD.MOV.U32 R40, RZ, RZ, R103 ;  /* 0x000000ffff287224 */ /* 0x000fe200078e0067 */
[----:B------:R-:W-:Y:S01]  /*17d20*/  STL [R1+0x1a0], R24 ;  /* 0x0001a01801007387 */ /* 0x000fe20000100800 */
[----:B------:R-:W-:Y:S01]  /*17d30*/  IMAD.MOV.U32 R103, RZ, RZ, R43 ;  /* 0x000000ffff677224 */ /* 0x000fe200078e002b */
[----:B------:R-:W-:Y:S01]  /*17d40*/  IABS R43, R23 ;  /* 0x00000017002b7213 */ /* 0x000fe20000000000 */
[----:B------:R-:W-:Y:S01]  /*17d50*/  IMAD.MOV.U32 R33, RZ, RZ, R37 ;  /* 0x000000ffff217224 */ /* 0x000fe200078e0025 */
[----:B------:R1:W-:Y:S01]  /*17d60*/  STL [R1+0x198], R23 ;  /* 0x0001981701007387 */ /* 0x0003e20000100800 */
[----:B------:R-:W-:-:S02]  /*17d70*/  IMAD.MOV.U32 R37, RZ, RZ, R104 ;  /* 0x000000ffff257224 */ /* 0x000fc400078e0068 */
[----:B------:R-:W-:Y:S01]  /*17d80*/  IMAD.MOV.U32 R104, RZ, RZ, R11 ;  /* 0x000000ffff687224 */ /* 0x000fe200078e000b */
[----:B------:R2:W-:Y:S01]  /*17d90*/  STL [R1+0xdc], R22 ;  /* 0x0000dc1601007387 */ /* 0x0005e20000100800 */
[----:B------:R-:W-:Y:S02]  /*17da0*/  VIADD R11, R0, 0x1e2 ;  /* 0x000001e2000b7836 */ /* 0x000fe40000000000 */
[----:B------:R-:W-:-:S04]  /*17db0*/  IMAD.HI.U32 R12, R9, R43, RZ ;  /* 0x0000002b090c7227 */ /* 0x000fc800078e00ff */
[----:B------:R-:W-:Y:S02]  /*17dc0*/  IMAD.MOV.U32 R97, RZ, RZ, R35 ;  /* 0x000000ffff617224 */ /* 0x000fe400078e0023 */
[----:B------:R-:W-:Y:S02]  /*17dd0*/  @!P5 IMAD.IADD R48, R48, 0x1, -R5 ;  /* 0x000000013030d824 */ /* 0x000fe400078e0a05 */
[----:B------:R-:W-:Y:S02]  /*17de0*/  IMAD.MOV.U32 R35, RZ, RZ, R103 ;  /* 0x000000ffff237224 */ /* 0x000fe400078e0067 */
[--C-:B------:R-:W-:Y:S01]  /*17df0*/  @!P1 IMAD.IADD R47, R47, 0x1, -R5.reuse ;  /* 0x000000012f2f9824 */ /* 0x100fe200078e0a05 */
[C---:B------:R-:W-:Y:S01]  /*17e00*/  ISETP.GT.U32.AND P5, PT, R5.reuse, R48, PT ;  /* 0x000000300500720c */ /* 0x040fe20003fa4070 */
[----:B------:R-:W-:Y:S01]  /*17e10*/  IMAD.MOV.U32 R103, RZ, RZ, R42 ;  /* 0x000000ffff677224 */ /* 0x000fe200078e002a */
[----:B------:R-:W-:Y:S01]  /*17e20*/  IABS R42, R11 ;  /* 0x0000000b002a7213 */ /* 0x000fe20000000000 */
[----:B------:R-:W-:Y:S01]  /*17e30*/  @!P6 IMAD.IADD R44, R44, 0x1, -R5 ;  /* 0x000000012c2ce824 */ /* 0x000fe200078e0a05 */
[C---:B------:R-:W-:Y:S01]  /*17e40*/  ISETP.GT.U32.AND P2, PT, R5.reuse, R47, PT ;  /* 0x0000002f0500720c */ /* 0x040fe20003f44070 */
[----:B------:R-:W-:Y:S01]  /*17e50*/  IMAD.MOV R12, RZ, RZ, -R12 ;  /* 0x000000ffff0c7224 */ /* 0x000fe200078e0a0c */
[C---:B------:R-:W-:Y:S01]  /*17e60*/  ISETP.GT.U32.AND P1, PT, R5.reuse, R45, PT ;  /* 0x0000002d0500720c */ /* 0x040fe20003f24070 */
[----:B-1----:R-:W-:Y:S01]  /*17e70*/  VIADD R23, R0, 0x1e3 ;  /* 0x000001e300177836 */ /* 0x002fe20000000000 */
[C---:B------:R-:W-:Y:S01]  /*17e80*/  ISETP.GT.U32.AND P6, PT, R5.reuse, R44, PT ;  /* 0x0000002c0500720c */ /* 0x040fe20003fc4070 */
[----:B------:R-:W-:-:S02]  /*17e90*/  IMAD R43, R5, R12, R43 ;  /* 0x0000000c052b7224 */ /* 0x000fc400078e022b */
[----:B------:R-:W-:-:S04]  /*17ea0*/  IMAD.HI.U32 R12, R9, R42, RZ ;  /* 0x0000002a090c7227 */ /* 0x000fc800078e00ff */
[----:B--2---:R-:W-:Y:S02]  /*17eb0*/  VIADD R22, R0, 0x1e4 ;  /* 0x000001e400167836 */ /* 0x004fe40000000000 */
[----:B------:R-:W-:Y:S02]  /*17ec0*/  IMAD.MOV R12, RZ, RZ, -R12 ;  /* 0x000000ffff0c7224 */ /* 0x000fe400078e0a0c */
[----:B------:R-:W-:Y:S02]  /*17ed0*/  IMAD.MOV.U32 R32, RZ, RZ, R99 ;  /* 0x000000ffff207224 */ /* 0x000fe400078e0063 */
[----:B------:R-:W-:Y:S02]  /*17ee0*/  IMAD.MOV.U32 R98, RZ, RZ, R34 ;  /* 0x000000ffff627224 */ /* 0x000fe400078e0022 */
[----:B------:R-:W-:Y:S01]  /*17ef0*/  IMAD.MOV.U32 R99, RZ, RZ, R41 ;  /* 0x000000ffff637224 */ /* 0x000fe200078e0029 */
[----:B------:R-:W-:Y:S01]  /*17f00*/  IABS R41, R23 ;  /* 0x0000001700297213 */ /* 0x000fe20000000000 */
[----:B------:R-:W-:Y:S01]  /*17f10*/  IMAD.MOV.U32 R34, RZ, RZ, R40 ;  /* 0x000000ffff227224 */ /* 0x000fe200078e0028 */
[----:B------:R-:W-:Y:S01]  /*17f20*/  IABS R40, R22 ;  /* 0x0000001600287213 */ /* 0x000fe20000000000 */
[----:B------:R-:W-:-:S02]  /*17f30*/  IMAD R42, R5, R12, R42 ;  /* 0x0000000c052a7224 */ /* 0x000fc400078e022a */
[--C-:B------:R-:W-:Y:S01]  /*17f40*/  @!P5 IMAD.IADD R48, R48, 0x1, -R5.reuse ;  /* 0x000000013030d824 */ /* 0x100fe200078e0a05 */
[----:B------:R-:W-:Y:S01]  /*17f50*/  ISETP.GE.AND P5, PT, R15, RZ, PT ;  /* 0x000000ff0f00720c */ /* 0x000fe20003fa6270 */
[--C-:B------:R-:W-:Y:S01]  /*17f60*/  @!P2 IMAD.IADD R47, R47, 0x1, -R5.reuse ;  /* 0x000000012f2fa824 */ /* 0x100fe200078e0a05 */
[----:B------:R-:W-:Y:S01]  /*17f70*/  ISETP.GE.AND P2, PT, R21, RZ, PT ;  /* 0x000000ff1500720c */ /* 0x000fe20003f46270 */
[----:B------:R-:W-:Y:S01]  /*17f80*/  @!P6 IMAD.IADD R44, R44, 0x1, -R5 ;  /* 0x000000012c2ce824 */ /* 0x000fe200078e0a05 */
[----:B------:R-:W-:Y:S01]  /*17f90*/  ISETP.GT.U32.AND P6, PT, R5, R42, PT ;  /* 0x0000002a0500720c */ /* 0x000fe20003fc4070 */
[C---:B------:R-:W-:Y:S01]  /*17fa0*/  IMAD.HI.U32 R15, R9.reuse, R41, RZ ;  /* 0x00000029090f7227 */ /* 0x040fe200078e00ff */
[----:B------:R-:W-:Y:S03]  /*17fb0*/  STL [R1+0x197c], R48 ;  /* 0x00197c3001007387 */ /* 0x000fe60000100800 */
[----:B------:R-:W-:Y:S01]  /*17fc0*/  IMAD.HI.U32 R21, R9, R40, RZ ;  /* 0x0000002809157227 */ /* 0x000fe200078e00ff */
[----:B------:R-:W-:Y:S03]  /*17fd0*/  STL [R1+0x1980], R47 ;  /* 0x0019802f01007387 */ /* 0x000fe60000100800 */
[----:B------:R-:W-:Y:S01]  /*17fe0*/  IMAD.MOV R12, RZ, RZ, -R15 ;  /* 0x000000ffff0c7224 */ /* 0x000fe200078e0a0f */
[----:B------:R1:W-:Y:S01]  /*17ff0*/  STL [R1+0x18c], R23 ;  /* 0x00018c1701007387 */ /* 0x0003e20000100800 */
[----:B------:R-:W-:-:S02]  /*18000*/  IMAD.MOV.U32 R96, RZ, RZ, R97 ;  /* 0x000000ffff607224 */ /* 0x000fc400078e0061 */
[----:B------:R-:W-:Y:S01]  /*18010*/  IMAD.MOV R15, RZ, RZ, -R21 ;  /* 0x000000ffff0f7224 */ /* 0x000fe200078e0a15 */
[----:B------:R2:W-:Y:S01]  /*18020*/  STL [R1+0x188], R22 ;  /* 0x0001881601007387 */ /* 0x0005e20000100800 */
[C---:B------:R-:W-:Y:S02]  /*18030*/  IMAD R41, R5.reuse, R12, R41 ;  /* 0x0000000c05297224 */ /* 0x040fe400078e0229 */
[----:B------:R-:W-:Y:S02]  /*18040*/  IMAD R40, R5, R15, R40 ;  /* 0x0000000f05287224 */ /* 0x000fe400078e0228 */
[----:B------:R-:W-:Y:S02]  /*18050*/  IMAD.MOV.U32 R94, RZ, RZ, R96 ;  /* 0x000000ffff5e7224 */ /* 0x000fe400078e0060 */
[C---:B-1----:R-:W-:Y:S02]  /*18060*/  VIADD R23, R0.reuse, 0x1e5 ;  /* 0x000001e500177836 */ /* 0x042fe40000000000 */
[----:B------:R-:W-:-:S02]  /*18070*/  VIADD R12, R0, 0x1e7 ;  /* 0x000001e7000c7836 */ /* 0x000fc40000000000 */
[----:B--2---:R-:W-:Y:S01]  /*18080*/  VIADD R22, R0, 0x1e6 ;  /* 0x000001e600167836 */ /* 0x004fe20000000000 */
[----:B------:R-:W-:Y:S01]  /*18090*/  STL [R1+0x170], R23 ;  /* 0x0001701701007387 */ /* 0x000fe20000100800 */
[----:B------:R-:W-:Y:S02]  /*180a0*/  IMAD.MOV.U32 R96, RZ, RZ, R33 ;  /* 0x000000ffff607224 */ /* 0x000fe400078e0021 */
[----:B------:R-:W-:Y:S01]  /*180b0*/  IMAD.MOV.U32 R33, RZ, RZ, R99 ;  /* 0x000000ffff217224 */ /* 0x000fe200078e0063 */
[----:B------:R-:W-:Y:S01]  /*180c0*/  STL [R1+0x16c], R22 ;  /* 0x00016c1601007387 */ /* 0x000fe20000100800 */
[----:B------:R-:W-:Y:S02]  /*180d0*/  IMAD.MOV.U32 R99, RZ, RZ, R34 ;  /* 0x000000ffff637224 */ /* 0x000fe400078e0022 */
[----:B------:R-:W-:Y:S01]  /*180e0*/  IMAD.MOV.U32 R34, RZ, RZ, R35 ;  /* 0x000000ffff227224 */ /* 0x000fe200078e0023 */
[----:B------:R1:W-:Y:S01]  /*180f0*/  STL [R1+0x168], R12 ;  /* 0x0001680c01007387 */ /* 0x0003e20000100800 */
[----:B------:R-:W-:Y:S01]  /*18100*/  @!P6 IMAD.IADD R42, R42, 0x1, -R5 ;  /* 0x000000012a2ae824 */ /* 0x000fe200078e0a05 */
[----:B------:R-:W-:Y:S01]  /*18110*/  ISETP.GT.U32.AND P6, PT, R5, R40, PT ;  /* 0x000000280500720c */ /* 0x000fe20003fc4070 */
[----:B------:R-:W-:-:S02]  /*18120*/  IMAD.MOV.U32 R95, RZ, RZ, R32 ;  /* 0x000000ffff5f7224 */ /* 0x000fc400078e0020 */
[----:B------:R-:W-:Y:S01]  /*18130*/  IMAD.MOV.U32 R35, RZ, RZ, R37 ;  /* 0x000000ffff237224 */ /* 0x000fe200078e0025 */
[----:B------:R-:W-:Y:S01]  /*18140*/  IABS R37, R12 ;  /* 0x0000000c00257213 */ /* 0x000fe20000000000 */
[----:B------:R-:W-:Y:S02]  /*18150*/  IMAD.MOV.U32 R32, RZ, RZ, R101 ;  /* 0x000000ffff207224 */ /* 0x000fe400078e0065 */
[----:B------:R-:W-:Y:S01]  /*18160*/  IMAD.MOV.U32 R101, RZ, RZ, R39 ;  /* 0x000000ffff657224 */ /* 0x000fe200078e0027 */
[----:B------:R-:W-:Y:S01]  /*18170*/  IABS R39, R23 ;  /* 0x0000001700277213 */ /* 0x000fe20000000000 */
[----:B-1----:R-:W-:Y:S02]  /*18180*/  IMAD.MOV.U32 R12, RZ, RZ, R10 ;  /* 0x000000ffff0c7224 */ /* 0x002fe400078e000a */
[----:B------:R-:W-:Y:S02]  /*18190*/  IMAD.MOV.U32 R97, RZ, RZ, R36 ;  /* 0x000000ffff617224 */ /* 0x000fe400078e0024 */
[----:B------:R-:W-:Y:S01]  /*181a0*/  @!P4 IMAD.MOV R12, RZ, RZ, -R12 ;  /* 0x000000ffff0cc224 */ /* 0x000fe200078e0a0c */
[----:B------:R-:W-:Y:S01]  /*181b0*/  ISETP.GT.U32.AND P4, PT, R5, R42, PT ;  /* 0x0000002a0500720c */ /* 0x000fe20003f84070 */
[----:B------:R-:W-:-:S03]  /*181c0*/  IMAD.HI.U32 R10, R9, R39, RZ ;  /* 0x00000027090a7227 */ /* 0x000fc600078e00ff */
[----:B------:R1:W-:Y:S01]  /*181d0*/  STL [R1+0x7c], R12 ;  /* 0x00007c0c01007387 */ /* 0x0003e20000100800 */
[----:B------:R-:W-:Y:S02]  /*181e0*/  IMAD.MOV R10, RZ, RZ, -R10 ;  /* 0x000000ffff0a7224 */ /* 0x000fe400078e0a0a */
[----:B------:R-:W-:Y:S01]  /*181f0*/  IMAD.MOV.U32 R36, RZ, RZ, R38 ;  /* 0x000000ffff247224 */ /* 0x000fe200078e0026 */
[----:B------:R-:W-:Y:S01]  /*18200*/  IABS R38, R22 ;  /* 0x0000001600267213 */ /* 0x000fe20000000000 */
[----:B------:R-:W-:Y:S02]  /*18210*/  @!P6 IMAD.IADD R40, R40, 0x1, -R5 ;  /* 0x000000012828e824 */ /* 0x000fe400078e0a05 */
[C---:B------:R-:W-:Y:S02]  /*18220*/  IMAD R39, R5.reuse, R10, R39 ;  /* 0x0000000a05277224 */ /* 0x040fe400078e0227 */
[----:B------:R-:W-:Y:S01]  /*18230*/  @!P4 IMAD.IADD R42, R42, 0x1, -R5 ;  /* 0x000000012a2ac824 */ /* 0x000fe200078e0a05 */
[----:B------:R-:W-:Y:S01]  /*18240*/  ISETP.GT.U32.AND P6, PT, R5, R40, PT ;  /* 0x000000280500720c */ /* 0x000fe20003fc4070 */
[----:B-1----:R-:W-:Y:S01]  /*18250*/  IMAD.HI.U32 R12, R9, R38, RZ ;  /* 0x00000026090c7227 */ /* 0x002fe200078e00ff */
[----:B------:R-:W-:-:S03]  /*18260*/  ISETP.GT.U32.AND P4, PT, R5, R39, PT ;  /* 0x000000270500720c */ /* 0x000fc60003f84070 */
[----:B------:R-:W-:Y:S02]  /*18270*/  IMAD.MOV R10, RZ, RZ, -R12 ;  /* 0x000000ffff0a7224 */ /* 0x000fe400078e0a0c */
[----:B------:R-:W-:-:S04]  /*18280*/  IMAD.HI.U32 R15, R9, R37, RZ ;  /* 0x00000025090f7227 */ /* 0x000fc800078e00ff */
[----:B------:R-:W-:Y:S02]  /*18290*/  IMAD R38, R5, R10, R38 ;  /* 0x0000000a05267224 */ /* 0x000fe400078e0226 */
[--C-:B------:R-:W-:Y:S02]  /*182a0*/  @!P6 IMAD.IADD R40, R40, 0x1, -R5.reuse ;  /* 0x000000012828e824 */ /* 0x100fe400078e0a05 */
[----:B------:R-:W-:Y:S01]  /*182b0*/  @!P4 IMAD.IADD R39, R39, 0x1, -R5 ;  /* 0x000000012727c824 */ /* 0x000fe200078e0a05 */
[C---:B------:R-:W-:Y:S01]  /*182c0*/  ISETP.GT.U32.AND P6, PT, R5.reuse, R38, PT ;  /* 0x000000260500720c */ /* 0x040fe20003fc4070 */
[C---:B------:R-:W-:Y:S02]  /*182d0*/  VIADD R24, R0.reuse, 0x1e8 ;  /* 0x000001e800187836 */ /* 0x040fe40000000000 */
[----:B------:R-:W-:Y:S01]  /*182e0*/  IMAD.MOV R12, RZ, RZ, -R15 ;  /* 0x000000ffff0c7224 */ /* 0x000fe200078e0a0f */
[----:B------:R-:W-:Y:S01]  /*182f0*/  ISETP.GT.U32.AND P4, PT, R5, R39, PT ;  /* 0x000000270500720c */ /* 0x000fe20003f84070 */
[----:B------:R-:W-:Y:S01]  /*18300*/  VIADD R23, R0, 0x1e9 ;  /* 0x000001e900177836 */ /* 0x000fe20000000000 */
[----:B------:R-:W-:Y:S01]  /*18310*/  STL [R1+0x15c], R24 ;  /* 0x00015c1801007387 */ /* 0x000fe20000100800 */
[----:B------:R-:W-:Y:S01]  /*18320*/  IMAD.MOV.U32 R30, RZ, RZ, R36 ;  /* 0x000000ffff1e7224 */ /* 0x000fe200078e0024 */
[----:B------:R-:W-:Y:S01]  /*18330*/  IABS R36, R24 ;  /* 0x0000001800247213 */ /* 0x000fe20000000000 */
[----:B------:R-:W-:Y:S01]  /*18340*/  IMAD.MOV.U32 R31, RZ, RZ, R96 ;  /* 0x000000ffff1f7224 */ /* 0x000fe200078e0060 */
[----:B------:R-:W-:Y:S01]  /*18350*/  STL [R1+0x158], R23 ;  /* 0x0001581701007387 */ /* 0x000fe20000100800 */
[----:B------:R-:W-:-:S02]  /*18360*/  IMAD.MOV.U32 R96, RZ, RZ, R99 ;  /* 0x000000ffff607224 */ /* 0x000fc400078e0063 */
[----:B------:R-:W-:Y:S02]  /*18370*/  @!P6 IMAD.IADD R38, R38, 0x1, -R5 ;  /* 0x000000012626e824 */ /* 0x000fe400078e0a05 */
[----:B------:R-:W-:Y:S01]  /*18380*/  IMAD.MOV.U32 R99, RZ, RZ, R35 ;  /* 0x000000ffff637224 */ /* 0x000fe200078e0023 */
[----:B------:R-:W-:Y:S01]  /*18390*/  IABS R35, R23 ;  /* 0x0000001700237213 */ /* 0x000fe20000000000 */
[C---:B------:R-:W-:Y:S01]  /*183a0*/  IMAD R37, R5.reuse, R12, R37 ;  /* 0x0000000c05257224 */ /* 0x040fe200078e0225 */
[----:B------:R-:W-:Y:S01]  /*183b0*/  ISETP.GT.U32.AND P6, PT, R5, R38, PT ;  /* 0x000000260500720c */ /* 0x000fe20003fc4070 */
[----:B------:R-:W-:-:S04]  /*183c0*/  IMAD.HI.U32 R10, R9, R36, RZ ;  /* 0x00000024090a7227 */ /* 0x000fc800078e00ff */
[----:B------:R-:W-:Y:S01]  /*183d0*/  @!P4 IMAD.IADD R39, R39, 0x1, -R5 ;  /* 0x000000012727c824 */ /* 0x000fe200078e0a05 */
[----:B------:R-:W-:Y:S01]  /*183e0*/  ISETP.GT.U32.AND P4, PT, R5, R37, PT ;  /* 0x000000250500720c */ /* 0x000fe20003f84070 */
[----:B------:R-:W-:-:S04]  /*183f0*/  IMAD.HI.U32 R12, R9, R35, RZ ;  /* 0x00000023090c7227 */ /* 0x000fc800078e00ff */
[----:B------:R-:W-:Y:S02]  /*18400*/  IMAD.MOV R10, RZ, RZ, -R10 ;  /* 0x000000ffff0a7224 */ /* 0x000fe400078e0a0a */
[----:B------:R-:W-:Y:S02]  /*18410*/  IMAD.MOV R12, RZ, RZ, -R12 ;  /* 0x000000ffff0c7224 */ /* 0x000fe400078e0a0c */
[C---:B------:R-:W-:Y:S02]  /*18420*/  IMAD R36, R5.reuse, R10, R36 ;  /* 0x0000000a05247224 */ /* 0x040fe400078e0224 */
[----:B------:R-:W-:Y:S02]  /*18430*/  VIADD R22, R0, 0x1ea ;  /* 0x000001ea00167836 */ /* 0x000fe40000000000 */
[C---:B------:R-:W-:Y:S02]  /*18440*/  IMAD R35, R5.reuse, R12, R35 ;  /* 0x0000000c05237224 */ /* 0x040fe400078e0223 */
[--C-:B------:R-:W-:Y:S01]  /*18450*/  @!P6 IMAD.IADD R38, R38, 0x1, -R5.reuse ;  /* 0x000000012626e824 */ /* 0x100fe200078e0a05 */
[----:B------:R-:W-:Y:S01]  /*18460*/  ISETP.GT.U32.AND P6, PT, R5, R36, PT ;  /* 0x000000240500720c */ /* 0x000fe20003fc4070 */
[----:B------:R-:W-:Y:S01]  /*18470*/  IMAD.MOV.U32 R93, RZ, RZ, R34 ;  /* 0x000000ffff5d7224 */ /* 0x000fe200078e0022 */
[----:B------:R-:W-:Y:S01]  /*18480*/  IABS R34, R22 ;  /* 0x0000001600227213 */ /* 0x000fe20000000000 */
[--C-:B------:R-:W-:Y:S01]  /*18490*/  @!P4 IMAD.IADD R37, R37, 0x1, -R5.reuse ;  /* 0x000000012525c824 */ /* 0x100fe200078e0a05 */
[----:B------:R-:W-:Y:S01]  /*184a0*/  ISETP.GT.U32.AND P4, PT, R5, R35, PT ;  /* 0x000000230500720c */ /* 0x000fe20003f84070 */
[----:B------:R-:W-:Y:S01]  /*184b0*/  VIADD R21, R0, 0x1eb ;  /* 0x000001eb00157836 */ /* 0x000fe20000000000 */
[----:B------:R1:W-:Y:S01]  /*184c0*/  STL [R1+0x154], R22 ;  /* 0x0001541601007387 */ /* 0x0003e20000100800 */
[----:B------:R-:W-:-:S02]  /*184d0*/  @!P1 IMAD.IADD R45, R45, 0x1, -R5 ;  /* 0x000000012d2d9824 */ /* 0x000fc400078e0a05 */
[----:B------:R-:W-:Y:S01]  /*184e0*/  IMAD.MOV.U32 R29, RZ, RZ, R33 ;  /* 0x000000ffff1d7224 */ /* 0x000fe200078e0021 */
[----:B------:R-:W-:Y:S01]  /*184f0*/  IABS R33, R21 ;  /* 0x0000001500217213 */ /* 0x000fe20000000000 */
[----:B------:R-:W-:Y:S01]  /*18500*/  IMAD.HI.U32 R15, R9, R34, RZ ;  /* 0x00000022090f7227 */ /* 0x000fe200078e00ff */
[----:B------:R-:W-:Y:S01]  /*18510*/  ISETP.GT.U32.AND P1, PT, R5, R45, PT ;  /* 0x0000002d0500720c */ /* 0x000fe20003f24070 */
[----:B------:R2:W-:Y:S02]  /*18520*/  STL [R1+0x150], R21 ;  /* 0x0001501501007387 */ /* 0x0005e40000100800 */
[----:B------:R-:W-:Y:S02]  /*18530*/  IMAD.MOV R15, RZ, RZ, -R15 ;  /* 0x000000ffff0f7224 */ /* 0x000fe400078e0a0f */
[----:B-1----:R-:W-:Y:S02]  /*18540*/  VIADD R22, R0, 0x1ec ;  /* 0x000001ec00167836 */ /* 0x002fe40000000000 */
[----:B------:R-:W-:-:S03]  /*18550*/  IMAD.HI.U32 R10, R9, R33, RZ ;  /* 0x00000021090a7227 */ /* 0x000fc600078e00ff */
[----:B------:R-:W-:Y:S01]  /*18560*/  STL [R1+0x140], R22 ;  /* 0x0001401601007387 */ /* 0x000fe20000100800 */
[--C-:B------:R-:W-:Y:S01]  /*18570*/  @!P6 IMAD.IADD R36, R36, 0x1, -R5.reuse ;  /* 0x000000012424e824 */ /* 0x100fe200078e0a05 */
[C---:B------:R-:W-:Y:S01]  /*18580*/  ISETP.GT.U32.AND P6, PT, R5.reuse, R37, PT ;  /* 0x000000250500720c */ /* 0x040fe20003fc4070 */
[----:B------:R-:W-:Y:S02]  /*18590*/  IMAD.MOV.U32 R91, RZ, RZ, R94 ;  /* 0x000000ffff5b7224 */ /* 0x000fe400078e005e */
[----:B------:R-:W-:Y:S02]  /*185a0*/  IMAD R34, R5, R15, R34 ;  /* 0x0000000f05227224 */ /* 0x000fe400078e0222 */
[----:B------:R-:W-:Y:S01]  /*185b0*/  IMAD.MOV.U32 R94, RZ, RZ, R32 ;  /* 0x000000ffff5e7224 */ /* 0x000fe200078e0020 */
[----:B------:R-:W-:Y:S01]  /*185c0*/  IABS R32, R22 ;  /* 0x0000001600207213 */ /* 0x000fe20000000000 */
[----:B------:R-:W-:Y:S02]  /*185d0*/  IMAD.MOV.U32 R15, RZ, RZ, R6 ;  /* 0x000000ffff0f7224 */ /* 0x000fe400078e0006 */
[----:B------:R-:W-:Y:S01]  /*185e0*/  @!P4 IMAD.IADD R35, R35, 0x1, -R5 ;  /* 0x000000012323c824 */ /* 0x000fe200078e0a05 */
[----:B------:R-:W-:Y:S01]  /*185f0*/  ISETP.GT.U32.AND P4, PT, R5, R36, PT ;  /* 0x000000240500720c */ /* 0x000fe20003f84070 */
[----:B------:R-:W-:-:S02]  /*18600*/  IMAD.MOV R10, RZ, RZ, -R10 ;  /* 0x000000ffff0a7224 */ /* 0x000fc400078e0a0a */
[----:B--2---:R-:W-:Y:S02]  /*18610*/  VIADD R21, R0, 0x1ed ;  /* 0x000001ed00157836 */ /* 0x004fe40000000000 */
[----:B------:R-:W-:Y:S01]  /*18620*/  @!P3 IMAD.MOV R15, RZ, RZ, -R15 ;  /* 0x000000ffff0fb224 */ /* 0x000fe200078e0a0f */
[C---:B------:R-:W-:Y:S01]  /*18630*/  ISETP.GT.U32.AND P3, PT, R5.reuse, R35, PT ;  /* 0x000000230500720c */ /* 0x040fe20003f64070 */
[----:B------:R-:W-:Y:S01]  /*18640*/  IMAD R33, R5, R10, R33 ;  /* 0x0000000a05217224 */ /* 0x000fe200078e0221 */
[----:B------:R-:W-:Y:S01]  /*18650*/  STL [R1+0x13c], R21 ;  /* 0x00013c1501007387 */ /* 0x000fe20000100800 */
[----:B------:R-:W-:Y:S01]  /*18660*/  @!P1 IMAD.IADD R45, R45, 0x1, -R5 ;  /* 0x000000012d2d9824 */ /* 0x000fe200078e0a05 */
[----:B------:R-:W-:Y:S01]  /*18670*/  ISETP.GT.U32.AND P1, PT, R5, R43, PT ;  /* 0x0000002b0500720c */ /* 0x000fe20003f24070 */
[----:B------:R-:W-:-:S04]  /*18680*/  IMAD.HI.U32 R10, R9, R32, RZ ;  /* 0x00000020090a7227 */ /* 0x000fc800078e00ff */
[----:B------:R-:W-:Y:S01]  /*18690*/  IMAD.MOV.U32 R92, RZ, RZ, R31 ;  /* 0x000000ffff5c7224 */ /* 0x000fe200078e001f */
[----:B------:R-:W-:Y:S01]  /*186a0*/  IABS R31, R21 ;  /* 0x00000015001f7213 */ /* 0x000fe20000000000 */
[----:B------:R-:W-:Y:S02]  /*186b0*/  IMAD.MOV R10, RZ, RZ, -R10 ;  /* 0x000000ffff0a7224 */ /* 0x000fe400078e0a0a */
[----:B------:R-:W-:Y:S01]  /*186c0*/  @!P6 IMAD.IADD R37, R37, 0x1, -R5 ;  /* 0x000000012525e824 */ /* 0x000fe200078e0a05 */
[----:B------:R-:W-:Y:S01]  /*186d0*/  ISETP.GT.U32.AND P6, PT, R5, R34, PT ;  /* 0x000000220500720c */ /* 0x000fe20003fc4070 */
[----:B------:R-:W-:-:S04]  /*186e0*/  IMAD.HI.U32 R6, R9, R31, RZ ;  /* 0x0000001f09067227 */ /* 0x000fc800078e00ff */
[----:B------:R-:W-:Y:S02]  /*186f0*/  IMAD R32, R5, R10, R32 ;  /* 0x0000000a05207224 */ /* 0x000fe400078e0220 */
[----:B------:R-:W-:Y:S02]  /*18700*/  IMAD.MOV R6, RZ, RZ, -R6 ;  /* 0x000000ffff067224 */ /* 0x000fe400078e0a06 */
[--C-:B------:R-:W-:Y:S01]  /*18710*/  @!P3 IMAD.IADD R35, R35, 0x1, -R5.reuse ;  /* 0x000000012323b824 */ /* 0x100fe200078e0a05 */
[----:B------:R-:W-:Y:S01]  /*18720*/  ISETP.GT.U32.AND P3, PT, R5, R32, PT ;  /* 0x000000200500720c */ /* 0x000fe20003f64070 */
[----:B------:R-:W-:Y:S02]  /*18730*/  @!P1 IMAD.IADD R43, R43, 0x1, -R5 ;  /* 0x000000012b2b9824 */ /* 0x000fe400078e0a05 */
[----:B------:R-:W-:Y:S02]  /*18740*/  VIADD R12, R0, 0x1ee ;  /* 0x000001ee000c7836 */ /* 0x000fe40000000000 */
[C---:B------:R-:W-:Y:S01]  /*18750*/  IMAD R31, R5.reuse, R6, R31 ;  /* 0x00000006051f7224 */ /* 0x040fe200078e021f */
[C---:B------:R-:W-:Y:S01]  /*18760*/  ISETP.GT.U32.AND P1, PT, R5.reuse, R43, PT ;  /* 0x0000002b0500720c */ /* 0x040fe20003f24070 */
[----:B------:R-:W-:Y:S01]  /*18770*/  IMAD.MOV.U32 R28, RZ, RZ, R91 ;  /* 0x000000ffff1c7224 */ /* 0x000fe200078e005b */
[----:B------:R-:W-:Y:S01]  /*18780*/  STL [R1+0x138], R12 ;  /* 0x0001380c01007387 */ /* 0x000fe20000100800 */
[----:B------:R-:W-:Y:S01]  /*18790*/  @!P6 IMAD.IADD R34, R34, 0x1, -R5 ;  /* 0x000000012222e824 */ /* 0x000fe200078e0a05 */
[----:B------:R-:W-:Y:S01]  /*187a0*/  ISETP.GT.U32.AND P6, PT, R5, R31, PT ;  /* 0x0000001f0500720c */ /* 0x000fe20003fc4070 */
[----:B------:R-:W-:Y:S01]  /*187b0*/  IMAD.MOV.U32 R91, RZ, RZ, R92 ;  /* 0x000000ffff5b7224 */ /* 0x000fe200078e005c */
[----:B------:R1:W-:Y:S01]  /*187c0*/  STL [R1+0x68], R15 ;  /* 0x0000680f01007387 */ /* 0x0003e20000100800 */
[----:B------:R-:W-:-:S02]  /*187d0*/  IMAD.MOV.U32 R92, RZ, RZ, R29 ;  /* 0x000000ffff5c7224 */ /* 0x000fc400078e001d */
[----:B------:R-:W-:Y:S01]  /*187e0*/  IMAD.MOV.U32 R29, RZ, RZ, R30 ;  /* 0x000000ffff1d7224 */ /* 0x000fe200078e001e */
[----:B------:R-:W-:Y:S01]  /*187f0*/  IABS R30, R12 ;  /* 0x0000000c001e7213 */ /* 0x000fe20000000000 */
[----:B------:R-:W-:Y:S01]  /*18800*/  @!P4 IMAD.IADD R36, R36, 0x1, -R5 ;  /* 0x000000012424c824 */ /* 0x000fe200078e0a05 */
[----:B------:R-:W-:Y:S01]  /*18810*/  ISETP.GT.U32.AND P4, PT, R5, R33, PT ;  /* 0x000000210500720c */ /* 0x000fe20003f84070 */
[----:B------:R-:W-:Y:S02]  /*18820*/  IMAD.MOV.U32 R89, RZ, RZ, R29 ;  /* 0x000000ffff597224 */ /* 0x000fe400078e001d */
[----:B------:R-:W-:Y:S02]  /*18830*/  @!P3 IMAD.IADD R32, R32, 0x1, -R5 ;  /* 0x000000012020b824 */ /* 0x000fe400078e0a05 */
[----:B-1----:R-:W-:Y:S02]  /*18840*/  VIADD R15, R0, 0x1ef ;  /* 0x000001ef000f7836 */ /* 0x002fe40000000000 */
[----:B------:R-:W-:-:S02]  /*18850*/  IMAD.MOV.U32 R10, RZ, RZ, R4 ;  /* 0x000000ffff0a7224 */ /* 0x000fc400078e0004 */
[----:B------:R-:W-:Y:S01]  /*18860*/  VIADD R12, R0, 0x1f0 ;  /* 0x000001f0000c7836 */ /* 0x000fe20000000000 */
[----:B------:R-:W-:Y:S01]  /*18870*/  IABS R29, R15 ;  /* 0x0000000f001d7213 */ /* 0x000fe20000000000 */
[----:B------:R-:W-:Y:S01]  /*18880*/  IMAD.HI.U32 R6, R9, R30, RZ ;  /* 0x0000001e09067227 */ /* 0x000fe200078e00ff */
[----:B------:R-:W-:Y:S03]  /*18890*/  STL [R1+0x130], R15 ;  /* 0x0001300f01007387 */ /* 0x000fe60000100800 */
[----:B------:R-:W-:Y:S01]  /*188a0*/  @!P0 IMAD.MOV R10, RZ, RZ, -R10 ;  /* 0x000000ffff0a8224 */ /* 0x000fe200078e0a0a */
[----:B------:R-:W-:Y:S01]  /*188b0*/  ISETP.GT.U32.AND P0, PT, R5, R32, PT ;  /* 0x000000200500720c */ /* 0x000fe20003f04070 */
[--C-:B------:R-:W-:Y:S01]  /*188c0*/  @!P1 IMAD.IADD R43, R43, 0x1, -R5.reuse ;  /* 0x000000012b2b9824 */ /* 0x100fe200078e0a05 */
[----:B------:R-:W-:Y:S01]  /*188d0*/  ISETP.GT.U32.AND P1, PT, R5, R41, PT ;  /* 0x000000290500720c */ /* 0x000fe20003f24070 */
[----:B------:R-:W-:Y:S01]  /*188e0*/  IMAD.HI.U32 R4, R9, R29, RZ ;  /* 0x0000001d09047227 */ /* 0x000fe200078e00ff */
[----:B------:R1:W-:Y:S03]  /*188f0*/  STL [R1+0x12c], R12 ;  /* 0x00012c0c01007387 */ /* 0x0003e60000100800 */
[----:B------:R-:W-:Y:S01]  /*18900*/  IMAD.MOV.U32 R90, RZ, RZ, R28 ;  /* 0x000000ffff5a7224 */ /* 0x000fe200078e001c */
[----:B------:R-:W-:Y:S01]  /*18910*/  IABS R28, R12 ;  /* 0x0000000c001c7213 */ /* 0x000fe20000000000 */
[----:B------:R-:W-:Y:S01]  /*18920*/  @!P6 IMAD.IADD R31, R31, 0x1, -R5 ;  /* 0x000000011f1fe824 */ /* 0x000fe200078e0a05 */
[----:B------:R2:W-:Y:S01]  /*18930*/  STL [R1+0x4c], R10 ;  /* 0x00004c0a01007387 */ /* 0x0005e20000100800 */
[----:B------:R-:W-:-:S02]  /*18940*/  IMAD.MOV R6, RZ, RZ, -R6 ;  /* 0x000000ffff067224 */ /* 0x000fc400078e0a06 */
[----:B------:R-:W-:Y:S01]  /*18950*/  IMAD.MOV R4, RZ, RZ, -R4 ;  /* 0x000000ffff047224 */ /* 0x000fe200078e0a04 */
[C---:B------:R-:W-:Y:S01]  /*18960*/  ISETP.GT.U32.AND P6, PT, R5.reuse, R31, PT ;  /* 0x0000001f0500720c */ /* 0x040fe20003fc4070 */
[----:B------:R-:W-:Y:S02]  /*18970*/  IMAD R30, R5, R6, R30 ;  /* 0x00000006051e7224 */ /* 0x000fe400078e021e */
[----:B------:R-:W-:Y:S01]  /*18980*/  @!P4 IMAD.IADD R33, R33, 0x1, -R5 ;  /* 0x000000012121c824 */ /* 0x000fe200078e0a05 */
[----:B------:R-:W-:Y:S01]  /*18990*/  ISETP.GT.U32.AND P4, PT, R5, R34, PT ;  /* 0x000000220500720c */ /* 0x000fe20003f84070 */
[----:B------:R-:W-:-:S03]  /*189a0*/  IMAD.HI.U32 R6, R9, R28, RZ ;  /* 0x0000001c09067227 */ /* 0x000fc600078e00ff */
[C---:B------:R-:W-:Y:S01]  /*189b0*/  ISETP.GT.U32.AND P3, PT, R5.reuse, R33, PT ;  /* 0x000000210500720c */ /* 0x040fe20003f64070 */
[C---:B------:R-:W-:Y:S02]  /*189c0*/  IMAD R29, R5.reuse, R4, R29 ;  /* 0x00000004051d7224 */ /* 0x040fe400078e021d */
[----:B------:R-:W-:Y:S02]  /*189d0*/  IMAD.MOV R6, RZ, RZ, -R6 ;  /* 0x000000ffff067224 */ /* 0x000fe400078e0a06 */
[--C-:B------:R-:W-:Y:S01]  /*189e0*/  @!P0 IMAD.IADD R32, R32, 0x1, -R5.reuse ;  /* 0x0000000120208824 */ /* 0x100fe200078e0a05 */
[----:B------:R-:W-:Y:S01]  /*189f0*/  ISETP.GT.U32.AND P0, PT, R5, R29, PT ;  /* 0x0000001d0500720c */ /* 0x000fe20003f04070 */
[--C-:B------:R-:W-:Y:S02]  /*18a00*/  @!P1 IMAD.IADD R41, R41, 0x1, -R5.reuse ;  /* 0x0000000129299824 */ /* 0x100fe400078e0a05 */
[----:B------:R-:W-:Y:S02]  /*18a10*/  IMAD R28, R5, R6, R28 ;  /* 0x00000006051c7224 */ /* 0x000fe400078e021c */
[--C-:B------:R-:W-:Y:S01]  /*18a20*/  @!P6 IMAD.IADD R31, R31, 0x1, -R5.reuse ;  /* 0x000000011f1fe824 */ /* 0x100fe200078e0a05 */
[C---:B------:R-:W-:Y:S01]  /*18a30*/  ISETP.GT.U32.AND P1, PT, R5.reuse, R41, PT ;  /* 0x000000290500720c */ /* 0x040fe20003f24070 */
[C---:B-1----:R-:W-:Y:S01]  /*18a40*/  VIADD R12, R0.reuse, 0x1f1 ;  /* 0x000001f1000c7836 */ /* 0x042fe20000000000 */
[----:B------:R-:W-:Y:S01]  /*18a50*/  ISETP.GT.U32.AND P6, PT, R5, R28, PT ;  /* 0x0000001c0500720c */ /* 0x000fe20003fc4070 */
[--C-:B------:R-:W-:Y:S01]  /*18a60*/  @!P3 IMAD.IADD R33, R33, 0x1, -R5.reuse ;  /* 0x000000012121b824 */ /* 0x100fe200078e0a05 */
[----:B------:R-:W-:Y:S01]  /*18a70*/  ISETP.GE.AND P3, PT, R27, RZ, PT ;  /* 0x000000ff1b00720c */ /* 0x000fe20003f66270 */
[C---:B--2---:R-:W-:Y:S01]  /*18a80*/  VIADD R10, R0.reuse, 0x1f2 ;  /* 0x000001f2000a7836 */ /* 0x044fe20000000000 */
[----:B------:R-:W-:Y:S01]  /*18a90*/  IABS R27, R12 ;  /* 0x0000000c001b7213 */ /* 0x000fe20000000000 */
[----:B------:R-:W-:Y:S01]  /*18aa0*/  VIADD R4, R0, 0x1f3 ;  /* 0x000001f300047836 */ /* 0x000fe20000000000 */
[----:B------:R-:W-:Y:S01]  /*18ab0*/  STL [R1+0x128], R12 ;  /* 0x0001280c01007387 */ /* 0x000fe20000100800 */
[----:B------:R-:W-:-:S02]  /*18ac0*/  @!P0 IMAD.IADD R29, R29, 0x1, -R5 ;  /* 0x000000011d1d8824 */ /* 0x000fc400078e0a05 */
[--C-:B------:R-:W-:Y:S01]  /*18ad0*/  @!P4 IMAD.IADD R34, R34, 0x1, -R5.reuse ;  /* 0x000000012222c824 */ /* 0x100fe200078e0a05 */
[----:B------:R1:W-:Y:S01]  /*18ae0*/  STL [R1+0x124], R10 ;  /* 0x0001240a01007387 */ /* 0x0003e20000100800 */
[----:B------:R-:W-:Y:S01]  /*18af0*/  IABS R25, R4 ;  /* 0x0000000400197213 */ /* 0x000fe20000000000 */
[--C-:B------:R-:W-:Y:S01]  /*18b00*/  @!P1 IMAD.IADD R41, R41, 0x1, -R5.reuse ;  /* 0x0000000129299824 */ /* 0x100fe200078e0a05 */
[----:B------:R-:W-:Y:S01]  /*18b10*/  ISETP.GT.U32.AND P0, PT, R5, R29, PT ;  /* 0x0000001d0500720c */ /* 0x000fe20003f04070 */
[----:B------:R2:W-:Y:S01]  /*18b20*/  STL [R1+0x120], R4 ;  /* 0x0001200401007387 */ /* 0x0005e20000100800 */
[----:B------:R-:W-:Y:S01]  /*18b30*/  ISETP.GE.AND P1, PT, R26, RZ, PT ;  /* 0x000000ff1a00720c */ /* 0x000fe20003f26270 */
[----:B------:R-:W-:Y:S01]  /*18b40*/  @!P6 IMAD.IADD R28, R28, 0x1, -R5 ;  /* 0x000000011c1ce824 */ /* 0x000fe200078e0a05 */
[----:B------:R-:W-:Y:S01]  /*18b50*/  IABS R26, R10 ;  /* 0x0000000a001a7213 */ /* 0x000fe20000000000 */
[----:B------:R-:W-:Y:S01]  /*18b60*/  IMAD.HI.U32 R6, R9, R25, RZ ;  /* 0x0000001909067227 */ /* 0x000fe200078e00ff */
[----:B------:R-:W-:-:S02]  /*18b70*/  ISETP.GT.U32.AND P4, PT, R5, R30, PT ;  /* 0x0000001e0500720c */ /* 0x000fc40003f84070 */
[----:B------:R-:W-:Y:S01]  /*18b80*/  ISETP.GT.U32.AND P6, PT, R5, R28, PT ;  /* 0x0000001c0500720c */ /* 0x000fe20003fc4070 */
[----:B-1----:R-:W-:-:S04]  /*18b90*/  IMAD.HI.U32 R10, R9, R26, RZ ;  /* 0x0000001a090a7227 */ /* 0x002fc800078e00ff */
[----:B--2---:R-:W-:-:S04]  /*18ba0*/  IMAD.HI.U32 R4, R9, R27, RZ ;  /* 0x0000001b09047227 */ /* 0x004fc800078e00ff */
[----:B------:R-:W-:Y:S02]  /*18bb0*/  IMAD.MOV R4, RZ, RZ, -R4 ;  /* 0x000000ffff047224 */ /* 0x000fe400078e0a04 */
[----:B------:R-:W-:Y:S02]  /*18bc0*/  @!P0 IMAD.IADD R29, R29, 0x1, -R5 ;  /* 0x000000011d1d8824 */ /* 0x000fe400078e0a05 */
[C---:B------:R-:W-:Y:S02]  /*18bd0*/  IMAD R27, R5.reuse, R4, R27 ;  /* 0x00000004051b7224 */ /* 0x040fe400078e021b */
[----:B------:R-:W-:Y:S02]  /*18be0*/  IMAD.MOV R4, RZ, RZ, -R10 ;  /* 0x000000ffff047224 */ /* 0x000fe400078e0a0a */
[----:B------:R-:W-:Y:S01]  /*18bf0*/  @!P6 IMAD.IADD R28, R28, 0x1, -R5 ;  /* 0x000000011c1ce824 */ /* 0x000fe200078e0a05 */
[C---:B------:R-:W-:Y:S01]  /*18c00*/  ISETP.GT.U32.AND P0, PT, R5.reuse, R27, PT ;  /* 0x0000001b0500720c */ /* 0x040fe20003f04070 */
[----:B------:R-:W-:-:S02]  /*18c10*/  IMAD R26, R5, R4, R26 ;  /* 0x00000004051a7224 */ /* 0x000fc400078e021a */
[----:B------:R-:W-:Y:S02]  /*18c20*/  IMAD.MOV R6, RZ, RZ, -R6 ;  /* 0x000000ffff067224 */ /* 0x000fe400078e0a06 */
[C---:B------:R-:W-:Y:S01]  /*18c30*/  VIADD R12, R0.reuse, 0x1f4 ;  /* 0x000001f4000c7836 */ /* 0x040fe20000000000 */
[C---:B------:R-:W-:Y:S01]  /*18c40*/  ISETP.GT.U32.AND P6, PT, R5.reuse, R26, PT ;  /* 0x0000001a0500720c */ /* 0x040fe20003fc4070 */
[----:B------:R-:W-:Y:S02]  /*18c50*/  IMAD R25, R5, R6, R25 ;  /* 0x0000000605197224 */ /* 0x000fe400078e0219 */
[C---:B------:R-:W-:Y:S01]  /*18c60*/  VIADD R10, R0.reuse, 0x1f5 ;  /* 0x000001f5000a7836 */ /* 0x040fe20000000000 */
[----:B------:R-:W-:Y:S01]  /*18c70*/  IABS R24, R12 ;  /* 0x0000000c00187213 */ /* 0x000fe20000000000 */
[C---:B------:R-:W-:Y:S01]  /*18c80*/  VIADD R6, R0.reuse, 0x1f6 ;  /* 0x000001f600067836 */ /* 0x040fe20000000000 */
[----:B------:R-:W-:Y:S01]  /*18c90*/  STL [R1+0x118], R12 ;  /* 0x0001180c01007387 */ /* 0x000fe20000100800 */
[--C-:B------:R-:W-:Y:S01]  /*18ca0*/  @!P0 IMAD.IADD R27, R27, 0x1, -R5.reuse ;  /* 0x000000011b1b8824 */ /* 0x100fe200078e0a05 */
[----:B------:R-:W-:Y:S01]  /*18cb0*/  IABS R23, R10 ;  /* 0x0000000a00177213 */ /* 0x000fe20000000000 */
[C---:B------:R-:W-:Y:S01]  /*18cc0*/  VIADD R4, R0.reuse, 0x1f7 ;  /* 0x000001f700047836 */ /* 0x040fe20000000000 */
[----:B------:R1:W-:Y:S01]  /*18cd0*/  STL [R1+0x108], R10 ;  /* 0x0001080a01007387 */ /* 0x0003e20000100800 */
[----:B------:R-:W-:Y:S01]  /*18ce0*/  IABS R22, R6 ;  /* 0x0000000600167213 */ /* 0x000fe20000000000 */
[----:B------:R-:W-:Y:S01]  /*18cf0*/  VIADD R47, R0, 0x1f8 ;  /* 0x000001f8002f7836 */ /* 0x000fe20000000000 */
[----:B------:R-:W-:Y:S01]  /*18d00*/  ISETP.GT.U32.AND P0, PT, R5, R27, PT ;  /* 0x0000001b0500720c */ /* 0x000fe20003f04070 */
[----:B------:R-:W-:Y:S01]  /*18d10*/  @!P6 IMAD.IADD R26, R26, 0x1, -R5 ;  /* 0x000000011a1ae824 */ /* 0x000fe200078e0a05 */
[----:B------:R2:W-:Y:S01]  /*18d20*/  STL [R1+0x104], R6 ;  /* 0x0001040601007387 */ /* 0x0005e20000100800 */
[----:B------:R-:W-:Y:S01]  /*18d30*/  IABS R21, R4 ;  /* 0x0000000400157213 */ /* 0x000fe20000000000 */
[----:B------:R-:W-:-:S02]  /*18d40*/  VIADD R15, R0, 0x1f9 ;  /* 0x000001f9000f7836 */ /* 0x000fc40000000000 */
[----:B------:R3:W-:Y:S01]  /*18d50*/  STL [R1+0x100], R4 ;  /* 0x0001000401007387 */ /* 0x0007e20000100800 */
[----:B------:R-:W-:Y:S01]  /*18d60*/  ISETP.GT.U32.AND P6, PT, R5, R26, PT ;  /* 0x0000001a0500720c */ /* 0x000fe20003fc4070 */
[C---:B-1----:R-:W-:Y:S02]  /*18d70*/  IMAD.HI.U32 R10, R9.reuse, R22, RZ ;  /* 0x00000016090a7227 */ /* 0x042fe400078e00ff */
[----:B------:R-:W-:Y:S02]  /*18d80*/  STL [R1+0xfc], R47 ;  /* 0x0000fc2f01007387 */ /* 0x000fe40000100800 */
[C---:B--2---:R-:W-:Y:S02]  /*18d90*/  IMAD.HI.U32 R6, R9.reuse, R23, RZ ;  /* 0x0000001709067227 */ /* 0x044fe400078e00ff */
[----:B------:R1:W-:Y:S02]  /*18da0*/  STL [R1+0xf8], R15 ;  /* 0x0000f80f01007387 */ /* 0x0003e40000100800 */
[----:B---3--:R-:W-:-:S04]  /*18db0*/  IMAD.HI.U32 R4, R9, R24, RZ ;  /* 0x0000001809047227 */ /* 0x008fc800078e00ff */
[----:B------:R-:W-:Y:S02]  /*18dc0*/  IMAD.MOV R4, RZ, RZ, -R4 ;  /* 0x000000ffff047224 */ /* 0x000fe400078e0a04 */
[--C-:B------:R-:W-:Y:S01]  /*18dd0*/  @!P0 IMAD.IADD R27, R27, 0x1, -R5.reuse ;  /* 0x000000011b1b8824 */ /* 0x100fe200078e0a05 */
[C---:B------:R-:W-:Y:S01]  /*18de0*/  ISETP.GT.U32.AND P0, PT, R5.reuse, R25, PT ;  /* 0x000000190500720c */ /* 0x040fe20003f04070 */
[C---:B------:R-:W-:Y:S01]  /*18df0*/  IMAD R24, R5.reuse, R4, R24 ;  /* 0x0000000405187224 */ /* 0x040fe200078e0218 */
[----:B-1----:R-:W-:Y:S01]  /*18e00*/  IABS R15, R15 ;  /* 0x0000000f000f7213 */ /* 0x002fe20000000000 */
[----:B------:R-:W-:Y:S02]  /*18e10*/  IMAD.MOV R4, RZ, RZ, -R6 ;  /* 0x000000ffff047224 */ /* 0x000fe400078e0a06 */
[----:B------:R-:W-:Y:S01]  /*18e20*/  @!P6 IMAD.IADD R26, R26, 0x1, -R5 ;  /* 0x000000011a1ae824 */ /* 0x000fe200078e0a05 */
[C---:B------:R-:W-:Y:S01]  /*18e30*/  ISETP.GT.U32.AND P6, PT, R5.reuse, R24, PT ;  /* 0x000000180500720c */ /* 0x040fe20003fc4070 */
[----:B------:R-:W-:-:S02]  /*18e40*/  IMAD R23, R5, R4, R23 ;  /* 0x0000000405177224 */ /* 0x000fc400078e0217 */
[----:B------:R-:W-:Y:S02]  /*18e50*/  IMAD.MOV R10, RZ, RZ, -R10 ;  /* 0x000000ffff0a7224 */ /* 0x000fe400078e0a0a */
[----:B------:R-:W-:-:S04]  /*18e60*/  IMAD.HI.U32 R6, R9, R21, RZ ;  /* 0x0000001509067227 */ /* 0x000fc800078e00ff */
[----:B------:R-:W-:Y:S01]  /*18e70*/  @!P0 IMAD.IADD R25, R25, 0x1, -R5 ;  /* 0x0000000119198824 */ /* 0x000fe200078e0a05 */
[C---:B------:R-:W-:Y:S01]  /*18e80*/  ISETP.GT.U32.AND P0, PT, R5.reuse, R23, PT ;  /* 0x000000170500720c */ /* 0x040fe20003f04070 */
[----:B------:R-:W-:Y:S02]  /*18e90*/  @!P5 IMAD.MOV R3, RZ, RZ, -R3 ;  /* 0x000000ffff03d224 */ /* 0x000fe400078e0a03 */
[----:B------:R-:W-:Y:S01]  /*18ea0*/  @!P6 IMAD.IADD R24, R24, 0x1, -R5 ;  /* 0x000000011818e824 */ /* 0x000fe200078e0a05 */
[C---:B------:R-:W-:Y:S01]  /*18eb0*/  ISETP.GT.U32.AND P6, PT, R5.reuse, R25, PT ;  /* 0x000000190500720c */ /* 0x040fe20003fc4070 */
[C---:B------:R-:W-:Y:S02]  /*18ec0*/  IMAD R22, R5.reuse, R10, R22 ;  /* 0x0000000a05167224 */ /* 0x040fe400078e0216 */
[C---:B------:R-:W-:Y:S01]  /*18ed0*/  VIADD R12, R0.reuse, 0x1fa ;  /* 0x000001fa000c7836 */ /* 0x040fe20000000000 */
[----:B------:R-:W-:Y:S01]  /*18ee0*/  ISETP.GT.U32.AND P5, PT, R5, R24, PT ;  /* 0x000000180500720c */ /* 0x000fe20003fa4070 */
[----:B------:R-:W-:-:S02]  /*18ef0*/  VIADD R10, R0, 0x1fb ;  /* 0x000001fb000a7836 */ /* 0x000fc40000000000 */
[----:B------:R-:W-:Y:S01]  /*18f00*/  IMAD.MOV R4, RZ, RZ, -R6 ;  /* 0x000000ffff047224 */ /* 0x000fe200078e0a06 */
[----:B------:R-:W-:Y:S01]  /*18f10*/  IABS R6, R47 ;  /* 0x0000002f00067213 */ /* 0x000fe20000000000 */
[--C-:B------:R-:W-:Y:S01]  /*18f20*/  @!P0 IMAD.IADD R23, R23, 0x1, -R5.reuse ;  /* 0x0000000117178824 */ /* 0x100fe200078e0a05 */
[----:B------:R1:W-:Y:S01]  /*18f30*/  STL [R1+0xf4], R12 ;  /* 0x0000f40c01007387 */ /* 0x0003e20000100800 */
[----:B------:R-:W-:Y:S02]  /*18f40*/  @!P4 IMAD.IADD R30, R30, 0x1, -R5 ;  /* 0x000000011e1ec824 */ /* 0x000fe400078e0a05 */
[C---:B------:R-:W-:Y:S01]  /*18f50*/  IMAD R21, R5.reuse, R4, R21 ;  /* 0x0000000405157224 */ /* 0x040fe200078e0215 */
[----:B------:R2:W-:Y:S01]  /*18f60*/  STL [R1+0xf0], R10 ;  /* 0x0000f00a01007387 */ /* 0x0005e20000100800 */
[C---:B------:R-:W-:Y:S01]  /*18f70*/  ISETP.GT.U32.AND P0, PT, R5.reuse, R23, PT ;  /* 0x000000170500720c */ /* 0x040fe20003f04070 */
[----:B------:R-:W-:Y:S01]  /*18f80*/  VIADD R88, R0, 0x198 ;  /* 0x0000019800587836 */ /* 0x000fe20000000000 */
[C---:B------:R-:W-:Y:S01]  /*18f90*/  ISETP.GT.U32.AND P4, PT, R5.reuse, R30, PT ;  /* 0x0000001e0500720c */ /* 0x040fe20003f84070 */
[----:B------:R3:W-:Y:S01]  /*18fa0*/  STL [R1+0x40], R3 ;  /* 0x0000400301007387 */ /* 0x0007e20000100800 */
[--C-:B------:R-:W-:Y:S01]  /*18fb0*/  @!P5 IMAD.IADD R24, R24, 0x1, -R5.reuse ;  /* 0x000000011818d824 */ /* 0x100fe200078e0a05 */
[----:B------:R-:W-:Y:S01]  /*18fc0*/  ISETP.GT.U32.AND P5, PT, R5, R21, PT ;  /* 0x000000150500720c */ /* 0x000fe20003fa4070 */
[----:B------:R-:W-:Y:S01]  /*18fd0*/  @!P6 IMAD.IADD R25, R25, 0x1, -R5 ;  /* 0x000000011919e824 */ /* 0x000fe200078e0a05 */
[----:B------:R-:W-:Y:S01]  /*18fe0*/  IABS R4, R12 ;  /* 0x0000000c00047213 */ /* 0x000fe20000000000 */
[----:B------:R-:W-:Y:S01]  /*18ff0*/  VIADD R87, R0, 0x19c ;  /* 0x0000019c00577836 */ /* 0x000fe20000000000 */
[----:B-1----:R-:W-:Y:S01]  /*19000*/  IABS R12, R10 ;  /* 0x0000000a000c7213 */ /* 0x002fe20000000000 */
[----:B--2---:R-:W-:Y:S01]  /*19010*/  IMAD.HI.U32 R10, R9, R15, RZ ;  /* 0x0000000f090a7227 */ /* 0x004fe200078e00ff */
[----:B------:R-:W-:-:S03]  /*19020*/  ISETP.GT.U32.AND P6, PT, R5, R22, PT ;  /* 0x000000160500720c */ /* 0x000fc60003fc4070 */
[----:B---3--:R-:W-:-:S04]  /*19030*/  IMAD.HI.U32 R3, R9, R6, RZ ;  /* 0x0000000609037227 */ /* 0x008fc800078e00ff */
[----:B------:R-:W-:Y:S02]  /*19040*/  IMAD.MOV R3, RZ, RZ, -R3 ;  /* 0x000000ffff037224 */ /* 0x000fe400078e0a03 */
[--C-:B------:R-:W-:Y:S02]  /*19050*/  @!P0 IMAD.IADD R23, R23, 0x1, -R5.reuse ;  /* 0x0000000117178824 */ /* 0x100fe400078e0a05 */
[----:B------:R-:W-:Y:S02]  /*19060*/  IMAD R6, R5, R3, R6 ;  /* 0x0000000305067224 */ /* 0x000fe400078e0206 */
[----:B------:R-:W-:Y:S01]  /*19070*/  @!P4 IMAD.IADD R30, R30, 0x1, -R5 ;  /* 0x000000011e1ec824 */ /* 0x000fe200078e0a05 */
[----:B------:R-:W-:Y:S01]  /*19080*/  ISETP.GE.AND P4, PT, R88, RZ, PT ;  /* 0x000000ff5800720c */ /* 0x000fe20003f86270 */
[----:B------:R-:W-:Y:S01]  /*19090*/  IMAD.HI.U32 R3, R9, R4, RZ ;  /* 0x0000000409037227 */ /* 0x000fe200078e00ff */
[----:B------:R-:W-:-:S03]  /*190a0*/  ISETP.GT.U32.AND P0, PT, R5, R6, PT ;  /* 0x000000060500720c */ /* 0x000fc60003f04070 */
[----:B------:R-:W-:Y:S02]  /*190b0*/  VIADD R88, R0, 0x199 ;  /* 0x0000019900587836 */ /* 0x000fe40000000000 */
[----:B------:R-:W-:Y:S02]  /*190c0*/  IMAD.MOV R3, RZ, RZ, -R3 ;  /* 0x000000ffff037224 */ /* 0x000fe400078e0a03 */
[----:B------:R-:W-:Y:S02]  /*190d0*/  IMAD.MOV R10, RZ, RZ, -R10 ;  /* 0x000000ffff0a7224 */ /* 0x000fe400078e0a0a */
[----:B------:R-:W-:Y:S01]  /*190e0*/  @!P5 IMAD.IADD R21, R21, 0x1, -R5 ;  /* 0x000000011515d824 */ /* 0x000fe200078e0a05 */
[----:B------:R-:W-:Y:S01]  /*190f0*/  ISETP.GE.AND P5, PT, R88, RZ, PT ;  /* 0x000000ff5800720c */ /* 0x000fe20003fa6270 */
[C---:B------:R-:W-:Y:S02]  /*19100*/  VIADD R48, R0.reuse, 0x1fc ;  /* 0x000001fc00307836 */ /* 0x040fe40000000000 */
[----:B------:R-:W-:-:S02]  /*19110*/  VIADD R47, R0, 0x1fd ;  /* 0x000001fd002f7836 */ /* 0x000fc40000000000 */
[----:B------:R-:W-:Y:S01]  /*19120*/  IMAD.MOV.U32 R85, RZ, RZ, R87 ;  /* 0x000000ffff557224 */ /* 0x000fe200078e0057 */
[----:B------:R-:W-:Y:S01]  /*19130*/  STL [R1+0xe4], R48 ;  /* 0x0000e43001007387 */ /* 0x000fe20000100800 */
[C---:B------:R-:W-:Y:S02]  /*19140*/  IMAD R4, R5.reuse, R3, R4 ;  /* 0x0000000305047224 */ /* 0x040fe400078e0204 */
[C---:B------:R-:W-:Y:S01]  /*19150*/  VIADD R88, R0.reuse, 0x19b ;  /* 0x0000019b00587836 */ /* 0x040fe20000000000 */
[----:B------:R1:W-:Y:S01]  /*19160*/  STL [R1+0xec], R47 ;  /* 0x0000ec2f01007387 */ /* 0x0003e20000100800 */
[----:B------:R-:W-:Y:S02]  /*19170*/  IMAD.MOV.U32 R87, RZ, RZ, R89 ;  /* 0x000000ffff577224 */ /* 0x000fe400078e0059 */
[----:B------:R-:W-:Y:S01]  /*19180*/  IMAD R15, R5, R10, R15 ;  /* 0x0000000a050f7224 */ /* 0x000fe200078e020f */
[----:B------:R2:W-:Y:S01]  /*19190*/  STL [R1+0x1744], R0 ;  /* 0x0017440001007387 */ /* 0x0005e20000100800 */
[----:B------:R-:W-:-:S02]  /*191a0*/  VIADD R3, R0, 0x105 ;  /* 0x0000010500037836 */ /* 0x000fc40000000000 */
[----:B------:R-:W-:Y:S02]  /*191b0*/  VIADD R89, R0, 0x19e ;  /* 0x0000019e00597836 */ /* 0x000fe40000000000 */
[----:B------:R-:W-:Y:S01]  /*191c0*/  IMAD.HI.U32 R10, R9, R12, RZ ;  /* 0x0000000c090a7227 */ /* 0x000fe200078e00ff */
[----:B-1----:R-:W-:-:S03]  /*191d0*/  IABS R47, R47 ;  /* 0x0000002f002f7213 */ /* 0x002fc60000000000 */
[----:B------:R-:W-:Y:S02]  /*191e0*/  IMAD.MOV.U32 R84, RZ, RZ, R88 ;  /* 0x000000ffff547224 */ /* 0x000fe400078e0058 */
[----:B------:R-:W-:Y:S01]  /*191f0*/  @!P0 IMAD.IADD R6, R6, 0x1, -R5 ;  /* 0x0000000106068824 */ /* 0x000fe200078e0a05 */
[----:B------:R-:W-:Y:S01]  /*19200*/  ISETP.GE.AND P0, PT, R3, RZ, PT ;  /* 0x000000ff0300720c */ /* 0x000fe20003f06270 */
[----:B------:R-:W-:Y:S01]  /*19210*/  IMAD.MOV.U32 R88, RZ, RZ, R89 ;  /* 0x000000ffff587224 */ /* 0x000fe200078e0059 */
[----:B------:R-:W-:Y:S01]  /*19220*/  IABS R3, R3 ;  /* 0x0000000300037213 */ /* 0x000fe20000000000 */
[----:B------:R-:W-:Y:S02]  /*19230*/  IMAD.MOV R10, RZ, RZ, -R10 ;  /* 0x000000ffff0a7224 */ /* 0x000fe400078e0a0a */
[----:B------:R-:W-:Y:S02]  /*19240*/  IMAD.MOV.U32 R89, RZ, RZ, R90 ;  /* 0x000000ffff597224 */ /* 0x000fe400078e005a */
[----:B------:R-:W-:-:S02]  /*19250*/  IMAD.MOV.U32 R90, RZ, RZ, R91 ;  /* 0x000000ffff5a7224 */ /* 0x000fc400078e005b */
[----:B------:R-:W-:Y:S02]  /*19260*/  IMAD.MOV.U32 R91, RZ, RZ, R92 ;  /* 0x000000ffff5b7224 */ /* 0x000fe400078e005c */
[----:B------:R-:W-:Y:S01]  /*19270*/  @!P6 IMAD.IADD R22, R22, 0x1, -R5 ;  /* 0x000000011616e824 */ /* 0x000fe200078e0a05 */
[C---:B------:R-:W-:Y:S01]  /*19280*/  ISETP.GT.U32.AND P6, PT, R5.reuse, R15, PT ;  /* 0x0000000f0500720c */ /* 0x040fe20003fc4070 */
[----:B------:R-:W-:Y:S02]  /*19290*/  IMAD.MOV.U32 R86, RZ, RZ, R96 ;  /* 0x000000ffff567224 */ /* 0x000fe400078e0060 */
[----:B------:R-:W-:Y:S02]  /*192a0*/  IMAD.MOV.U32 R92, RZ, RZ, R93 ;  /* 0x000000ffff5c7224 */ /* 0x000fe400078e005d */
[----:B------:R-:W-:Y:S01]  /*192b0*/  IMAD R12, R5, R10, R12 ;  /* 0x0000000a050c7224 */ /* 0x000fe200078e020c */
[----:B------:R-:W-:Y:S01]  /*192c0*/  IABS R10, R48 ;  /* 0x00000030000a7213 */ /* 0x000fe20000000000 */
[----:B------:R-:W-:-:S02]  /*192d0*/  VIADD R96, R0, 0x19a ;  /* 0x0000019a00607836 */ /* 0x000fc40000000000 */
[----:B------:R-:W-:Y:S02]  /*192e0*/  IMAD.MOV.U32 R93, RZ, RZ, R8 ;  /* 0x000000ffff5d7224 */ /* 0x000fe400078e0008 */
[----:B------:R-:W-:Y:S02]  /*192f0*/  IMAD.MOV.U32 R49, RZ, RZ, R47 ;  /* 0x000000ffff317224 */ /* 0x000fe400078e002f */
[----:B------:R-:W-:Y:S02]  /*19300*/  VIADD R8, R0, 0x1fe ;  /* 0x000001fe00087836 */ /* 0x000fe40000000000 */
[----:B------:R-:W-:-:S04]  /*19310*/  IMAD.HI.U32 R48, R9, R3, RZ ;  /* 0x0000000309307227 */ /* 0x000fc800078e00ff */
[----:B------:R-:W-:Y:S01]  /*19320*/  @!P1 IMAD.MOV R7, RZ, RZ, -R7 ;  /* 0x000000ffff079224 */ /* 0x000fe200078e0a07 */
[----:B------:R-:W-:Y:S01]  /*19330*/  ISETP.GT.U32.AND P1, PT, R5, R21, PT ;  /* 0x000000150500720c */ /* 0x000fe20003f24070 */
[----:B------:R-:W-:Y:S02]  /*19340*/  IMAD.MOV.U32 R83, RZ, RZ, R96 ;  /* 0x000000ffff537224 */ /* 0x000fe400078e0060 */
[----:B------:R-:W-:-:S04]  /*19350*/  IMAD.HI.U32 R47, R9, R49, RZ ;  /* 0x00000031092f7227 */ /* 0x000fc800078e00ff */
[----:B------:R-:W-:Y:S01]  /*19360*/  VIADD R96, R0, 0x19d ;  /* 0x0000019d00607836 */ /* 0x000fe20000000000 */
[----:B--2---:R-:W-:Y:S01]  /*19370*/  IABS R0, R8 ;  /* 0x0000000800007213 */ /* 0x004fe20000000000 */
[----:B------:R-:W-:Y:S02]  /*19380*/  IMAD.MOV R48, RZ, RZ, -R48 ;  /* 0x000000ffff307224 */ /* 0x000fe400078e0a30 */
[----:B------:R-:W-:Y:S02]  /*19390*/  IMAD.MOV R47, RZ, RZ, -R47 ;  /* 0x000000ffff2f7224 */ /* 0x000fe400078e0a2f */
[----:B------:R-:W-:Y:S02]  /*193a0*/  IMAD R3, R5, R48, R3 ;  /* 0x0000003005037224 */ /* 0x000fe400078e0203 */
[----:B------:R-:W-:-:S04]  /*193b0*/  IMAD.HI.U32 R50, R9, R10, RZ ;  /* 0x0000000a09327227 */ /* 0x000fc800078e00ff */
[----:B------:R-:W-:-:S04]  /*193c0*/  IMAD.HI.U32 R48, R9, R0, RZ ;  /* 0x0000000009307227 */ /* 0x000fc800078e00ff */
[----:B------:R-:W-:Y:S02]  /*193d0*/  IMAD R9, R5, R47, R49 ;  /* 0x0000002f05097224 */ /* 0x000fe400078e0231 */
[--C-:B------:R-:W-:Y:S01]  /*193e0*/  @!P6 IMAD.IADD R15, R15, 0x1, -R5.reuse ;  /* 0x000000010f0fe824 */ /* 0x100fe200078e0a05 */
[----:B------:R-:W-:Y:S01]  /*193f0*/  ISETP.GT.U32.AND P6, PT, R5, R4, PT ;  /* 0x000000040500720c */ /* 0x000fe20003fc4070 */
[----:B------:R-:W-:Y:S02]  /*19400*/  IMAD.MOV.U32 R47, RZ, RZ, R14 ;  /* 0x000000ffff2f7224 */ /* 0x000fe400078e000e */
[----:B------:R-:W-:Y:S01]  /*19410*/  @!P1 IMAD.IADD R21, R21, 0x1, -R5 ;  /* 0x0000000115159824 */ /* 0x000fe200078e0a05 */
[C---:B------:R-:W-:Y:S01]  /*19420*/  ISETP.GT.U32.AND P1, PT, R5.reuse, R9, PT ;  /* 0x000000090500720c */ /* 0x040fe20003f24070 */
[----:B------:R-:W-:Y:S01]  /*19430*/  @!P2 IMAD.MOV R47, RZ, RZ, -R47 ;  /* 0x000000ffff2fa224 */ /* 0x000fe200078e0a2f */
[----:B------:R-:W-:Y:S01]  /*19440*/  ISETP.GT.U32.AND P2, PT, R5, R22, PT ;  /* 0x000000160500720c */ /* 0x000fe20003f44070 */
[----:B------:R-:W-:-:S02]  /*19450*/  IMAD.MOV.U32 R82, RZ, RZ, R83 ;  /* 0x000000ffff527224 */ /* 0x000fc400078e0053 */
[----:B------:R-:W-:Y:S01]  /*19460*/  IMAD.MOV.U32 R83, RZ, RZ, R84 ;  /* 0x000000ffff537224 */ /* 0x000fe200078e0054 */
[----:B------:R-:W-:Y:S01]  /*19470*/  STL [R1+0xc], R47 ;  /* 0x00000c2f01007387 */ /* 0x000fe20000100800 */
[----:B------:R-:W-:Y:S02]  /*19480*/  IMAD.MOV.U32 R84, RZ, RZ, R85 ;  /* 0x000000ffff547224 */ /* 0x000fe400078e0055 */
[----:B------:R-:W-:Y:S01]  /*19490*/  IMAD.MOV.U32 R85, RZ, RZ, R96 ;  /* 0x000000ffff557224 */ /* 0x000fe200078e0060 */
[----:B------:R1:W-:Y:S01]  /*194a0*/  STL [R1+0x4], R7 ;  /* 0x0000040701007387 */ /* 0x0003e20000100800 */
[----:B------:R-:W-:Y:S02]  /*194b0*/  IMAD.MOV.U32 R96, RZ, RZ, R13 ;  /* 0x000000ffff607224 */ /* 0x000fe400078e000d */
[----:B------:R-:W-:Y:S02]  /*194c0*/  IMAD.MOV.U32 R81, RZ, RZ, R82 ;  /* 0x000000ffff517224 */ /* 0x000fe400078e0052 */
[----:B------:R-:W-:-:S02]  /*194d0*/  IMAD.MOV.U32 R13, RZ, RZ, R2 ;  /* 0x000000ffff0d7224 */ /* 0x000fc400078e0002 */
[----:B------:R-:W-:Y:S02]  /*194e0*/  IMAD.MOV.U32 R82, RZ, RZ, R83 ;  /* 0x000000ffff527224 */ /* 0x000fe400078e0053 */
[----:B------:R-:W-:Y:S02]  /*194f0*/  IMAD.MOV R50, RZ, RZ, -R50 ;  /* 0x000000ffff327224 */ /* 0x000fe400078e0a32 */
[----:B------:R-:W-:Y:S02]  /*19500*/  IMAD.MOV.U32 R83, RZ, RZ, R84 ;  /* 0x000000ffff537224 */ /* 0x000fe400078e0054 */
[----:B------:R-:W-:Y:S02]  /*19510*/  IMAD.MOV.U32 R84, RZ, RZ, R85 ;  /* 0x000000ffff547224 */ /* 0x000fe400078e0055 */
[----:B------:R-:W-:Y:S01]  /*19520*/  @!P6 IMAD.IADD R4, R4, 0x1, -R5 ;  /* 0x000000010404e824 */ /* 0x000fe200078e0a05 */
[----:B------:R-:W-:Y:S01]  /*19530*/  ISETP.GT.U32.AND P6, PT, R5, R12, PT ;  /* 0x0000000c0500720c */ /* 0x000fe20003fc4070 */
[----:B------:R-:W-:-:S02]  /*19540*/  IMAD.MOV.U32 R85, RZ, RZ, R88 ;  /* 0x000000ffff557224 */ /* 0x000fc400078e0058 */
[----:B------:R-:W-:Y:S01]  /*19550*/  @!P3 IMAD.MOV R13, RZ, RZ, -R13 ;  /* 0x000000ffff0db224 */ /* 0x000fe200078e0a0d */
[C---:B------:R-:W-:Y:S01]  /*19560*/  ISETP.GT.U32.AND P3, PT, R5.reuse, R6, PT ;  /* 0x000000060500720c */ /* 0x040fe20003f64070 */
[C---:B------:R-:W-:Y:S02]  /*19570*/  IMAD R10, R5.reuse, R50, R10 ;  /* 0x00000032050a7224 */ /* 0x040fe400078e020a */
[----:B------:R-:W-:Y:S01]  /*19580*/  @!P4 IMAD.MOV R16, RZ, RZ, -R16 ;  /* 0x000000ffff10c224 */ /* 0x000fe200078e0a10 */
[----:B------:R-:W-:Y:S01]  /*19590*/  ISETP.GT.U32.AND P4, PT, R5, R15, PT ;  /* 0x0000000f0500720c */ /* 0x000fe20003f84070 */
[----:B------:R-:W-:Y:S01]  /*195a0*/  @!P1 IMAD.IADD R9, R9, 0x1, -R5 ;  /* 0x0000000109099824 */ /* 0x000fe200078e0a05 */
[----:B------:R-:W-:Y:S01]  /*195b0*/  ISETP.GE.AND P1, PT, R84, RZ, PT ;  /* 0x000000ff5400720c */ /* 0x000fe20003f26270 */
[----:B------:R-:W-:Y:S01]  /*195c0*/  @!P5 IMAD.MOV R17, RZ, RZ, -R17 ;  /* 0x000000ffff11d224 */ /* 0x000fe200078e0a11 */
[----:B------:R-:W-:Y:S01]  /*195d0*/  ISETP.GT.U32.AND P5, PT, R5, R4, PT ;  /* 0x000000040500720c */ /* 0x000fe20003fa4070 */
[----:B------:R-:W-:-:S02]  /*195e0*/  IMAD.MOV.U32 R84, RZ, RZ, R85 ;  /* 0x000000ffff547224 */ /* 0x000fc400078e0055 */
[--C-:B------:R-:W-:Y:S01]  /*195f0*/  @!P2 IMAD.IADD R22, R22, 0x1, -R5.reuse ;  /* 0x000000011616a824 */ /* 0x100fe200078e0a05 */
[----:B------:R-:W2:Y:S01]  /*19600*/  S2R R85, SR_TID.X ;  /* 0x0000000000557919 */ /* 0x000ea20000002100 */
[----:B------:R-:W-:Y:S01]  /*19610*/  IMAD.MOV R14, RZ, RZ, -R48 ;  /* 0x000000ffff0e7224 */ /* 0x000fe200078e0a30 */
[C---:B------:R-:W-:Y:S01]  /*19620*/  ISETP.GT.U32.AND P2, PT, R5.reuse, R10, PT ;  /* 0x0000000a0500720c */ /* 0x040fe20003f44070 */
[--C-:B------:R-:W-:Y:S02]  /*19630*/  @!P6 IMAD.IADD R12, R12, 0x1, -R5.reuse ;  /* 0x000000010c0ce824 */ /* 0x100fe400078e0a05 */
[----:B-1----:R-:W-:Y:S02]  /*19640*/  IMAD R7, R5, R14, R0 ;  /* 0x0000000e05077224 */ /* 0x002fe400078e0200 */
[--C-:B------:R-:W-:Y:S02]  /*19650*/  @!P3 IMAD.IADD R6, R6, 0x1, -R5.reuse ;  /* 0x000000010606b824 */ /* 0x100fe400078e0a05 */
[--C-:B------:R-:W-:Y:S01]  /*19660*/  @!P4 IMAD.IADD R15, R15, 0x1, -R5.reuse ;  /* 0x000000010f0fc824 */ /* 0x100fe200078e0a05 */
[C---:B------:R-:W-:Y:S01]  /*19670*/  ISETP.GT.U32.AND P3, PT, R5.reuse, R7, PT ;  /* 0x000000070500720c */ /* 0x040fe20003f64070 */
[----:B------:R-:W-:Y:S01]  /*19680*/  IMAD.MOV.U32 R88, RZ, RZ, R98 ;  /* 0x000000ffff587224 */ /* 0x000fe200078e0062 */
[C---:B------:R-:W-:Y:S01]  /*19690*/  ISETP.GT.U32.AND P4, PT, R5.reuse, R3, PT ;  /* 0x000000030500720c */ /* 0x040fe20003f84070 */
[--C-:B------:R-:W-:Y:S01]  /*196a0*/  @!P5 IMAD.IADD R4, R4, 0x1, -R5.reuse ;  /* 0x000000010404d824 */ /* 0x100fe200078e0a05 */
[----:B------:R-:W-:Y:S01]  /*196b0*/  ISETP.GT.U32.AND P6, PT, R5, R12, PT ;  /* 0x0000000c0500720c */ /* 0x000fe20003fc4070 */
[----:B------:R-:W-:Y:S01]  /*196c0*/  @!P2 IMAD.IADD R10, R10, 0x1, -R5 ;  /* 0x000000010a0aa824 */ /* 0x000fe200078e0a05 */
[----:B------:R-:W-:Y:S01]  /*196d0*/  ISETP.GE.AND P5, PT, R81, RZ, PT ;  /* 0x000000ff5100720c */ /* 0x000fe20003fa6270 */
[----:B------:R-:W3:Y:S01]  /*196e0*/  LDL.LU R98, [R1+0x38] ;  /* 0x0000380001627983 */ /* 0x000ee20000300800 */
[----:B------:R-:W-:-:S02]  /*196f0*/  ISETP.GE.AND P2, PT, R83, RZ, PT ;  /* 0x000000ff5300720c */ /* 0x000fc40003f46270 */
[----:B------:R-:W-:-:S03]  /*19700*/  LOP3.LUT R14, RZ, UR68, RZ, 0x33, !PT ;  /* 0x00000044ff0e7c12 */ /* 0x000fc6000f8e33ff */
[--C-:B------:R-:W-:Y:S01]  /*19710*/  @!P3 IMAD.IADD R7, R7, 0x1, -R5.reuse ;  /* 0x000000010707b824 */ /* 0x100fe200078e0a05 */
[----:B------:R-:W-:Y:S01]  /*19720*/  ISETP.GT.U32.AND P3, PT, R5, R10, PT ;  /* 0x0000000a0500720c */ /* 0x000fe20003f64070 */
[--C-:B------:R-:W-:Y:S01]  /*19730*/  @!P4 IMAD.IADD R3, R3, 0x1, -R5.reuse ;  /* 0x000000010303c824 */ /* 0x100fe200078e0a05 */
[C---:B------:R-:W-:Y:S01]  /*19740*/  ISETP.GT.U32.AND P4, PT, R5.reuse, R9, PT ;  /* 0x000000090500720c */ /* 0x040fe20003f84070 */
[----:B------:R-:W-:Y:S01]  /*19750*/  @!P6 IMAD.IADD R12, R12, 0x1, -R5 ;  /* 0x000000010c0ce824 */ /* 0x000fe200078e0a05 */
[----:B------:R-:W-:Y:S01]  /*19760*/  ISETP.GE.AND P6, PT, R82, RZ, PT ;  /* 0x000000ff5200720c */ /* 0x000fe20003fc6270 */
[----:B------:R-:W-:Y:S01]  /*19770*/  @!P5 IMAD.MOV R18, RZ, RZ, -R18 ;  /* 0x000000ffff12d224 */ /* 0x000fe200078e0a12 */
[C---:B------:R-:W-:Y:S01]  /*19780*/  ISETP.GT.U32.AND P5, PT, R5.reuse, R7, PT ;  /* 0x000000070500720c */ /* 0x040fe20003fa4070 */
[----:B------:R-:W-:Y:S01]  /*19790*/  @!P2 IMAD.MOV R20, RZ, RZ, -R20 ;  /* 0x000000ffff14a224 */ /* 0x000fe200078e0a14 */
[----:B------:R-:W-:Y:S02]  /*197a0*/  ISETP.GT.U32.AND P2, PT, R5, R3, PT ;  /* 0x000000030500720c */ /* 0x000fe40003f44070 */
[----:B--2---:R-:W-:Y:S01]  /*197b0*/  LOP3.LUT R0, R85, 0x7f, RZ, 0xc0, !PT ;  /* 0x0000007f55007812 */ /* 0x004fe200078ec0ff */
[----:B------:R-:W-:-:S02]  /*197c0*/  IMAD.MOV.U32 R85, RZ, RZ, R88 ;  /* 0x000000ffff557224 */ /* 0x000fc400078e0058 */
[----:B------:R-:W-:Y:S01]  /*197d0*/  @!P3 IMAD.IADD R10, R10, 0x1, -R5 ;  /* 0x000000010a0ab824 */ /* 0x000fe200078e0a05 */
[----:B------:R-:W-:Y:S01]  /*197e0*/  ISETP.NE.AND P3, PT, RZ, UR68, PT ;  /* 0x00000044ff007c0c */ /* 0x000fe2000bf65270 */
[----:B----4-:R-:W-:Y:S01]  /*197f0*/  IMAD R0, R0, UR15, RZ ;  /* 0x0000000f00007c24 */ /* 0x010fe2000f8e02ff */
[----:B------:R-:W1:Y:S01]  /*19800*/  LDCU UR68, c[0x0][0x3b0] ;  /* 0x00007600ff4477ac */ /* 0x000e620008000800 */
[----:B------:R-:W-:Y:S01]  /*19810*/  @!P6 IMAD.MOV R19, RZ, RZ, -R19 ;  /* 0x000000ffff13e224 */ /* 0x000fe200078e0a13 */
[----:B------:R-:W-:Y:S01]  /*19820*/  ISETP.GE.AND P6, PT, R84, RZ, PT ;  /* 0x000000ff5400720c */ /* 0x000fe20003fc6270 */
[--C-:B------:R-:W-:Y:S01]  /*19830*/  @!P4 IMAD.IADD R9, R9, 0x1, -R5.reuse ;  /* 0x000000010909c824 */ /* 0x100fe200078e0a05 */
[----:B------:R-:W-:Y:S01]  /*19840*/  ISETP.GE.AND P4, PT, R114, RZ, PT ;  /* 0x000000ff7200720c */ /* 0x000fe20003f86270 */
[----:B------:R-:W-:Y:S01]  /*19850*/  @!P5 IMAD.IADD R7, R7, 0x1, -R5 ;  /* 0x000000010707d824 */ /* 0x000fe200078e0a05 */
[----:B------:R-:W-:Y:S01]  /*19860*/  LEA R2, P5, R0, UR18, 0x2 ;  /* 0x0000001200027c11 */ /* 0x000fe2000f8a10ff */
[----:B------:R-:W-:Y:S01]  /*19870*/  IMAD.MOV.U32 R83, RZ, RZ, R86 ;  /* 0x000000ffff537224 */ /* 0x000fe200078e0056 */
[----:B------:R-:W2:Y:S01]  /*19880*/  LDL.LU R114, [R1+0x198c] ;  /* 0x00198c0001727983 */ /* 0x000ea20000300800 */
[----:B------:R-:W-:-:S02]  /*19890*/  IMAD.MOV.U32 R84, RZ, RZ, R87 ;  /* 0x000000ffff547224 */ /* 0x000fc400078e0057 */
[----:B------:R-:W-:Y:S02]  /*198a0*/  IMAD.MOV.U32 R88, RZ, RZ, R91 ;  /* 0x000000ffff587224 */ /* 0x000fe400078e005b */
[----:B------:R-:W-:Y:S01]  /*198b0*/  @!P2 IMAD.IADD R3, R3, 0x1, -R5 ;  /* 0x000000010303a824 */ /* 0x000fe200078e0a05 */
[----:B------:R-:W-:Y:S01]  /*198c0*/  ISETP.GE.AND P2, PT, R113, RZ, PT ;  /* 0x000000ff7100720c */ /* 0x000fe20003f46270 */
[----:B------:R-:W-:Y:S01]  /*198d0*/  IMAD.MOV.U32 R86, RZ, RZ, R89 ;  /* 0x000000ffff567224 */ /* 0x000fe200078e0059 */
[----:B------:R-:W4:Y:S01]  /*198e0*/  LDL.LU R113, [R1+0x1988] ;  /* 0x0019880001717983 */ /* 0x000f220000300800 */
[----:B------:R-:W-:Y:S02]  /*198f0*/  IMAD.MOV.U32 R87, RZ, RZ, R90 ;  /* 0x000000ffff577224 */ /* 0x000fe400078e005a */
[----:B------:R-:W-:Y:S01]  /*19900*/  IMAD.MOV.U32 R80, RZ, RZ, R85 ;  /* 0x000000ffff507224 */ /* 0x000fe200078e0055 */
[C---:B------:R-:W-:Y:S01]  /*19910*/  SEL R151, R14.reuse, R151, !P3 ;  /* 0x000000970e977207 */ /* 0x040fe20005800000 */
[----:B------:R-:W-:Y:S01]  /*19920*/  IMAD.MOV.U32 R91, RZ, RZ, R94 ;  /* 0x000000ffff5b7224 */ /* 0x000fe200078e005e */
[----:B------:R-:W-:Y:S01]  /*19930*/  SEL R152, R14, R152, !P3 ;  /* 0x000000980e987207 */ /* 0x000fe20005800000 */
[----:B------:R-:W-:Y:S01]  /*19940*/  IMAD.MOV.U32 R90, RZ, RZ, R93 ;  /* 0x000000ffff5a7224 */ /* 0x000fe200078e005d */
[----:B------:R-:W2:Y:S01]  /*19950*/  LDL.LU R94, [R1+0xd4] ;  /* 0x0000d400015e7983 */ /* 0x000ea20000300800 */
[----:B------:R-:W-:Y:S01]  /*19960*/  IMAD.MOV.U32 R89, RZ, RZ, R92 ;  /* 0x000000ffff597224 */ /* 0x000fe200078e005c */
[----:B------:R-:W-:Y:S01]  /*19970*/  LEA.HI.X.SX32 R5, R0, UR19, 0x2, P5 ;  /* 0x0000001300057c11 */ /* 0x000fe2000a8f16ff */
[----:B------:R-:W-:Y:S01]  /*19980*/  IMAD.MOV.U32 R78, RZ, RZ, R83 ;  /* 0x000000ffff4e7224 */ /* 0x000fe200078e0053 */
[----:B------:R-:W2:Y:S01]  /*19990*/  LDL.LU R93, [R1+0xd0] ;  /* 0x0000d000015d7983 */ /* 0x000ea20000300800 */
[C---:B------:R-:W-:Y:S01]  /*199a0*/  SEL R0, R14.reuse, R112, !P3 ;  /* 0x000000700e007207 */ /* 0x040fe20005800000 */
[----:B------:R-:W-:Y:S01]  /*199b0*/  IMAD.MOV.U32 R81, RZ, RZ, R86 ;  /* 0x000000ffff517224 */ /* 0x000fe200078e0056 */
[C---:B------:R-:W-:Y:S01]  /*199c0*/  SEL R153, R14.reuse, R153, !P3 ;  /* 0x000000990e997207 */ /* 0x040fe20005800000 */
[----:B------:R-:W2:Y:S01]  /*199d0*/  LDL.LU R92, [R1+0xcc] ;  /* 0x0000cc00015c7983 */ /* 0x000ea20000300800 */
[----:B------:R-:W-:Y:S01]  /*199e0*/  IMAD.MOV.U32 R86, RZ, RZ, R91 ;  /* 0x000000ffff567224 */ /* 0x000fe200078e005b */
[C---:B------:R-:W-:Y:S01]  /*199f0*/  SEL R154, R14.reuse, R154, !P3 ;  /* 0x0000009a0e9a7207 */ /* 0x040fe20005800000 */
[----:B------:R-:W-:Y:S01]  /*19a00*/  IMAD.MOV.U32 R79, RZ, RZ, R84 ;  /* 0x000000ffff4f7224 */ /* 0x000fe200078e0054 */
        /* <DEDUP_REMOVED lines=63> */
[----:B------:R-:W-:Y:S01]  /*19e00*/  IMAD R151, R151, UR67, RZ ;  /* 0x0000004397977c24 */ /* 0x000fe2000f8e02ff */
[----:B------:R-:W2:Y:S01]  /*19e10*/  LDL.LU R76, [R1+0x8c] ;  /* 0x00008c00014c7983 */ /* 0x000ea20000300800 */
[----:B------:R-:W-:-:S02]  /*19e20*/  SEL R239, R14, R239, !P3 ;  /* 0x000000ef0eef7207 */ /* 0x000fc40005800000 */
[C---:B------:R-:W-:Y:S01]  /*19e30*/  SEL R240, R14.reuse, R240, !P3 ;  /* 0x000000f00ef07207 */ /* 0x040fe20005800000 */
[----:B------:R-:W2:Y:S01]  /*19e40*/  LDL.LU R75, [R1+0x88] ;  /* 0x00008800014b7983 */ /* 0x000ea20000300800 */
[C---:B------:R-:W-:Y:S02]  /*19e50*/  SEL R241, R14.reuse, R241, !P3 ;  /* 0x000000f10ef17207 */ /* 0x040fe40005800000 */
[C---:B------:R-:W-:Y:S01]  /*19e60*/  SEL R242, R14.reuse, R242, !P3 ;  /* 0x000000f20ef27207 */ /* 0x040fe20005800000 */
[----:B------:R-:W2:Y:S01]  /*19e70*/  LDL.LU R63, [R1+0x84] ;  /* 0x00008400013f7983 */ /* 0x000ea20000300800 */
[C---:B------:R-:W-:Y:S02]  /*19e80*/  SEL R243, R14.reuse, R243, !P3 ;  /* 0x000000f30ef37207 */ /* 0x040fe40005800000 */
[C---:B------:R-:W-:Y:S01]  /*19e90*/  SEL R244, R14.reuse, R244, !P3 ;  /* 0x000000f40ef47207 */ /* 0x040fe20005800000 */
[----:B------:R-:W3:Y:S01]  /*19ea0*/  LDL.LU R64, [R1+0x80] ;  /* 0x0000800001407983 */ /* 0x000ee20000300800 */
[----:B------:R-:W-:-:S02]  /*19eb0*/  SEL R245, R14, R245, !P3 ;  /* 0x000000f50ef57207 */ /* 0x000fc40005800000 */
[C---:B------:R-:W-:Y:S01]  /*19ec0*/  SEL R246, R14.reuse, R246, !P3 ;  /* 0x000000f60ef67207 */ /* 0x040fe20005800000 */
[----:B------:R-:W4:Y:S01]  /*19ed0*/  LDL.LU R65, [R1+0x78] ;  /* 0x0000780001417983 */ /* 0x000f220000300800 */
[----:B------:R-:W-:Y:S01]  /*19ee0*/  IMAD.MOV.U32 R61, RZ, RZ, R66 ;  /* 0x000000ffff3d7224 */ /* 0x000fe200078e0042 */
[C---:B------:R-:W-:Y:S01]  /*19ef0*/  SEL R247, R14.reuse, R247, !P3 ;  /* 0x000000f70ef77207 */ /* 0x040fe20005800000 */
        /* <DEDUP_REMOVED lines=9> */
[----:B------:R-:W-:Y:S01]  /*19f90*/  SEL R252, R14, R252, !P3 ;  /* 0x000000fc0efc7207 */ /* 0x000fe20005800000 */
[----:B------:R-:W-:Y:S01]  /*19fa0*/  IMAD.MOV.U32 R96, RZ, RZ, R101 ;  /* 0x000000ffff607224 */ /* 0x000fe200078e0065 */
[----:B------:R-:W1:Y:S01]  /*19fb0*/  LDCU UR18, c[0x0][0x3b0] ;  /* 0x00007600ff1277ac */ /* 0x000e620008000800 */
[----:B------:R-:W-:-:S02]  /*19fc0*/  IMAD.MOV.U32 R97, RZ, RZ, R102 ;  /* 0x000000ffff617224 */ /* 0x000fc400078e0066 */
[----:B------:R-:W-:Y:S01]  /*19fd0*/  @!P0 IMAD.MOV R3, RZ, RZ, -R3 ;  /* 0x000000ffff038224 */ /* 0x000fe200078e0a03 */
[C---:B------:R-:W-:Y:S01]  /*19fe0*/  SEL R168, R14.reuse, R168, !P3 ;  /* 0x000000a80ea87207 */ /* 0x040fe20005800000 */
[----:B------:R-:W1:Y:S01]  /*19ff0*/  LDCU UR19, c[0x0][0x3b0] ;  /* 0x00007600ff1377ac */ /* 0x000e620008000800 */
[C---:B--2---:R-:W-:Y:S01]  /*1a000*/  SEL R47, R14.reuse, R63, !P3 ;  /* 0x0000003f0e2f7207 */ /* 0x044fe20005800000 */
[----:B------:R-:W-:Y:S02]  /*1a010*/  IMAD.MOV.U32 R63, RZ, RZ, R68 ;  /* 0x000000ffff3f7224 */ /* 0x000fe400078e0044 */
[----:B------:R-:W-:Y:S01]  /*1a020*/  IMAD.MOV.U32 R68, RZ, RZ, R73 ;  /* 0x000000ffff447224 */ /* 0x000fe200078e0049 */
[C---:B---3--:R-:W-:Y:S02]  /*1a030*/  SEL R48, R14.reuse, R64, !P3 ;  /* 0x000000400e307207 */ /* 0x048fe40005800000 */
[----:B----4-:R-:W-:Y:S01]  /*1a040*/  SEL R49, R14, R65, !P3 ;  /* 0x000000410e317207 */ /* 0x010fe20005800000 */
[----:B------:R-:W-:-:S02]  /*1a050*/  IMAD.MOV.U32 R65, RZ, RZ, R70 ;  /* 0x000000ffff417224 */ /* 0x000fc400078e0046 */
[----:B------:R-:W-:Y:S02]  /*1a060*/  IMAD.MOV.U32 R70, RZ, RZ, R95 ;  /* 0x000000ffff467224 */ /* 0x000fe400078e005f */
[----:B------:R-:W-:Y:S02]  /*1a070*/  IMAD.MOV.U32 R95, RZ, RZ, R100 ;  /* 0x000000ffff5f7224 */ /* 0x000fe400078e0064 */
[----:B------:R-:W-:Y:S01]  /*1a080*/  IMAD.MOV.U32 R64, RZ, RZ, R69 ;  /* 0x000000ffff407224 */ /* 0x000fe200078e0045 */
[----:B------:R-:W2:Y:S01]  /*1a090*/  LDL.LU R100, [R1+0x1c] ;  /* 0x00001c0001647983 */ /* 0x000ea20000300800 */
[----:B------:R-:W-:Y:S02]  /*1a0a0*/  IMAD.MOV.U32 R69, RZ, RZ, R74 ;  /* 0x000000ffff457224 */ /* 0x000fe400078e004a */
[----:B------:R-:W-:Y:S01]  /*1a0b0*/  IMAD.MOV.U32 R73, RZ, RZ, R98 ;  /* 0x000000ffff497224 */ /* 0x000fe200078e0062 */
[----:B------:R-:W3:Y:S01]  /*1a0c0*/  LDL.LU R101, [R1+0x18] ;  /* 0x0000180001657983 */ /* 0x000ee20000300800 */
[----:B------:R-:W-:-:S02]  /*1a0d0*/  IMAD.MOV.U32 R74, RZ, RZ, R99 ;  /* 0x000000ffff4a7224 */ /* 0x000fc400078e0063 */
[----:B------:R-:W-:Y:S01]  /*1a0e0*/  IMAD.MOV.U32 R98, RZ, RZ, R103 ;  /* 0x000000ffff627224 */ /* 0x000fe200078e0067 */
[----:B------:R-:W4:Y:S01]  /*1a0f0*/  LDL.LU R102, [R1+0x14] ;  /* 0x0000140001667983 */ /* 0x000f220000300800 */
[----:B------:R-:W-:-:S03]  /*1a100*/  IMAD.MOV.U32 R99, RZ, RZ, R104 ;  /* 0x000000ffff637224 */ /* 0x000fc600078e0068 */
[----:B------:R-:W4:Y:S04]  /*1a110*/  LDL.LU R103, [R1+0x10] ;  /* 0x0000100001677983 */ /* 0x000f280000300800 */
[----:B------:R-:W4:Y:S01]  /*1a120*/  LDL.LU R104, [R1+0x8] ;  /* 0x0000080001687983 */ /* 0x000f220000300800 */
[C---:B------:R-:W-:Y:S02]  /*1a130*/  SEL R75, R14.reuse, R75, !P3 ;  /* 0x0000004b0e4b7207 */ /* 0x040fe40005800000 */
[C---:B------:R-:W-:Y:S02]  /*1a140*/  SEL R76, R14.reuse, R76, !P3 ;  /* 0x0000004c0e4c7207 */ /* 0x040fe40005800000 */
[C---:B------:R-:W-:Y:S02]  /*1a150*/  SEL R52, R14.reuse, R63, !P3 ;  /* 0x0000003f0e347207 */ /* 0x040fe40005800000 */
[----:B------:R-:W-:-:S02]  /*1a160*/  SEL R63, R14, R74, !P3 ;  /* 0x0000004a0e3f7207 */ /* 0x000fc40005800000 */
[C---:B------:R-:W-:Y:S02]  /*1a170*/  SEL R77, R14.reuse, R77, !P3 ;  /* 0x0000004d0e4d7207 */ /* 0x040fe40005800000 */
[C---:B------:R-:W-:Y:S01]  /*1a180*/  SEL R74, R14.reuse, R112, !P3 ;  /* 0x000000700e4a7207 */ /* 0x040fe20005800000 */
[----:B------:R-:W-:Y:S01]  /*1a190*/  IMAD.MOV.U32 R112, RZ, RZ, R75 ;  /* 0x000000ffff707224 */ /* 0x000fe200078e004b */
[C---:B------:R-:W-:Y:S02]  /*1a1a0*/  SEL R78, R14.reuse, R78, !P3 ;  /* 0x0000004e0e4e7207 */ /* 0x040fe40005800000 */
[C---:B------:R-:W-:Y:S01]  /*1a1b0*/  SEL R75, R14.reuse, R113, !P3 ;  /* 0x000000710e4b7207 */ /* 0x040fe20005800000 */
[----:B------:R-:W-:Y:S01]  /*1a1c0*/  IMAD.MOV.U32 R113, RZ, RZ, R76 ;  /* 0x000000ffff717224 */ /* 0x000fe200078e004c */
[C---:B------:R-:W-:Y:S02]  /*1a1d0*/  SEL R79, R14.reuse, R79, !P3 ;  /* 0x0000004f0e4f7207 */ /* 0x040fe40005800000 */
[C---:B------:R-:W-:Y:S01]  /*1a1e0*/  SEL R76, R14.reuse, R114, !P3 ;  /* 0x000000720e4c7207 */ /* 0x040fe20005800000 */
[----:B------:R-:W-:Y:S01]  /*1a1f0*/  IMAD.MOV.U32 R114, RZ, RZ, R77 ;  /* 0x000000ffff727224 */ /* 0x000fe200078e004d */
[----:B------:R-:W-:-:S02]  /*1a200*/  SEL R80, R14, R80, !P3 ;  /* 0x000000500e507207 */ /* 0x000fc40005800000 */
        /* <DEDUP_REMOVED lines=36> */
[C---:B------:R-:W-:Y:S02]  /*1a450*/  SEL R50, R14.reuse, R61, !P3 ;  /* 0x0000003d0e327207 */ /* 0x040fe40005800000 */
[C---:B------:R-:W-:Y:S02]  /*1a460*/  SEL R60, R14.reuse, R71, !P3 ;  /* 0x000000470e3c7207 */ /* 0x040fe40005800000 */
[C---:B------:R-:W-:Y:S01]  /*1a470*/  SEL R89, R14.reuse, R127, !P3 ;  /* 0x0000007f0e597207 */ /* 0x040fe20005800000 */
[----:B------:R-:W-:Y:S01]  /*1a480*/  IMAD.MOV.U32 R127, RZ, RZ, R90 ;  /* 0x000000ffff7f7224 */ /* 0x000fe200078e005a */
[C---:B------:R-:W-:Y:S02]  /*1a490*/  SEL R51, R14.reuse, R62, !P3 ;  /* 0x0000003e0e337207 */ /* 0x040fe40005800000 */
[C---:B------:R-:W-:Y:S02]  /*1a4a0*/  SEL R59, R14.reuse, R70, !P3 ;  /* 0x000000460e3b7207 */ /* 0x040fe40005800000 */
[----:B------:R-:W-:-:S02]  /*1a4b0*/  SEL R61, R14, R72, !P3 ;  /* 0x000000480e3d7207 */ /* 0x000fc40005800000 */
[C---:B------:R-:W-:Y:S02]  /*1a4c0*/  SEL R93, R14.reuse, R93, !P3 ;  /* 0x0000005d0e5d7207 */ /* 0x040fe40005800000 */
[C---:B------:R-:W-:Y:S02]  /*1a4d0*/  SEL R58, R14.reuse, R69, !P3 ;  /* 0x000000450e3a7207 */ /* 0x040fe40005800000 */
[C---:B------:R-:W-:Y:S02]  /*1a4e0*/  SEL R62, R14.reuse, R73, !P3 ;  /* 0x000000490e3e7207 */ /* 0x040fe40005800000 */
[C---:B------:R-:W-:Y:S01]  /*1a4f0*/  SEL R90, R14.reuse, R128, !P3 ;  /* 0x000000800e5a7207 */ /* 0x040fe20005800000 */
[----:B------:R-:W-:Y:S01]  /*1a500*/  IMAD.MOV.U32 R128, RZ, RZ, R91 ;  /* 0x000000ffff807224 */ /* 0x000fe200078e005b */
[C---:B------:R-:W-:Y:S02]  /*1a510*/  SEL R57, R14.reuse, R68, !P3 ;  /* 0x000000440e397207 */ /* 0x040fe40005800000 */
[----:B------:R-:W-:-:S02]  /*1a520*/  SEL R94, R14, R94, !P3 ;  /* 0x0000005e0e5e7207 */ /* 0x000fc40005800000 */
[C---:B------:R-:W-:Y:S02]  /*1a530*/  SEL R56, R14.reuse, R67, !P3 ;  /* 0x000000430e387207 */ /* 0x040fe40005800000 */
[C---:B------:R-:W-:Y:S02]  /*1a540*/  SEL R68, R14.reuse, R99, !P3 ;  /* 0x000000630e447207 */ /* 0x040fe40005800000 */
[C---:B------:R-:W-:Y:S01]  /*1a550*/  SEL R91, R14.reuse, R129, !P3 ;  /* 0x000000810e5b7207 */ /* 0x040fe20005800000 */
[----:B------:R-:W-:Y:S01]  /*1a560*/  IMAD.MOV.U32 R129, RZ, RZ, R92 ;  /* 0x000000ffff817224 */ /* 0x000fe200078e005c */
[C---:B------:R-:W-:Y:S02]  /*1a570*/  SEL R55, R14.reuse, R66, !P3 ;  /* 0x000000420e377207 */ /* 0x040fe40005800000 */
[C---:B------:R-:W-:Y:S02]  /*1a580*/  SEL R67, R14.reuse, R98, !P3 ;  /* 0x000000620e437207 */ /* 0x040fe40005800000 */
[C---:B------:R-:W-:Y:S01]  /*1a590*/  SEL R99, R14.reuse, R137, !P3 ;  /* 0x000000890e637207 */ /* 0x040fe20005800000 */
[----:B------:R-:W-:Y:S01]  /*1a5a0*/  IMAD.MOV.U32 R137, RZ, RZ, R107 ;  /* 0x000000ffff897224 */ /* 0x000fe200078e006b */
[----:B------:R-:W-:-:S02]  /*1a5b0*/  SEL R54, R14, R65, !P3 ;  /* 0x000000410e367207 */ /* 0x000fc40005800000 */
[C---:B------:R-:W-:Y:S02]  /*1a5c0*/  SEL R66, R14.reuse, R97, !P3 ;  /* 0x000000610e427207 */ /* 0x040fe40005800000 */
[C---:B------:R-:W-:Y:S01]  /*1a5d0*/  SEL R92, R14.reuse, R130, !P3 ;  /* 0x000000820e5c7207 */ /* 0x040fe20005800000 */
[----:B------:R-:W-:Y:S01]  /*1a5e0*/  IMAD.MOV.U32 R130, RZ, RZ, R93 ;  /* 0x000000ffff827224 */ /* 0x000fe200078e005d */
[C---:B------:R-:W-:Y:S01]  /*1a5f0*/  SEL R98, R14.reuse, R136, !P3 ;  /* 0x000000880e627207 */ /* 0x040fe20005800000 */
[----:B------:R-:W-:Y:S01]  /*1a600*/  IMAD.MOV.U32 R136, RZ, RZ, R108 ;  /* 0x000000ffff887224 */ /* 0x000fe200078e006c */
[C---:B------:R-:W-:Y:S02]  /*1a610*/  SEL R53, R14.reuse, R64, !P3 ;  /* 0x000000400e357207 */ /* 0x040fe40005800000 */
[C---:B------:R-:W-:Y:S02]  /*1a620*/  SEL R65, R14.reuse, R96, !P3 ;  /* 0x000000600e417207 */ /* 0x040fe40005800000 */
[C---:B------:R-:W-:Y:S01]  /*1a630*/  SEL R97, R14.reuse, R135, !P3 ;  /* 0x000000870e617207 */ /* 0x040fe20005800000 */
[----:B------:R-:W-:Y:S01]  /*1a640*/  IMAD.MOV.U32 R135, RZ, RZ, R109 ;  /* 0x000000ffff877224 */ /* 0x000fe200078e006d */
[C---:B------:R-:W-:Y:S01]  /*1a650*/  SEL R107, R14.reuse, R145, !P3 ;  /* 0x000000910e6b7207 */ /* 0x040fe20005800000 */
[----:B------:R-:W-:Y:S01]  /*1a660*/  IMAD R47, R47, UR67, RZ ;  /* 0x000000432f2f7c24 */ /* 0x000fe2000f8e02ff */
[----:B------:R-:W-:-:S02]  /*1a670*/  SEL R64, R14, R95, !P3 ;  /* 0x0000005f0e407207 */ /* 0x000fc40005800000 */
[C---:B------:R-:W-:Y:S01]  /*1a680*/  SEL R93, R14.reuse, R131, !P3 ;  /* 0x000000830e5d7207 */ /* 0x040fe20005800000 */
[----:B------:R-:W-:Y:S01]  /*1a690*/  IMAD.MOV.U32 R131, RZ, RZ, R94 ;  /* 0x000000ffff837224 */ /* 0x000fe200078e005e */
[C---:B------:R-:W-:Y:S01]  /*1a6a0*/  SEL R96, R14.reuse, R134, !P3 ;  /* 0x000000860e607207 */ /* 0x040fe20005800000 */
[----:B------:R-:W-:Y:S01]  /*1a6b0*/  IMAD.MOV.U32 R134, RZ, RZ, R110 ;  /* 0x000000ffff867224 */ /* 0x000fe200078e006e */
[C---:B------:R-:W-:Y:S02]  /*1a6c0*/  SEL R108, R14.reuse, R146, !P3 ;  /* 0x000000920e6c7207 */ /* 0x040fe40005800000 */
[C---:B------:R-:W-:Y:S01]  /*1a6d0*/  SEL R95, R14.reuse, R133, !P3 ;  /* 0x000000850e5f7207 */ /* 0x040fe20005800000 */
[----:B------:R-:W-:Y:S01]  /*1a6e0*/  IMAD.MOV.U32 R133, RZ, RZ, R111 ;  /* 0x000000ffff857224 */ /* 0x000fe200078e006f */
[----:B------:R-:W-:Y:S01]  /*1a6f0*/  SEL R109, R14, R147, !P3 ;  /* 0x000000930e6d7207 */ /* 0x000fe20005800000 */
[----:B------:R-:W-:Y:S01]  /*1a700*/  IMAD R48, R48, UR67, RZ ;  /* 0x0000004330307c24 */ /* 0x000fe2000f8e02ff */
[C---:B------:R-:W-:Y:S01]  /*1a710*/  SEL R94, R14.reuse, R132, !P3 ;  /* 0x000000840e5e7207 */ /* 0x040fe20005800000 */
[----:B------:R-:W-:Y:S01]  /*1a720*/  IMAD.MOV.U32 R132, RZ, RZ, R0 ;  /* 0x000000ffff847224 */ /* 0x000fe200078e0000 */
[----:B------:R-:W-:-:S02]  /*1a730*/  SEL R110, R14, R148, !P3 ;  /* 0x000000940e6e7207 */ /* 0x000fc40005800000 */
[C---:B------:R-:W-:Y:S01]  /*1a740*/  SEL R111, R14.reuse, R149, !P3 ;  /* 0x000000950e6f7207 */ /* 0x040fe20005800000 */
[----:B------:R-:W-:Y:S01]  /*1a750*/  IMAD R49, R49, UR67, RZ ;  /* 0x0000004331317c24 */ /* 0x000fe2000f8e02ff */
[----:B------:R-:W-:Y:S01]  /*1a760*/  SEL R0, R14, R150, !P3 ;  /* 0x000000960e007207 */ /* 0x000fe20005800000 */
[----:B------:R-:W-:Y:S02]  /*1a770*/  IMAD R50, R50, UR67, RZ ;  /* 0x0000004332327c24 */ /* 0x000fe4000f8e02ff */
[----:B------:R-:W-:Y:S02]  /*1a780*/  IMAD R51, R51, UR67, RZ ;  /* 0x0000004333337c24 */ /* 0x000fe4000f8e02ff */
[----:B------:R-:W-:Y:S02]  /*1a790*/  IMAD R52, R52, UR67, RZ ;  /* 0x0000004334347c24 */ /* 0x000fe4000f8e02ff */
[----:B------:R-:W-:Y:S02]  /*1a7a0*/  IMAD R53, R53, UR67, RZ ;  /* 0x0000004335357c24 */ /* 0x000fe4000f8e02ff */
[----:B------:R-:W-:-:S02]  /*1a7b0*/  IMAD R54, R54, UR67, RZ ;  /* 0x0000004336367c24 */ /* 0x000fc4000f8e02ff */
[----:B------:R-:W-:Y:S02]  /*1a7c0*/  IMAD R55, R55, UR67, RZ ;  /* 0x0000004337377c24 */ /* 0x000fe4000f8e02ff */
        /* <DEDUP_REMOVED lines=24> */
[----:B------:R-:W-:Y:S01]  /*1a950*/  IMAD R85, R85, UR67, RZ ;  /* 0x0000004355557c24 */ /* 0x000fe2000f8e02ff */
[C---:B--2---:R-:W-:Y:S02]  /*1a960*/  SEL R69, R14.reuse, R100, !P3 ;  /* 0x000000640e457207 */ /* 0x044fe40005800000 */
[C---:B------:R-:W-:Y:S02]  /*1a970*/  SEL R100, R14.reuse, R138, !P3 ;  /* 0x0000008a0e647207 */ /* 0x040fe40005800000 */
[C---:B---3--:R-:W-:Y:S02]  /*1a980*/  SEL R70, R14.reuse, R101, !P3 ;  /* 0x000000650e467207 */ /* 0x048fe40005800000 */
[C---:B------:R-:W-:Y:S02]  /*1a990*/  SEL R101, R14.reuse, R139, !P3 ;  /* 0x0000008b0e657207 */ /* 0x040fe40005800000 */
[----:B----4-:R-:W-:-:S02]  /*1a9a0*/  SEL R71, R14, R102, !P3 ;  /* 0x000000660e477207 */ /* 0x010fc40005800000 */
[C---:B------:R-:W-:Y:S02]  /*1a9b0*/  SEL R102, R14.reuse, R140, !P3 ;  /* 0x0000008c0e667207 */ /* 0x040fe40005800000 */
[C---:B------:R-:W-:Y:S01]  /*1a9c0*/  SEL R72, R14.reuse, R103, !P3 ;  /* 0x000000670e487207 */ /* 0x040fe20005800000 */
[----:B------:R-:W2:Y:S01]  /*1a9d0*/  LDL.LU R140, [R1+0x1bc] ;  /* 0x0001bc00018c7983 */ /* 0x000ea20000300800 */
[C---:B------:R-:W-:Y:S01]  /*1a9e0*/  SEL R103, R14.reuse, R141, !P3 ;  /* 0x0000008d0e677207 */ /* 0x040fe20005800000 */
[----:B------:R-:W-:Y:S01]  /*1a9f0*/  IMAD.MOV.U32 R139, RZ, RZ, R105 ;  /* 0x000000ffff8b7224 */ /* 0x000fe200078e0069 */
[C---:B------:R-:W-:Y:S01]  /*1aa00*/  SEL R73, R14.reuse, R104, !P3 ;  /* 0x000000680e497207 */ /* 0x040fe20005800000 */
[----:B------:R-:W3:Y:S01]  /*1aa10*/  LDL.LU R141, [R1+0x1cc] ;  /* 0x0001cc00018d7983 */ /* 0x000ee20000300800 */
[C---:B------:R-:W-:Y:S01]  /*1aa20*/  SEL R104, R14.reuse, R142, !P3 ;  /* 0x0000008e0e687207 */ /* 0x040fe20005800000 */
[----:B------:R-:W-:Y:S01]  /*1aa30*/  IMAD.MOV.U32 R138, RZ, RZ, R106 ;  /* 0x000000ffff8a7224 */ /* 0x000fe200078e006a */
[C---:B------:R-:W-:Y:S01]  /*1aa40*/  SEL R105, R14.reuse, R143, !P3 ;  /* 0x0000008f0e697207 */ /* 0x040fe20005800000 */
[----:B------:R-:W4:Y:S01]  /*1aa50*/  LDL.LU R142, [R1+0x1d0] ;  /* 0x0001d000018e7983 */ /* 0x000f220000300800 */
[----:B------:R-:W-:-:S03]  /*1aa60*/  SEL R106, R14, R144, !P3 ;  /* 0x000000900e6a7207 */ /* 0x000fc60005800000 */
[----:B------:R-:W2:Y:S04]  /*1aa70*/  LDL.LU R143, [R1+0x1d8] ;  /* 0x0001d800018f7983 */ /* 0x000ea80000300800 */
[----:B------:R-:W2:Y:S04]  /*1aa80*/  LDL.LU R144, [R1+0x1ec] ;  /* 0x0001ec0001907983 */ /* 0x000ea80000300800 */
[----:B------:R-:W2:Y:S04]  /*1aa90*/  LDL.LU R145, [R1+0x1f0] ;  /* 0x0001f00001917983 */ /* 0x000ea80000300800 */
[----:B------:R-:W2:Y:S04]  /*1aaa0*/  LDL.LU R146, [R1+0x1f4] ;  /* 0x0001f40001927983 */ /* 0x000ea80000300800 */
[----:B------:R-:W2:Y:S04]  /*1aab0*/  LDL.LU R147, [R1+0x200] ;  /* 0x0002000001937983 */ /* 0x000ea80000300800 */
[----:B------:R-:W2:Y:S04]  /*1aac0*/  LDL.LU R148, [R1+0x204] ;  /* 0x0002040001947983 */ /* 0x000ea80000300800 */
[----:B------:R-:W2:Y:S04]  /*1aad0*/  LDL.LU R149, [R1+0x20c] ;  /* 0x00020c0001957983 */ /* 0x000ea80000300800 */
[----:B------:R-:W2:Y:S04]  /*1aae0*/  LDL.LU R150, [R1+0x210] ;  /* 0x0002100001967983 */ /* 0x000ea80000300800 */
[----:B------:R1:W-:Y:S04]  /*1aaf0*/  STL [R1+0x114], R47 ;  /* 0x0001142f01007387 */ /* 0x0003e80000100800 */
[----:B-1----:R-:W2:Y:S04]  /*1ab00*/  LDL.LU R47, [R1+0x1980] ;  /* 0x00198000012f7983 */ /* 0x002ea80000300800 */
        /* <DEDUP_REMOVED lines=28> */
[----:B------:R1:W-:Y:S01]  /*1acd0*/  STL [R1+0x110], R62 ;  /* 0x0001103e01007387 */ /* 0x0003e20000100800 */
[----:B------:R-:W-:-:S03]  /*1ace0*/  IMAD R69, R69, UR67, RZ ;  /* 0x0000004345457c24 */ /* 0x000fc6000f8e02ff */
        /* <DEDUP_REMOVED lines=121> */
[----:B-1----:R-:W4:Y:S04]  /*1b480*/  LDL.LU R107, [R1+0x1890] ;  /* 0x00189000016b7983 */ /* 0x002f280000300800 */
        /* <DEDUP_REMOVED lines=9> */
[----:B------:R3:W-:Y:S01]  /*1b520*/  STL [R1+0x2d0], R151 ;  /* 0x0002d09701007387 */ /* 0x0007e20000100800 */
[----:B-1----:R-:W-:-:S02]  /*1b530*/  IMAD R0, R152, UR67, RZ ;  /* 0x0000004398007c24 */ /* 0x002fc4000f8e02ff */
[----:B------:R-:W-:Y:S02]  /*1b540*/  IMAD R152, R153, UR67, RZ ;  /* 0x0000004399987c24 */ /* 0x000fe4000f8e02ff */
[----:B---3--:R-:W-:Y:S01]  /*1b550*/  IMAD R151, R154, UR67, RZ ;  /* 0x000000439a977c24 */ /* 0x008fe2000f8e02ff */
[----:B------:R1:W-:Y:S04]  /*1b560*/  STL [R1+0x2d4], R0 ;  /* 0x0002d40001007387 */ /* 0x0003e80000100800 */
[----:B------:R3:W-:Y:S01]  /*1b570*/  STL [R1+0x2d8], R152 ;  /* 0x0002d89801007387 */ /* 0x0007e20000100800 */
[----:B-1----:R-:W-:-:S03]  /*1b580*/  IMAD R0, R155, UR67, RZ ;  /* 0x000000439b007c24 */ /* 0x002fc6000f8e02ff */
[----:B------:R1:W-:Y:S01]  /*1b590*/  STL [R1+0x2dc], R151 ;  /* 0x0002dc9701007387 */ /* 0x0003e20000100800 */
[----:B---3--:R-:W-:-:S03]  /*1b5a0*/  IMAD R152, R156, UR67, RZ ;  /* 0x000000439c987c24 */ /* 0x008fc6000f8e02ff */
[----:B------:R3:W-:Y:S01]  /*1b5b0*/  STL [R1+0x2e0], R0 ;  /* 0x0002e00001007387 */ /* 0x0007e20000100800 */
[----:B-1----:R-:W-:-:S03]  /*1b5c0*/  IMAD R151, R157, UR67, RZ ;  /* 0x000000439d977c24 */ /* 0x002fc6000f8e02ff */
[----:B------:R1:W-:Y:S01]  /*1b5d0*/  STL [R1+0x2e4], R152 ;  /* 0x0002e49801007387 */ /* 0x0003e20000100800 */
[----:B---3--:R-:W-:-:S03]  /*1b5e0*/  IMAD R0, R158, UR67, RZ ;  /* 0x000000439e007c24 */ /* 0x008fc6000f8e02ff */
[----:B------:R3:W-:Y:S04]  /*1b5f0*/  STL [R1+0x2e8], R151 ;  /* 0x0002e89701007387 */ /* 0x0007e80000100800 */
[----:B------:R3:W-:Y:S01]  /*1b600*/  STL [R1+0x2ec], R0 ;  /* 0x0002ec0001007387 */ /* 0x0007e20000100800 */
[----:B-1----:R-:W-:Y:S02]  /*1b610*/  IMAD R152, R159, UR67, RZ ;  /* 0x000000439f987c24 */ /* 0x002fe4000f8e02ff */
[----:B---3--:R-:W-:-:S03]  /*1b620*/  IMAD R151, R160, UR67, RZ ;  /* 0x00000043a0977c24 */ /* 0x008fc6000f8e02ff */
[----:B------:R1:W-:Y:S01]  /*1b630*/  STL [R1+0x2f0], R152 ;  /* 0x0002f09801007387 */ /* 0x0003e20000100800 */
[----:B------:R-:W-:-:S03]  /*1b640*/  IMAD R0, R161, UR67, RZ ;  /* 0x00000043a1007c24 */ /* 0x000fc6000f8e02ff */
        /* <DEDUP_REMOVED lines=15> */
[----:B---3--:R-:W-:Y:S02]  /*1b740*/  IMAD R151, R236, UR67, RZ ;  /* 0x00000043ec977c24 */ /* 0x008fe4000f8e02ff */
[----:B------:R-:W-:-:S03]  /*1b750*/  IMAD R0, R237, UR67, RZ ;  /* 0x00000043ed007c24 */ /* 0x000fc6000f8e02ff */
[----:B------:R1:W-:Y:S04]  /*1b760*/  STL [R1+0x8f0], R151 ;  /* 0x0008f09701007387 */ /* 0x0003e80000100800 */
        /* <DEDUP_REMOVED lines=22> */
[----:B------:R-:W3:Y:S04]  /*1b8d0*/  LDL.LU R158, [R1+0x2c8] ;  /* 0x0002c800019e7983 */ /* 0x000ee80000300800 */
[----:B------:R1:W-:Y:S02]  /*1b8e0*/  STL [R1+0x9b0], R151 ;  /* 0x0009b09701007387 */ /* 0x0003e40000100800 */
[----:B-1----:R-:W-:Y:S02]  /*1b8f0*/  IMAD R152, R250, UR67, RZ ;  /* 0x00000043fa987c24 */ /* 0x002fe4000f8e02ff */
[----:B------:R1:W-:Y:S04]  /*1b900*/  STL [R1+0x9c0], R0 ;  /* 0x0009c00001007387 */ /* 0x0003e80000100800 */
[----:B------:R-:W-:Y:S01]  /*1b910*/  STL [R1+0x9cc], R152 ;  /* 0x0009cc9801007387 */ /* 0x000fe20000100800 */
[----:B------:R-:W-:-:S03]  /*1b920*/  IMAD R151, R252, UR67, RZ ;  /* 0x00000043fc977c24 */ /* 0x000fc6000f8e02ff */
[----:B------:R-:W3:Y:S01]  /*1b930*/  LDL.LU R154, [R1+0x434] ;  /* 0x00043400019a7983 */ /* 0x000ee20000300800 */
[----:B-1----:R-:W-:-:S05]  /*1b940*/  IMAD R0, R251, UR67, RZ ;  /* 0x00000043fb007c24 */ /* 0x002fca000f8e02ff */
[----:B------:R1:W-:Y:S04]  /*1b950*/  STL [R1+0x9d4], R0 ;  /* 0x0009d40001007387 */ /* 0x0003e80000100800 */
[----:B------:R-:W-:Y:S04]  /*1b960*/  STL [R1+0x9dc], R151 ;  /* 0x0009dc9701007387 */ /* 0x000fe80000100800 */
[----:B------:R-:W3:Y:S01]  /*1b970*/  LDL.LU R153, [R1+0x2a4] ;  /* 0x0002a40001997983 */ /* 0x000ee20000300800 */
[C---:B------:R-:W-:Y:S02]  /*1b980*/  SEL R133, R14.reuse, R133, !P3 ;  /* 0x000000850e857207 */ /* 0x040fe40005800000 */
[----:B------:R-:W-:-:S02]  /*1b990*/  SEL R134, R14, R134, !P3 ;  /* 0x000000860e867207 */ /* 0x000fc40005800000 */
[C---:B------:R-:W-:Y:S01]  /*1b9a0*/  SEL R135, R14.reuse, R135, !P3 ;  /* 0x000000870e877207 */ /* 0x040fe20005800000 */
[----:B-1----:R-:W-:Y:S01]  /*1b9b0*/  IMAD R0, R133, UR67, RZ ;  /* 0x0000004385007c24 */ /* 0x002fe2000f8e02ff */
[----:B------:R-:W-:Y:S01]  /*1b9c0*/  SEL R136, R14, R136, !P3 ;  /* 0x000000880e887207 */ /* 0x000fe20005800000 */
[----:B------:R-:W-:Y:S01]  /*1b9d0*/  IMAD R133, R134, UR67, RZ ;  /* 0x0000004386857c24 */ /* 0x000fe2000f8e02ff */
[C---:B------:R-:W-:Y:S02]  /*1b9e0*/  SEL R137, R14.reuse, R137, !P3 ;  /* 0x000000890e897207 */ /* 0x040fe40005800000 */
[----:B------:R1:W-:Y:S01]  /*1b9f0*/  STL [R1+0x9e4], R0 ;  /* 0x0009e40001007387 */ /* 0x0003e20000100800 */
[----:B------:R-:W-:Y:S01]  /*1ba00*/  SEL R138, R14, R138, !P3 ;  /* 0x0000008a0e8a7207 */ /* 0x000fe20005800000 */
[----:B------:R-:W-:Y:S01]  /*1ba10*/  IMAD R134, R136, UR67, RZ ;  /* 0x0000004388867c24 */ /* 0x000fe2000f8e02ff */
[C---:B------:R-:W-:Y:S01]  /*1ba20*/  SEL R139, R14.reuse, R139, !P3 ;  /* 0x0000008b0e8b7207 */ /* 0x040fe20005800000 */
[----:B------:R1:W-:Y:S01]  /*1ba30*/  STL [R1+0x9ec], R133 ;  /* 0x0009ec8501007387 */ /* 0x0003e20000100800 */
[----:B--2---:R-:W-:Y:S01]  /*1ba40*/  SEL R140, R14, R140, !P3 ;  /* 0x0000008c0e8c7207 */ /* 0x004fe20005800000 */
[----:B-1----:R-:W-:-:S02]  /*1ba50*/  IMAD R0, R135, UR67, RZ ;  /* 0x0000004387007c24 */ /* 0x002fc4000f8e02ff */
[----:B------:R-:W-:-:S03]  /*1ba60*/  IMAD R133, R137, UR67, RZ ;  /* 0x0000004389857c24 */ /* 0x000fc6000f8e02ff */
[----:B------:R1:W-:Y:S01]  /*1ba70*/  STL [R1+0x9f4], R0 ;  /* 0x0009f40001007387 */ /* 0x0003e20000100800 */
[----:B------:R-:W-:-:S03]  /*1ba80*/  SEL R141, R14, R141, !P3 ;  /* 0x0000008d0e8d7207 */ /* 0x000fc60005800000 */
[----:B------:R2:W-:Y:S01]  /*1ba90*/  STL [R1+0x9fc], R134 ;  /* 0x0009fc8601007387 */ /* 0x0005e20000100800 */
[----:B----4-:R-:W-:-:S03]  /*1baa0*/  SEL R142, R14, R142, !P3 ;  /* 0x0000008e0e8e7207 */ /* 0x010fc60005800000 */
[----:B------:R-:W4:Y:S01]  /*1bab0*/  LDL.LU R157, [R1+0x2a0] ;  /* 0x0002a000019d7983 */ /* 0x000f220000300800 */
[----:B-1----:R-:W-:-:S03]  /*1bac0*/  IMAD R0, R138, UR67, RZ ;  /* 0x000000438a007c24 */ /* 0x002fc6000f8e02ff */
[----:B------:R1:W-:Y:S01]  /*1bad0*/  STL [R1+0xa04], R133 ;  /* 0x000a048501007387 */ /* 0x0003e20000100800 */
[----:B--2---:R-:W-:-:S03]  /*1bae0*/  IMAD R134, R139, UR67, RZ ;  /* 0x000000438b867c24 */ /* 0x004fc6000f8e02ff */
[----:B------:R2:W-:Y:S01]  /*1baf0*/  STL [R1+0xa0c], R0 ;  /* 0x000a0c0001007387 */ /* 0x0005e20000100800 */
[----:B------:R-:W-:Y:S01]  /*1bb00*/  SEL R143, R14, R143, !P3 ;  /* 0x0000008f0e8f7207 */ /* 0x000fe20005800000 */
[----:B-1----:R-:W-:Y:S02]  /*1bb10*/  IMAD R133, R140, UR67, RZ ;  /* 0x000000438c857c24 */ /* 0x002fe4000f8e02ff */
[----:B------:R1:W-:Y:S01]  /*1bb20*/  STL [R1+0xa14], R134 ;  /* 0x000a148601007387 */ /* 0x0003e20000100800 */
[----:B--2---:R-:W-:-:S03]  /*1bb30*/  IMAD R0, R141, UR67, RZ ;  /* 0x000000438d007c24 */ /* 0x004fc6000f8e02ff */
[----:B------:R-:W2:Y:S01]  /*1bb40*/  LDL.LU R151, [R1+0x43c] ;  /* 0x00043c0001977983 */ /* 0x000ea20000300800 */
[----:B------:R-:W-:-:S03]  /*1bb50*/  SEL R144, R14, R144, !P3 ;  /* 0x000000900e907207 */ /* 0x000fc60005800000 */
[----:B------:R1:W-:Y:S01]  /*1bb60*/  STL [R1+0xa1c], R133 ;  /* 0x000a1c8501007387 */ /* 0x0003e20000100800 */
[C---:B------:R-:W-:Y:S01]  /*1bb70*/  SEL R145, R14.reuse, R145, !P3 ;  /* 0x000000910e917207 */ /* 0x040fe20005800000 */
[----:B-1----:R-:W-:Y:S01]  /*1bb80*/  IMAD R134, R143, UR67, RZ ;  /* 0x000000438f867c24 */ /* 0x002fe2000f8e02ff */
[----:B------:R-:W-:Y:S01]  /*1bb90*/  SEL R146, R14, R146, !P3 ;  /* 0x000000920e927207 */ /* 0x000fe20005800000 */
[----:B------:R1:W-:Y:S01]  /*1bba0*/  STL [R1+0xa24], R0 ;  /* 0x000a240001007387 */ /* 0x0003e20000100800 */
[----:B------:R-:W-:-:S03]  /*1bbb0*/  IMAD R133, R142, UR67, RZ ;  /* 0x000000438e857c24 */ /* 0x000fc6000f8e02ff */
[----:B-1----:R-:W4:Y:S01]  /*1bbc0*/  LDL.LU R0, [R1+0x29c] ;  /* 0x00029c0001007983 */ /* 0x002f220000300800 */
[----:B------:R-:W-:-:S03]  /*1bbd0*/  IMAD R135, R145, UR67, RZ ;  /* 0x0000004391877c24 */ /* 0x000fc6000f8e02ff */
[----:B------:R1:W-:Y:S01]  /*1bbe0*/  STL [R1+0xa2c], R133 ;  /* 0x000a2c8501007387 */ /* 0x0003e20000100800 */
[----:B------:R-:W-:-:S03]  /*1bbf0*/  SEL R147, R14, R147, !P3 ;  /* 0x000000930e937207 */ /* 0x000fc60005800000 */
[----:B------:R1:W-:Y:S01]  /*1bc00*/  STL [R1+0xa34], R134 ;  /* 0x000a348601007387 */ /* 0x0003e20000100800 */
[----:B------:R-:W-:Y:S01]  /*1bc10*/  SEL R148, R14, R148, !P3 ;  /* 0x000000940e947207 */ /* 0x000fe20005800000 */
[----:B-1----:R-:W-:Y:S02]  /*1bc20*/  IMAD R133, R144, UR67, RZ ;  /* 0x0000004390857c24 */ /* 0x002fe4000f8e02ff */
[----:B------:R-:W-:-:S03]  /*1bc30*/  IMAD R134, R146, UR67, RZ ;  /* 0x0000004392867c24 */ /* 0x000fc6000f8e02ff */
[----:B------:R1:W-:Y:S04]  /*1bc40*/  STL [R1+0xa3c], R133 ;  /* 0x000a3c8501007387 */ /* 0x0003e80000100800 */
[----:B------:R-:W-:Y:S04]  /*1bc50*/  STL [R1+0xa44], R135 ;  /* 0x000a448701007387 */ /* 0x000fe80000100800 */
[----:B------:R-:W4:Y:S01]  /*1bc60*/  LDL.LU R156, [R1+0x298] ;  /* 0x00029800019c7983 */ /* 0x000f220000300800 */
[----:B-1----:R-:W-:-:S03]  /*1bc70*/  IMAD R133, R147, UR67, RZ ;  /* 0x0000004393857c24 */ /* 0x002fc6000f8e02ff */
[----:B------:R1:W-:Y:S01]  /*1bc80*/  STL [R1+0xa4c], R134 ;  /* 0x000a4c8601007387 */ /* 0x0003e20000100800 */
[----:B------:R-:W-:-:S03]  /*1bc90*/  SEL R149, R14, R149, !P3 ;  /* 0x000000950e957207 */ /* 0x000fc60005800000 */
[----:B------:R1:W-:Y:S01]  /*1bca0*/  STL [R1+0xa54], R133 ;  /* 0x000a548501007387 */ /* 0x0003e20000100800 */
[----:B------:R-:W-:-:S03]  /*1bcb0*/  SEL R150, R14, R150, !P3 ;  /* 0x000000960e967207 */ /* 0x000fc60005800000 */
[----:B------:R-:W4:Y:S01]  /*1bcc0*/  LDL.LU R155, [R1+0x444] ;  /* 0x00044400019b7983 */ /* 0x000f220000300800 */
[----:B-1----:R-:W-:-:S05]  /*1bcd0*/  IMAD R134, R148, UR67, RZ ;  /* 0x0000004394867c24 */ /* 0x002fca000f8e02ff */
[----:B------:R1:W-:Y:S04]  /*1bce0*/  STL [R1+0xa5c], R134 ;  /* 0x000a5c8601007387 */ /* 0x0003e80000100800 */
[----:B------:R-:W4:Y:S01]  /*1bcf0*/  LDL.LU R152, [R1+0x294] ;  /* 0x0002940001987983 */ /* 0x000f220000300800 */
[----:B------:R-:W-:Y:S02]  /*1bd00*/  IMAD R133, R149, UR67, RZ ;  /* 0x0000004395857c24 */ /* 0x000fe4000f8e02ff */
[----:B-1----:R-:W-:-:S03]  /*1bd10*/  IMAD R134, R150, UR66, RZ ;  /* 0x0000004296867c24 */ /* 0x002fc6000f8e02ff */
[----:B------:R3:W-:Y:S01]  /*1bd20*/  STL [R1+0xa60], R133 ;  /* 0x000a608501007387 */ /* 0x0007e20000100800 */
[----:B------:R-:W-:Y:S01]  /*1bd30*/  @!P1 IMAD.MOV R111, RZ, RZ, -R111 ;  /* 0x000000ffff6f9224 */ /* 0x000fe200078e0a6f */
[C---:B------:R-:W-:Y:S01]  /*1bd40*/  SEL R3, R14.reuse, R3, !P3 ;  /* 0x000000030e037207 */ /* 0x040fe20005800000 */
[----:B------:R-:W-:Y:S01]  /*1bd50*/  @!P4 IMAD.MOV R109, RZ, RZ, -R109 ;  /* 0x000000ffff6dc224 */ /* 0x000fe200078e0a6d */
[----:B------:R1:W-:Y:S01]  /*1bd60*/  STL [R1+0xa58], R134 ;  /* 0x000a588601007387 */ /* 0x0003e20000100800 */
[----:B------:R-:W-:Y:S01]  /*1bd70*/  @!P2 IMAD.MOV R108, RZ, RZ, -R108 ;  /* 0x000000ffff6ca224 */ /* 0x000fe200078e0a6c */
[C---:B------:R-:W-:Y:S02]  /*1bd80*/  SEL R169, R14.reuse, R169, !P3 ;  /* 0x000000a90ea97207 */ /* 0x040fe40005800000 */
[C---:B------:R-:W-:Y:S02]  /*1bd90*/  SEL R170, R14.reuse, R170, !P3 ;  /* 0x000000aa0eaa7207 */ /* 0x040fe40005800000 */
[----:B------:R-:W-:-:S02]  /*1bda0*/  SEL R171, R14, R171, !P3 ;  /* 0x000000ab0eab7207 */ /* 0x000fc40005800000 */
[C---:B------:R-:W-:Y:S02]  /*1bdb0*/  SEL R172, R14.reuse, R172, !P3 ;  /* 0x000000ac0eac7207 */ /* 0x040fe40005800000 */
[C---:B------:R-:W-:Y:S02]  /*1bdc0*/  SEL R173, R14.reuse, R173, !P3 ;  /* 0x000000ad0ead7207 */ /* 0x040fe40005800000 */
[C---:B------:R-:W-:Y:S02]  /*1bdd0*/  SEL R174, R14.reuse, R174, !P3 ;  /* 0x000000ae0eae7207 */ /* 0x040fe40005800000 */
        /* <DEDUP_REMOVED lines=60> */
[----:B------:R-:W-:Y:S01]  /*1c1a0*/  SEL R235, R14, R235, !P3 ;  /* 0x000000eb0eeb7207 */ /* 0x000fe20005800000 */
[----:B------:R-:W-:Y:S01]  /*1c1b0*/  IMAD R132, R132, UR67, RZ ;  /* 0x0000004384847c24 */ /* 0x000fe2000f8e02ff */
[----:B------:R-:W1:Y:S01]  /*1c1c0*/  LDCU UR66, c[0x0][0x3b0] ;  /* 0x00007600ff4277ac */ /* 0x000e620008000800 */
[----:B---3--:R-:W-:Y:S02]  /*1c1d0*/  SEL R133, R14, R158, !P3 ;  /* 0x0000009e0e857207 */ /* 0x008fe40005800000 */
[----:B------:R-:W3:Y:S01]  /*1c1e0*/  LDL.LU R158, [R1+0x290] ;  /* 0x00029000019e7983 */ /* 0x000ee20000300800 */
[----:B------:R-:W-:-:S03]  /*1c1f0*/  ISETP.GE.AND P1, PT, R154, RZ, PT ;  /* 0x000000ff9a00720c */ /* 0x000fc60003f26270 */
[----:B------:R-:W3:Y:S01]  /*1c200*/  LDL.LU R154, [R1+0x448] ;  /* 0x00044800019a7983 */ /* 0x000ee20000300800 */
[----:B-1----:R-:W-:-:S03]  /*1c210*/  SEL R134, R14, R153, !P3 ;  /* 0x000000990e867207 */ /* 0x002fc60005800000 */
[----:B------:R-:W3:Y:S01]  /*1c220*/  LDL.LU R153, [R1+0x28c] ;  /* 0x00028c0001997983 */ /* 0x000ee20000300800 */
[----:B------:R-:W-:Y:S01]  /*1c230*/  IMAD R133, R133, UR65, RZ ;  /* 0x0000004185857c24 */ /* 0x000fe2000f8e02ff */
[----:B------:R-:W1:Y:S01]  /*1c240*/  LDCU UR65, c[0x0][0x3b0] ;  /* 0x00007600ff4177ac */ /* 0x000e620008000800 */
[----:B------:R-:W-:-:S03]  /*1c250*/  IMAD R134, R134, UR64, RZ ;  /* 0x0000004086867c24 */ /* 0x000fc6000f8e02ff */
[----:B------:R4:W-:Y:S01]  /*1c260*/  STL [R1+0xa50], R133 ;  /* 0x000a508501007387 */ /* 0x0009e20000100800 */
[----:B--2---:R-:W-:-:S03]  /*1c270*/  ISETP.GE.AND P5, PT, R151, RZ, PT ;  /* 0x000000ff9700720c */ /* 0x004fc60003fa6270 */
[----:B------:R2:W-:Y:S01]  /*1c280*/  STL [R1+0xa48], R134 ;  /* 0x000a488601007387 */ /* 0x0005e20000100800 */
[C---:B----4-:R-:W-:Y:S02]  /*1c290*/  SEL R133, R14.reuse, R157, !P3 ;  /* 0x0000009d0e857207 */ /* 0x050fe40005800000 */
[----:B------:R-:W-:Y:S01]  /*1c2a0*/  ISETP.GE.AND P4, PT, R155, RZ, PT ;  /* 0x000000ff9b00720c */ /* 0x000fe20003f86270 */
[----:B------:R-:W4:Y:S01]  /*1c2b0*/  LDL.LU R157, [R1+0x288] ;  /* 0x00028800019d7983 */ /* 0x000f220000300800 */
[----:B--2---:R-:W-:Y:S01]  /*1c2c0*/  SEL R134, R14, R0, !P3 ;  /* 0x000000000e867207 */ /* 0x004fe20005800000 */
[----:B------:R-:W-:Y:S01]  /*1c2d0*/  @!P1 IMAD.MOV R107, RZ, RZ, -R107 ;  /* 0x000000ffff6b9224 */ /* 0x000fe200078e0a6b */
[----:B------:R-:W2:Y:S01]  /*1c2e0*/  LDCU UR64, c[0x0][0x3b0] ;  /* 0x00007600ff4077ac */ /* 0x000ea20008000800 */
[----:B------:R-:W2:Y:S01]  /*1c2f0*/  LDL.LU R151, [R1+0x420] ;  /* 0x0004200001977983 */ /* 0x000ea20000300800 */
[----:B------:R-:W-:Y:S02]  /*1c300*/  IMAD R133, R133, UR63, RZ ;  /* 0x0000003f85857c24 */ /* 0x000fe4000f8e02ff */
[----:B------:R-:W-:Y:S01]  /*1c310*/  IMAD R134, R134, UR62, RZ ;  /* 0x0000003e86867c24 */ /* 0x000fe2000f8e02ff */
[----:B------:R-:W4:Y:S01]  /*1c320*/  LDL.LU R0, [R1+0x280] ;  /* 0x0002800001007983 */ /* 0x000f220000300800 */
[----:B---3--:R-:W-:-:S03]  /*1c330*/  ISETP.GE.AND P2, PT, R154, RZ, PT ;  /* 0x000000ff9a00720c */ /* 0x008fc60003f46270 */
[----:B------:R3:W-:Y:S01]  /*1c340*/  STL [R1+0xa40], R133 ;  /* 0x000a408501007387 */ /* 0x0007e20000100800 */
[----:B------:R-:W-:Y:S01]  /*1c350*/  @!P5 IMAD.MOV R106, RZ, RZ, -R106 ;  /* 0x000000ffff6ad224 */ /* 0x000fe200078e0a6a */
[----:B------:R-:W1:Y:S02]  /*1c360*/  LDCU UR63, c[0x0][0x3b0] ;  /* 0x00007600ff3f77ac */ /* 0x000e640008000800 */
[----:B------:R3:W-:Y:S01]  /*1c370*/  STL [R1+0xa38], R134 ;  /* 0x000a388601007387 */ /* 0x0007e20000100800 */
[----:B------:R-:W-:Y:S01]  /*1c380*/  @!P4 IMAD.MOV R105, RZ, RZ, -R105 ;  /* 0x000000ffff69c224 */ /* 0x000fe200078e0a69 */
[----:B------:R-:W1:Y:S01]  /*1c390*/  LDCU UR62, c[0x0][0x3b0] ;  /* 0x00007600ff3e77ac */ /* 0x000e620008000800 */
[C---:B---3--:R-:W-:Y:S02]  /*1c3a0*/  SEL R133, R14.reuse, R156, !P3 ;  /* 0x0000009c0e857207 */ /* 0x048fe40005800000 */
[----:B------:R-:W3:Y:S01]  /*1c3b0*/  LDL.LU R156, [R1+0x27c] ;  /* 0x00027c00019c7983 */ /* 0x000ee20000300800 */
[----:B------:R-:W-:-:S03]  /*1c3c0*/  SEL R134, R14, R152, !P3 ;  /* 0x000000980e867207 */ /* 0x000fc60005800000 */
[----:B------:R-:W3:Y:S04]  /*1c3d0*/  LDL.LU R155, [R1+0x41c] ;  /* 0x00041c00019b7983 */ /* 0x000ee80000300800 */
[----:B------:R-:W4:Y:S01]  /*1c3e0*/  LDL.LU R152, [R1+0x278] ;  /* 0x0002780001987983 */ /* 0x000f220000300800 */
[----:B------:R-:W-:Y:S01]  /*1c3f0*/  IMAD R133, R133, UR61, RZ ;  /* 0x0000003d85857c24 */ /* 0x000fe2000f8e02ff */
[----:B------:R-:W1:Y:S01]  /*1c400*/  LDCU UR61, c[0x0][0x3b0] ;  /* 0x00007600ff3d77ac */ /* 0x000e620008000800 */
[----:B------:R-:W-:-:S03]  /*1c410*/  IMAD R134, R134, UR60, RZ ;  /* 0x0000003c86867c24 */ /* 0x000fc6000f8e02ff */
[----:B------:R1:W-:Y:S01]  /*1c420*/  STL [R1+0xa30], R133 ;  /* 0x000a308501007387 */ /* 0x0003e20000100800 */
[----:B--2---:R-:W-:-:S03]  /*1c430*/  ISETP.GE.AND P1, PT, R151, RZ, PT ;  /* 0x000000ff9700720c */ /* 0x004fc60003f26270 */
[----:B------:R2:W-:Y:S01]  /*1c440*/  STL [R1+0xa28], R134 ;  /* 0x000a288601007387 */ /* 0x0005e20000100800 */
[C---:B-1----:R-:W-:Y:S01]  /*1c450*/  SEL R133, R14.reuse, R158, !P3 ;  /* 0x0000009e0e857207 */ /* 0x042fe20005800000 */
[----:B------:R-:W-:Y:S01]  /*1c460*/  @!P2 IMAD.MOV R104, RZ, RZ, -R104 ;  /* 0x000000ffff68a224 */ /* 0x000fe200078e0a68 */
[----:B------:R-:W1:Y:S01]  /*1c470*/  LDCU UR60, c[0x0][0x3b0] ;  /* 0x00007600ff3c77ac */ /* 0x000e620008000800 */
[----:B------:R-:W4:Y:S04]  /*1c480*/  LDL.LU R158, [R1+0x274] ;  /* 0x00027400019e7983 */ /* 0x000f280000300800 */
[----:B------:R-:W4:Y:S01]  /*1c490*/  LDL.LU R154, [R1+0x424] ;  /* 0x00042400019a7983 */ /* 0x000f220000300800 */
[----:B--2---:R-:W-:-:S03]  /*1c4a0*/  SEL R134, R14, R153, !P3 ;  /* 0x000000990e867207 */ /* 0x004fc60005800000 */
[----:B------:R-:W2:Y:S01]  /*1c4b0*/  LDL.LU R153, [R1+0x270] ;  /* 0x0002700001997983 */ /* 0x000ea20000300800 */
[----:B------:R-:W-:Y:S01]  /*1c4c0*/  IMAD R133, R133, UR59, RZ ;  /* 0x0000003b85857c24 */ /* 0x000fe2000f8e02ff */
[----:B------:R-:W1:Y:S01]  /*1c4d0*/  LDCU UR59, c[0x0][0x3b0] ;  /* 0x00007600ff3b77ac */ /* 0x000e620008000800 */
[----:B------:R-:W-:-:S03]  /*1c4e0*/  IMAD R134, R134, UR58, RZ ;  /* 0x0000003a86867c24 */ /* 0x000fc6000f8e02ff */
[----:B------:R4:W-:Y:S01]  /*1c4f0*/  STL [R1+0xa20], R133 ;  /* 0x000a208501007387 */ /* 0x0009e20000100800 */
[----:B---3--:R-:W-:-:S03]  /*1c500*/  ISETP.GE.AND P5, PT, R155, RZ, PT ;  /* 0x000000ff9b00720c */ /* 0x008fc60003fa6270 */
[----:B------:R3:W-:Y:S01]  /*1c510*/  STL [R1+0xa18], R134 ;  /* 0x000a188601007387 */ /* 0x0007e20000100800 */
[C---:B----4-:R-:W-:Y:S01]  /*1c520*/  SEL R133, R14.reuse, R157, !P3 ;  /* 0x0000009d0e857207 */ /* 0x050fe20005800000 */
[----:B------:R-:W-:Y:S01]  /*1c530*/  @!P1 IMAD.MOV R103, RZ, RZ, -R103 ;  /* 0x000000ffff679224 */ /* 0x000fe200078e0a67 */
[----:B------:R-:W4:Y:S01]  /*1c540*/  LDCU UR58, c[0x0][0x3b0] ;  /* 0x00007600ff3a77ac */ /* 0x000f220008000800 */
[----:B------:R-:W2:Y:S04]  /*1c550*/  LDL.LU R157, [R1+0x26c] ;  /* 0x00026c00019d7983 */ /* 0x000ea80000300800 */
[----:B------:R-:W2:Y:S01]  /*1c560*/  LDL.LU R151, [R1+0x42c] ;  /* 0x00042c0001977983 */ /* 0x000ea20000300800 */
[----:B---3--:R-:W-:-:S03]  /*1c570*/  SEL R134, R14, R0, !P3 ;  /* 0x000000000e867207 */ /* 0x008fc60005800000 */
[----:B------:R-:W3:Y:S01]  /*1c580*/  LDL.LU R0, [R1+0x268] ;  /* 0x0002680001007983 */ /* 0x000ee20000300800 */
[----:B------:R-:W-:Y:S01]  /*1c590*/  IMAD R133, R133, UR57, RZ ;  /* 0x0000003985857c24 */ /* 0x000fe2000f8e02ff */
[----:B------:R-:W1:Y:S01]  /*1c5a0*/  LDCU UR57, c[0x0][0x3b0] ;  /* 0x00007600ff3977ac */ /* 0x000e620008000800 */
[----:B------:R-:W-:-:S03]  /*1c5b0*/  IMAD R134, R134, UR56, RZ ;  /* 0x0000003886867c24 */ /* 0x000fc6000f8e02ff */
[----:B------:R1:W-:Y:S01]  /*1c5c0*/  STL [R1+0xa10], R133 ;  /* 0x000a108501007387 */ /* 0x0003e20000100800 */
[----:B------:R-:W-:-:S03]  /*1c5d0*/  ISETP.GE.AND P4, PT, R154, RZ, PT ;  /* 0x000000ff9a00720c */ /* 0x000fc60003f86270 */
[----:B------:R4:W-:Y:S01]  /*1c5e0*/  STL [R1+0xa08], R134 ;  /* 0x000a088601007387 */ /* 0x0009e20000100800 */
[C---:B-1----:R-:W-:Y:S01]  /*1c5f0*/  SEL R133, R14.reuse, R156, !P3 ;  /* 0x0000009c0e857207 */ /* 0x042fe20005800000 */
[----:B------:R-:W-:Y:S01]  /*1c600*/  @!P5 IMAD.MOV R102, RZ, RZ, -R102 ;  /* 0x000000ffff66d224 */ /* 0x000fe200078e0a66 */
[----:B------:R-:W1:Y:S01]  /*1c610*/  LDCU UR56, c[0x0][0x3b0] ;  /* 0x00007600ff3877ac */ /* 0x000e620008000800 */
[----:B------:R-:W3:Y:S04]  /*1c620*/  LDL.LU R156, [R1+0x264] ;  /* 0x00026400019c7983 */ /* 0x000ee80000300800 */
[----:B------:R-:W3:Y:S01]  /*1c630*/  LDL.LU R155, [R1+0x410] ;  /* 0x00041000019b7983 */ /* 0x000ee20000300800 */
[----:B----4-:R-:W-:-:S03]  /*1c640*/  SEL R134, R14, R152, !P3 ;  /* 0x000000980e867207 */ /* 0x010fc60005800000 */
        /* <DEDUP_REMOVED lines=20> */
[C---:B-1----:R-:W-:Y:S01]  /*1c790*/  SEL R133, R14.reuse, R157, !P3 ;  /* 0x0000009d0e857207 */ /* 0x042fe20005800000 */
[----:B------:R-:W-:Y:S01]  /*1c7a0*/  @!P2 IMAD.MOV R100, RZ, RZ, -R100 ;  /* 0x000000ffff64a224 */ /* 0x000fe200078e0a64 */
[----:B------:R-:W1:Y:S01]  /*1c7b0*/  LDCU UR52, c[0x0][0x3b0] ;  /* 0x00007600ff3477ac */ /* 0x000e620008000800 */
        /* <DEDUP_REMOVED lines=8> */
[----:B----4-:R-:W-:-:S03]  /*1c840*/  ISETP.GE.AND P5, PT, R154, RZ, PT ;  /* 0x000000ff9a00720c */ /* 0x010fc60003fa6270 */
        /* <DEDUP_REMOVED lines=25> */
[C---:B---3--:R-:W-:Y:S02]  /*1c9e0*/  SEL R135, R14.reuse, R156, !P3 ;  /* 0x0000009c0e877207 */ /* 0x048fe40005800000 */
[----:B------:R-:W-:Y:S01]  /*1c9f0*/  ISETP.GE.AND P2, PT, R155, RZ, PT ;  /* 0x000000ff9b00720c */ /* 0x000fe20003f46270 */
[----:B------:R-:W-:Y:S01]  /*1ca00*/  @!P4 IMAD.MOV R97, RZ, RZ, -R97 ;  /* 0x000000ffff61c224 */ /* 0x000fe200078e0a61 */
[C---:B-1----:R-:W-:Y:S01]  /*1ca10*/  SEL R133, R14.reuse, R157, !P3 ;  /* 0x0000009d0e857207 */ /* 0x042fe20005800000 */
[----:B------:R1:W-:Y:S01]  /*1ca20*/  STL [R1+0x9a8], R134 ;  /* 0x0009a88601007387 */ /* 0x0003e20000100800 */
[----:B------:R-:W-:Y:S01]  /*1ca30*/  IMAD R3, R3, UR74, RZ ;  /* 0x0000004a03037c24 */ /* 0x000fe2000f8e02ff */
[----:B------:R-:W3:Y:S02]  /*1ca40*/  LDCU UR46, c[0x0][0x3b0] ;  /* 0x00007600ff2e77ac */ /* 0x000ee40008000800 */
[----:B------:R-:W2:Y:S01]  /*1ca50*/  LDL.LU R157, [R1+0x598] ;  /* 0x00059800019d7983 */ /* 0x000ea20000300800 */
[----:B------:R-:W-:Y:S01]  /*1ca60*/  IMAD R133, R133, UR45, RZ ;  /* 0x0000002d85857c24 */ /* 0x000fe2000f8e02ff */
[----:B------:R-:W2:Y:S02]  /*1ca70*/  LDCU UR45, c[0x0][0x3b0] ;  /* 0x00007600ff2d77ac */ /* 0x000ea40008000800 */
[----:B------:R-:W2:Y:S01]  /*1ca80*/  LDL.LU R151, [R1+0x404] ;  /* 0x0004040001977983 */ /* 0x000ea20000300800 */
[----:B-1----:R-:W-:-:S02]  /*1ca90*/  SEL R134, R14, R0, !P3 ;  /* 0x000000000e867207 */ /* 0x002fc40005800000 */
[----:B----4-:R-:W-:Y:S01]  /*1caa0*/  ISETP.GE.AND P1, PT, R154, RZ, PT ;  /* 0x000000ff9a00720c */ /* 0x010fe20003f26270 */
[----:B------:R-:W4:Y:S01]  /*1cab0*/  LDL.LU R0, [R1+0x634] ;  /* 0x0006340001007983 */ /* 0x000f220000300800 */
[----:B------:R-:W-:Y:S01]  /*1cac0*/  @!P2 IMAD.MOV R96, RZ, RZ, -R96 ;  /* 0x000000ffff60a224 */ /* 0x000fe200078e0a60 */
[----:B------:R-:W1:Y:S02]  /*1cad0*/  LDCU UR74, c[0x0][0x3b0] ;  /* 0x00007600ff4a77ac */ /* 0x000e640008000800 */
[----:B------:R3:W-:Y:S02]  /*1cae0*/  STL [R1+0x998], R133 ;  /* 0x0009988501007387 */ /* 0x0007e40000100800 */
[----:B---3--:R-:W-:Y:S01]  /*1caf0*/  IMAD R133, R134, UR44, RZ ;  /* 0x0000002c86857c24 */ /* 0x008fe2000f8e02ff */
[----:B------:R-:W3:Y:S04]  /*1cb00*/  LDCU UR44, c[0x0][0x3b0] ;  /* 0x00007600ff2c77ac */ /* 0x000ee80008000800 */
[----:B------:R1:W-:Y:S04]  /*1cb10*/  STL [R1+0x988], R133 ;  /* 0x0009888501007387 */ /* 0x0003e80000100800 */
[----:B------:R-:W3:Y:S04]  /*1cb20*/  LDL.LU R156, [R1+0x638] ;  /* 0x00063800019c7983 */ /* 0x000ee80000300800 */
[----:B------:R-:W3:Y:S01]  /*1cb30*/  LDL.LU R155, [R1+0x3ec] ;  /* 0x0003ec00019b7983 */ /* 0x000ee20000300800 */
[----:B-1----:R-:W-:-:S03]  /*1cb40*/  SEL R133, R14, R152, !P3 ;  /* 0x000000980e857207 */ /* 0x002fc60005800000 */
        /* <DEDUP_REMOVED lines=23> */
[----:B------:R-:W3:Y:S04]  /*1ccc0*/  LDL.LU R157, [R1+0x630] ;  /* 0x00063000019d7983 */ /* 0x000ee80000300800 */
[----:B------:R-:W2:Y:S01]  /*1ccd0*/  LDL.LU R151, [R1+0x400] ;  /* 0x0004000001977983 */ /* 0x000ea20000300800 */
[----:B----4-:R-:W-:-:S03]  /*1cce0*/  SEL R133, R14, R0, !P3 ;  /* 0x000000000e857207 */ /* 0x010fc60005800000 */
[----:B------:R-:W4:Y:S01]  /*1ccf0*/  LDL.LU R0, [R1+0x624] ;  /* 0x0006240001007983 */ /* 0x000f220000300800 */
[----:B------:R-:W-:Y:S01]  /*1cd00*/  IMAD R134, R134, UR39, RZ ;  /* 0x0000002786867c24 */ /* 0x000fe2000f8e02ff */
[----:B------:R-:W1:Y:S01]  /*1cd10*/  LDCU UR39, c[0x0][0x3b0] ;  /* 0x00007600ff2777ac */ /* 0x000e620008000800 */
[----:B------:R-:W-:-:S03]  /*1cd20*/  IMAD R133, R133, UR38, RZ ;  /* 0x0000002685857c24 */ /* 0x000fc6000f8e02ff */
[----:B------:R1:W-:Y:S01]  /*1cd30*/  STL [R1+0x938], R134 ;  /* 0x0009388601007387 */ /* 0x0003e20000100800 */
[----:B------:R-:W-:-:S03]  /*1cd40*/  ISETP.GE.AND P2, PT, R154, RZ, PT ;  /* 0x000000ff9a00720c */ /* 0x000fc60003f46270 */
[----:B------:R1:W-:Y:S02]  /*1cd50*/  STL [R1+0x928], R133 ;  /* 0x0009288501007387 */ /* 0x0003e40000100800 */
[C---:B-1----:R-:W-:Y:S01]  /*1cd60*/  SEL R134, R14.reuse, R156, !P3 ;  /* 0x0000009c0e867207 */ /* 0x042fe20005800000 */
[----:B------:R-:W-:Y:S01]  /*1cd70*/  @!P4 IMAD.MOV R93, RZ, RZ, -R93 ;  /* 0x000000ffff5dc224 */ /* 0x000fe200078e0a5d */
[----:B------:R-:W1:Y:S01]  /*1cd80*/  LDCU UR38, c[0x0][0x3b0] ;  /* 0x00007600ff2677ac */ /* 0x000e620008000800 */
[----:B------:R-:W3:Y:S04]  /*1cd90*/  LDL.LU R156, [R1+0x614] ;  /* 0x00061400019c7983 */ /* 0x000ee80000300800 */
[----:B------:R-:W3:Y:S01]  /*1cda0*/  LDL.LU R155, [R1+0x3d4] ;  /* 0x0003d400019b7983 */ /* 0x000ee20000300800 */
[----:B------:R-:W-:-:S03]  /*1cdb0*/  SEL R133, R14, R152, !P3 ;  /* 0x000000980e857207 */ /* 0x000fc60005800000 */
        /* <DEDUP_REMOVED lines=96> */
[----:B---3--:R-:W-:Y:S01]  /*1d3c0*/  ISETP.GE.AND P2, PT, R155, RZ, PT ;  /* 0x000000ff9b00720c */ /* 0x008fe20003f46270 */
[----:B------:R-:W-:Y:S01]  /*1d3d0*/  @!P4 IMAD.MOV R85, RZ, RZ, -R85 ;  /* 0x000000ffff55c224 */ /* 0x000fe200078e0a55 */
[----:B-1----:R-:W-:Y:S01]  /*1d3e0*/  SEL R134, R14, R157, !P3 ;  /* 0x0000009d0e867207 */ /* 0x002fe20005800000 */
[----:B------:R-:W-:Y:S01]  /*1d3f0*/  IMAD R131, R131, UR67, RZ ;  /* 0x0000004383837c24 */ /* 0x000fe2000f8e02ff */
[----:B------:R-:W3:Y:S01]  /*1d400*/  LDL.LU R157, [R1+0x5e4] ;  /* 0x0005e400019d7983 */ /* 0x000ee20000300800 */
[----:B------:R-:W-:Y:S01]  /*1d410*/  IMAD R130, R130, UR67, RZ ;  /* 0x0000004382827c24 */ /* 0x000fe2000f8e02ff */
[----:B------:R-:W1:Y:S02]  /*1d420*/  LDCU UR22, c[0x0][0x3b0] ;  /* 0x00007600ff1677ac */ /* 0x000e640008000800 */
[----:B------:R4:W-:Y:S01]  /*1d430*/  STL [R1+0x888], R133 ;  /* 0x0008888501007387 */ /* 0x0009e20000100800 */
[----:B------:R-:W-:Y:S01]  /*1d440*/  IMAD R134, R134, UR21, RZ ;  /* 0x0000001586867c24 */ /* 0x000fe2000f8e02ff */
[----:B------:R-:W1:Y:S02]  /*1d450*/  LDCU UR21, c[0x0][0x3b0] ;  /* 0x00007600ff1577ac */ /* 0x000e640008000800 */
[----:B------:R-:W2:Y:S01]  /*1d460*/  LDL.LU R151, [R1+0x3c4] ;  /* 0x0003c40001977983 */ /* 0x000ea20000300800 */
[----:B----4-:R-:W-:-:S03]  /*1d470*/  SEL R133, R14, R0, !P3 ;  /* 0x000000000e857207 */ /* 0x010fc60005800000 */
[----:B------:R-:W4:Y:S02]  /*1d480*/  LDL.LU R0, [R1+0x5e0] ;  /* 0x0005e00001007983 */ /* 0x000f240000300800 */
[----:B------:R-:W-:Y:S02]  /*1d490*/  IMAD R133, R133, UR13, RZ ;  /* 0x0000000d85857c24 */ /* 0x000fe4000f8e02ff */
[----:B------:R1:W-:Y:S01]  /*1d4a0*/  STL [R1+0x880], R134 ;  /* 0x0008808601007387 */ /* 0x0003e20000100800 */
[----:B------:R-:W-:Y:S01]  /*1d4b0*/  ISETP.GE.AND P1, PT, R154, RZ, PT ;  /* 0x000000ff9a00720c */ /* 0x000fe20003f26270 */
[----:B------:R-:W-:Y:S01]  /*1d4c0*/  @!P2 IMAD.MOV R84, RZ, RZ, -R84 ;  /* 0x000000ffff54a224 */ /* 0x000fe200078e0a54 */
[----:B-1----:R-:W-:Y:S01]  /*1d4d0*/  SEL R134, R14, R156, !P3 ;  /* 0x0000009c0e867207 */ /* 0x002fe20005800000 */
[----:B------:R-:W-:Y:S01]  /*1d4e0*/  IMAD R129, R129, UR67, RZ ;  /* 0x0000004381817c24 */ /* 0x000fe2000f8e02ff */
[----:B------:R-:W3:Y:S01]  /*1d4f0*/  LDL.LU R156, [R1+0x5dc] ;  /* 0x0005dc00019c7983 */ /* 0x000ee20000300800 */
[----:B------:R-:W-:Y:S01]  /*1d500*/  IMAD R128, R128, UR67, RZ ;  /* 0x0000004380807c24 */ /* 0x000fe2000f8e02ff */
[----:B------:R-:W1:Y:S02]  /*1d510*/  LDCU UR13, c[0x0][0x3b0] ;  /* 0x00007600ff0d77ac */ /* 0x000e640008000800 */
[----:B------:R1:W-:Y:S04]  /*1d520*/  STL [R1+0x878], R133 ;  /* 0x0008788501007387 */ /* 0x0003e80000100800 */
[----:B------:R-:W3:Y:S01]  /*1d530*/  LDL.LU R155, [R1+0x3a0] ;  /* 0x0003a000019b7983 */ /* 0x000ee20000300800 */
[----:B-1----:R-:W-:-:S03]  /*1d540*/  SEL R133, R14, R152, !P3 ;  /* 0x000000980e857207 */ /* 0x002fc60005800000 */
[----:B------:R-:W4:Y:S01]  /*1d550*/  LDL.LU R152, [R1+0x5d4] ;  /* 0x0005d40001987983 */ /* 0x000f220000300800 */
[----:B------:R-:W-:Y:S01]  /*1d560*/  IMAD R134, R134, UR12, RZ ;  /* 0x0000000c86867c24 */ /* 0x000fe2000f8e02ff */
[----:B------:R-:W1:Y:S01]  /*1d570*/  LDCU UR12, c[0x0][0x3b0] ;  /* 0x00007600ff0c77ac */ /* 0x000e620008000800 */
[----:B------:R-:W-:-:S03]  /*1d580*/  IMAD R133, R133, UR11, RZ ;  /* 0x0000000b85857c24 */ /* 0x000fc6000f8e02ff */
[----:B------:R-:W-:Y:S01]  /*1d590*/  STL [R1+0x870], R134 ;  /* 0x0008708601007387 */ /* 0x000fe20000100800 */
[----:B--2---:R-:W-:-:S03]  /*1d5a0*/  ISETP.GE.AND P5, PT, R151, RZ, PT ;  /* 0x000000ff9700720c */ /* 0x004fc60003fa6270 */
[----:B------:R2:W-:Y:S01]  /*1d5b0*/  STL [R1+0x868], R133 ;  /* 0x0008688501007387 */ /* 0x0005e20000100800 */
[----:B------:R-:W-:Y:S01]  /*1d5c0*/  @!P1 IMAD.MOV R83, RZ, RZ, -R83 ;  /* 0x000000ffff539224 */ /* 0x000fe200078e0a53 */
[----:B------:R-:W1:Y:S02]  /*1d5d0*/  LDCU UR11, c[0x0][0x3b0] ;  /* 0x00007600ff0b77ac */ /* 0x000e640008000800 */
[----:B------:R-:W4:Y:S01]  /*1d5e0*/  LDL.LU R154, [R1+0x3a4] ;  /* 0x0003a400019a7983 */ /* 0x000f220000300800 */
[----:B--2---:R-:W-:-:S03]  /*1d5f0*/  SEL R133, R14, R153, !P3 ;  /* 0x000000990e857207 */ /* 0x004fc60005800000 */
[----:B------:R-:W2:Y:S01]  /*1d600*/  LDL.LU R153, [R1+0x5d0] ;  /* 0x0005d00001997983 */ /* 0x000ea20000300800 */
[----:B------:R-:W-:Y:S01]  /*1d610*/  SEL R134, R14, R158, !P3 ;  /* 0x0000009e0e867207 */ /* 0x000fe20005800000 */
[----:B------:R-:W-:Y:S01]  /*1d620*/  IMAD R133, R133, UR8, RZ ;  /* 0x0000000885857c24 */ /* 0x000fe2000f8e02ff */
[----:B------:R-:W1:Y:S03]  /*1d630*/  LDCU UR8, c[0x0][0x3b0] ;  /* 0x00007600ff0877ac */ /* 0x000e660008000800 */
[----:B------:R-:W-:Y:S01]  /*1d640*/  IMAD R134, R134, UR9, RZ ;  /* 0x0000000986867c24 */ /* 0x000fe2000f8e02ff */
[----:B---3--:R-:W-:-:S04]  /*1d650*/  ISETP.GE.AND P0, PT, R155, RZ, PT ;  /* 0x000000ff9b00720c */ /* 0x008fc80003f06270 */
[----:B------:R3:W-:Y:S01]  /*1d660*/  STL [R1+0x860], R134 ;  /* 0x0008608601007387 */ /* 0x0007e20000100800 */
[----:B------:R-:W-:Y:S01]  /*1d670*/  @!P5 IMAD.MOV R82, RZ, RZ, -R82 ;  /* 0x000000ffff52d224 */ /* 0x000fe200078e0a52 */
[----:B------:R-:W1:Y:S02]  /*1d680*/  LDCU UR9, c[0x0][0x3b0] ;  /* 0x00007600ff0977ac */ /* 0x000e640008000800 */
[----:B------:R4:W-:Y:S01]  /*1d690*/  STL [R1+0x858], R133 ;  /* 0x0008588501007387 */ /* 0x0009e20000100800 */
[----:B---3--:R-:W-:-:S03]  /*1d6a0*/  SEL R134, R14, R157, !P3 ;  /* 0x0000009d0e867207 */ /* 0x008fc60005800000 */
[----:B------:R-:W3:Y:S01]  /*1d6b0*/  LDL.LU R157, [R1+0x5cc] ;  /* 0x0005cc00019d7983 */ /* 0x000ee20000300800 */
[----:B----4-:R-:W-:-:S03]  /*1d6c0*/  SEL R133, R14, R0, !P3 ;  /* 0x000000000e857207 */ /* 0x010fc60005800000 */
[----:B------:R-:W4:Y:S01]  /*1d6d0*/  LDL.LU R151, [R1+0x39c] ;  /* 0x00039c0001977983 */ /* 0x000f220000300800 */
[----:B------:R-:W-:Y:S01]  /*1d6e0*/  IMAD R134, R134, UR77, RZ ;  /* 0x0000004d86867c24 */ /* 0x000fe2000f8e02ff */
[----:B------:R-:W1:Y:S02]  /*1d6f0*/  LDCU UR77, c[0x0][0x3b0] ;  /* 0x00007600ff4d77ac */ /* 0x000e640008000800 */
[----:B------:R-:W3:Y:S01]  /*1d700*/  LDL.LU R0, [R1+0x5c8] ;  /* 0x0005c80001007983 */ /* 0x000ee20000300800 */
[----:B------:R-:W-:Y:S01]  /*1d710*/  IMAD R133, R133, UR76, RZ ;  /* 0x0000004c85857c24 */ /* 0x000fe2000f8e02ff */
[----:B------:R-:W1:Y:S02]  /*1d720*/  LDCU UR76, c[0x0][0x3b0] ;  /* 0x00007600ff4c77ac */ /* 0x000e640008000800 */
[----:B------:R1:W-:Y:S04]  /*1d730*/  STL [R1+0x850], R134 ;  /* 0x0008508601007387 */ /* 0x0003e80000100800 */
[----:B------:R1:W-:Y:S04]  /*1d740*/  STL [R1+0x848], R133 ;  /* 0x0008488501007387 */ /* 0x0003e80000100800 */
[----:B------:R-:W3:Y:S01]  /*1d750*/  LDL.LU R158, [R1+0x5c4] ;  /* 0x0005c400019e7983 */ /* 0x000ee20000300800 */
[----:B-1----:R-:W-:-:S03]  /*1d760*/  SEL R134, R14, R156, !P3 ;  /* 0x0000009c0e867207 */ /* 0x002fc60005800000 */
[----:B------:R-:W3:Y:S01]  /*1d770*/  LDL.LU R155, [R1+0x38c] ;  /* 0x00038c00019b7983 */ /* 0x000ee20000300800 */
[----:B------:R-:W-:-:S03]  /*1d780*/  SEL R133, R14, R152, !P3 ;  /* 0x000000980e857207 */ /* 0x000fc60005800000 */
[----:B------:R-:W3:Y:S01]  /*1d790*/  LDL.LU R152, [R1+0x5b8] ;  /* 0x0005b80001987983 */ /* 0x000ee20000300800 */
[----:B------:R-:W-:Y:S01]  /*1d7a0*/  IMAD R134, R134, UR75, RZ ;  /* 0x0000004b86867c24 */ /* 0x000fe2000f8e02ff */
[----:B------:R-:W1:Y:S01]  /*1d7b0*/  LDCU UR75, c[0x0][0x3b0] ;  /* 0x00007600ff4b77ac */ /* 0x000e620008000800 */
[----:B------:R-:W-:-:S03]  /*1d7c0*/  IMAD R133, R133, UR6, RZ ;  /* 0x0000000685857c24 */ /* 0x000fc6000f8e02ff */
[----:B------:R-:W-:Y:S01]  /*1d7d0*/  STL [R1+0x840], R134 ;  /* 0x0008408601007387 */ /* 0x000fe20000100800 */
[----:B------:R-:W-:-:S03]  /*1d7e0*/  ISETP.GE.AND P4, PT, R154, RZ, PT ;  /* 0x000000ff9a00720c */ /* 0x000fc60003f86270 */
[----:B------:R2:W-:Y:S01]  /*1d7f0*/  STL [R1+0x838], R133 ;  /* 0x0008388501007387 */ /* 0x0005e20000100800 */
[----:B------:R-:W-:Y:S01]  /*1d800*/  IMAD R127, R127, UR67, RZ ;  /* 0x000000437f7f7c24 */ /* 0x000fe2000f8e02ff */
[----:B------:R-:W1:Y:S02]  /*1d810*/  LDCU UR6, c[0x0][0x3b0] ;  /* 0x00007600ff0677ac */ /* 0x000e640008000800 */
[----:B------:R-:W3:Y:S04]  /*1d820*/  LDL.LU R156, [R1+0x5bc] ;  /* 0x0005bc00019c7983 */ /* 0x000ee80000300800 */
[----:B------:R-:W3:Y:S01]  /*1d830*/  LDL.LU R154, [R1+0x390] ;  /* 0x00039000019a7983 */ /* 0x000ee20000300800 */
[----:B--2---:R-:W-:-:S03]  /*1d840*/  SEL R133, R14, R153, !P3 ;  /* 0x000000990e857207 */ /* 0x004fc60005800000 */
[----:B------:R-:W2:Y:S02]  /*1d850*/  LDL.LU R153, [R1+0x5b4] ;  /* 0x0005b40001997983 */ /* 0x000ea40000300800 */
[----:B------:R-:W-:Y:S02]  /*1d860*/  IMAD R133, R133, UR73, RZ ;  /* 0x0000004985857c24 */ /* 0x000fe4000f8e02ff */
[----:B------:R3:W-:Y:S01]  /*1d870*/  STL [R1+0x830], R3 ;  /* 0x0008300301007387 */ /* 0x0007e20000100800 */
[----:B----4-:R-:W-:-:S03]  /*1d880*/  ISETP.GE.AND P2, PT, R151, RZ, PT ;  /* 0x000000ff9700720c */ /* 0x010fc60003f46270 */
[----:B------:R4:W-:Y:S01]  /*1d890*/  STL [R1+0x828], R133 ;  /* 0x0008288501007387 */ /* 0x0009e20000100800 */
[C---:B---3--:R-:W-:Y:S02]  /*1d8a0*/  SEL R3, R14.reuse, R157, !P3 ;  /* 0x0000009d0e037207 */ /* 0x048fe40005800000 */
[----:B------:R-:W-:Y:S01]  /*1d8b0*/  ISETP.GE.AND P1, PT, R155, RZ, PT ;  /* 0x000000ff9b00720c */ /* 0x000fe20003f26270 */
[----:B------:R-:W3:Y:S01]  /*1d8c0*/  LDL.LU R157, [R1+0x5b0] ;  /* 0x0005b000019d7983 */ /* 0x000ee20000300800 */
[----:B----4-:R-:W-:Y:S01]  /*1d8d0*/  SEL R133, R14, R0, !P3 ;  /* 0x000000000e857207 */ /* 0x010fe20005800000 */
[----:B------:R-:W-:Y:S01]  /*1d8e0*/  IMAD R126, R126, UR67, RZ ;  /* 0x000000437e7e7c24 */ /* 0x000fe2000f8e02ff */
[----:B------:R-:W4:Y:S01]  /*1d8f0*/  LDCU UR73, c[0x0][0x3b0] ;  /* 0x00007600ff4977ac */ /* 0x000f220008000800 */
[----:B------:R-:W3:Y:S01]  /*1d900*/  LDL.LU R151, [R1+0x394] ;  /* 0x0003940001977983 */ /* 0x000ee20000300800 */
[----:B------:R-:W-:Y:S02]  /*1d910*/  IMAD R3, R3, UR72, RZ ;  /* 0x0000004803037c24 */ /* 0x000fe4000f8e02ff */
[----:B------:R-:W-:Y:S01]  /*1d920*/  IMAD R133, R133, UR71, RZ ;  /* 0x0000004785857c24 */ /* 0x000fe2000f8e02ff */
[----:B------:R-:W3:Y:S01]  /*1d930*/  LDL.LU R0, [R1+0x59c] ;  /* 0x00059c0001007983 */ /* 0x000ee20000300800 */
[----:B------:R-:W-:-:S03]  /*1d940*/  ISETP.GE.AND P5, PT, R154, RZ, PT ;  /* 0x000000ff9a00720c */ /* 0x000fc60003fa6270 */
[----:B------:R1:W-:Y:S01]  /*1d950*/  STL [R1+0x820], R3 ;  /* 0x0008200301007387 */ /* 0x0003e20000100800 */
[----:B------:R-:W-:Y:S01]  /*1d960*/  IMAD R125, R125, UR67, RZ ;  /* 0x000000437d7d7c24 */ /* 0x000fe2000f8e02ff */
[----:B------:R-:W2:Y:S02]  /*1d970*/  LDCU UR72, c[0x0][0x3b0] ;  /* 0x00007600ff4877ac */ /* 0x000ea40008000800 */
[----:B------:R4:W-:Y:S01]  /*1d980*/  STL [R1+0x818], R133 ;  /* 0x0008188501007387 */ /* 0x0009e20000100800 */
[----:B------:R-:W-:Y:S01]  /*1d990*/  IMAD R124, R124, UR67, RZ ;  /* 0x000000437c7c7c24 */ /* 0x000fe2000f8e02ff */
[----:B------:R-:W2:Y:S01]  /*1d9a0*/  LDCU UR71, c[0x0][0x3b0] ;  /* 0x00007600ff4777ac */ /* 0x000ea20008000800 */
[C---:B-1----:R-:W-:Y:S02]  /*1d9b0*/  SEL R3, R14.reuse, R158, !P3 ;  /* 0x0000009e0e037207 */ /* 0x042fe40005800000 */
[----:B------:R-:W3:Y:S01]  /*1d9c0*/  LDL.LU R158, [R1+0x5a4] ;  /* 0x0005a400019e7983 */ /* 0x000ee20000300800 */
[----:B----4-:R-:W-:-:S03]  /*1d9d0*/  SEL R133, R14, R152, !P3 ;  /* 0x000000980e857207 */ /* 0x010fc60005800000 */
[----:B------:R-:W4:Y:S01]  /*1d9e0*/  LDL.LU R155, [R1+0x36c] ;  /* 0x00036c00019b7983 */ /* 0x000f220000300800 */
[----:B------:R-:W-:Y:S01]  /*1d9f0*/  IMAD R3, R3, UR70, RZ ;  /* 0x0000004603037c24 */ /* 0x000fe2000f8e02ff */
[----:B------:R-:W1:Y:S02]  /*1da00*/  LDCU UR70, c[0x0][0x3b0] ;  /* 0x00007600ff4677ac */ /* 0x000e640008000800 */
[----:B------:R-:W4:Y:S01]  /*1da10*/  LDL.LU R152, [R1+0x5a0] ;  /* 0x0005a00001987983 */ /* 0x000f220000300800 */
[----:B------:R-:W-:Y:S01]  /*1da20*/  IMAD R133, R133, UR69, RZ ;  /* 0x0000004585857c24 */ /* 0x000fe2000f8e02ff */
[----:B------:R-:W1:Y:S02]  /*1da30*/  LDCU UR69, c[0x0][0x3b0] ;  /* 0x00007600ff4577ac */ /* 0x000e640008000800 */
[----:B------:R2:W-:Y:S04]  /*1da40*/  STL [R1+0x810], R3 ;  /* 0x0008100301007387 */ /* 0x0005e80000100800 */
[----:B------:R1:W-:Y:S01]  /*1da50*/  STL [R1+0x808], R133 ;  /* 0x0008088501007387 */ /* 0x0003e20000100800 */
[----:B--2---:R-:W-:-:S03]  /*1da60*/  SEL R3, R14, R156, !P3 ;  /* 0x0000009c0e037207 */ /* 0x004fc60005800000 */
[----:B------:R-:W2:Y:S01]  /*1da70*/  LDL.LU R156, [R1+0x5ac] ;  /* 0x0005ac00019c7983 */ /* 0x000ea20000300800 */
[----:B-1----:R-:W-:-:S03]  /*1da80*/  SEL R133, R14, R153, !P3 ;  /* 0x000000990e857207 */ /* 0x002fc60005800000 */
[----:B------:R-:W2:Y:S04]  /*1da90*/  LDL.LU R154, [R1+0x370] ;  /* 0x00037000019a7983 */ /* 0x000ea80000300800 */
[----:B------:R-:W2:Y:S01]  /*1daa0*/  LDL.LU R153, [R1+0x5a8] ;  /* 0x0005a80001997983 */ /* 0x000ea20000300800 */
        /* <DEDUP_REMOVED lines=79> */
[----:B------:R-:W-:Y:S01]  /*1dfa0*/  IMAD R235, R235, UR67, RZ ;  /* 0x00000043ebeb7c24 */ /* 0x000fe2000f8e02ff */
[----:B------:R-:W1:Y:S01]  /*1dfb0*/  LDCU UR67, c[0x0][0x3b0] ;  /* 0x00007600ff4377ac */ /* 0x000e620008000800 */
[----:B------:R-:W-:Y:S02]  /*1dfc0*/  IMAD R3, R3, UR68, RZ ;  /* 0x0000004403037c24 */ /* 0x000fe4000f8e02ff */
[----:B------:R-:W-:Y:S01]  /*1dfd0*/  IMAD R133, R133, UR18, RZ ;  /* 0x0000001285857c24 */ /* 0x000fe2000f8e02ff */
[----:B------:R-:W1:Y:S02]  /*1dfe0*/  LDCU UR68, c[0x0][0x3b0] ;  /* 0x00007600ff4477ac */ /* 0x000e640008000800 */
[----:B------:R3:W-:Y:S01]  /*1dff0*/  STL [R1+0x800], R3 ;  /* 0x0008000301007387 */ /* 0x0007e20000100800 */
[----:B------:R-:W-:Y:S01]  /*1e000*/  @!P0 IMAD.MOV R81, RZ, RZ, -R81 ;  /* 0x000000ffff518224 */ /* 0x000fe200078e0a51 */
[----:B------:R-:W1:Y:S02]  /*1e010*/  LDCU UR18, c[0x0][0x3b0] ;  /* 0x00007600ff1277ac */ /* 0x000e640008000800 */
[----:B------:R3:W-:Y:S02]  /*1e020*/  STL [R1+0x7f8], R133 ;  /* 0x0007f88501007387 */ /* 0x0007e40000100800 */
[----:B---3--:R-:W-:-:S02]  /*1e030*/  ISETP.GE.AND P0, PT, R151, RZ, PT ;  /* 0x000000ff9700720c */ /* 0x008fc40003f06270 */
[C---:B------:R-:W-:Y:S02]  /*1e040*/  SEL R3, R14.reuse, R157, !P3 ;  /* 0x0000009d0e037207 */ /* 0x040fe40005800000 */
[----:B------:R-:W3:Y:S01]  /*1e050*/  LDL.LU R157, [R1+0x594] ;  /* 0x00059400019d7983 */ /* 0x000ee20000300800 */
[----:B------:R-:W-:-:S03]  /*1e060*/  SEL R133, R14, R0, !P3 ;  /* 0x000000000e857207 */ /* 0x000fc60005800000 */
[----:B------:R-:W3:Y:S01]  /*1e070*/  LDL.LU R151, [R1+0x378] ;  /* 0x0003780001977983 */ /* 0x000ee20000300800 */
[----:B------:R-:W-:Y:S01]  /*1e080*/  IMAD R3, R3, UR19, RZ ;  /* 0x0000001303037c24 */ /* 0x000fe2000f8e02ff */
[----:B------:R-:W2:Y:S02]  /*1e090*/  LDCU UR19, c[0x0][0x3b0] ;  /* 0x00007600ff1377ac */ /* 0x000ea40008000800 */
[----:B------:R-:W3:Y:S01]  /*1e0a0*/  LDL.LU R0, [R1+0x590] ;  /* 0x0005900001007983 */ /* 0x000ee20000300800 */
[----:B-1----:R-:W-:Y:S01]  /*1e0b0*/  IMAD R133, R133, UR67, RZ ;  /* 0x0000004385857c24 */ /* 0x002fe2000f8e02ff */
[----:B------:R-:W1:Y:S01]  /*1e0c0*/  LDCU UR67, c[0x0][0x3b0] ;  /* 0x00007600ff4377ac */ /* 0x000e620008000800 */
[----:B------:R-:W-:Y:S01]  /*1e0d0*/  @!P4 IMAD.MOV R80, RZ, RZ, -R80 ;  /* 0x000000ffff50c224 */ /* 0x000fe200078e0a50 */
[----:B------:R1:W-:Y:S04]  /*1e0e0*/  STL [R1+0x7f0], R3 ;  /* 0x0007f00301007387 */ /* 0x0003e80000100800 */
[----:B------:R1:W-:Y:S01]  /*1e0f0*/  STL [R1+0x7e8], R133 ;  /* 0x0007e88501007387 */ /* 0x0003e20000100800 */
[----:B------:R-:W-:Y:S01]  /*1e100*/  @!P2 IMAD.MOV R79, RZ, RZ, -R79 ;  /* 0x000000ffff4fa224 */ /* 0x000fe200078e0a4f */
[----:B-1----:R-:W-:-:S02]  /*1e110*/  SEL R3, R14, R158, !P3 ;  /* 0x0000009e0e037207 */ /* 0x002fc40005800000 */
[----:B------:R-:W3:Y:S01]  /*1e120*/  LDL.LU R158, [R1+0x58c] ;  /* 0x00058c00019e7983 */ /* 0x000ee20000300800 */
[----:B----4-:R-:W-:-:S03]  /*1e130*/  ISETP.GE.AND P4, PT, R155, RZ, PT ;  /* 0x000000ff9b00720c */ /* 0x010fc60003f86270 */
[----:B------:R-:W4:Y:S01]  /*1e140*/  LDL.LU R155, [R1+0x380] ;  /* 0x00038000019b7983 */ /* 0x000f220000300800 */
        /* <DEDUP_REMOVED lines=19> */
[----:B------:R-:W-:Y:S01]  /*1e280*/  @!P5 IMAD.MOV R77, RZ, RZ, -R77 ;  /* 0x000000ffff4dd224 */ /* 0x000fe200078e0a4d */
[----:B------:R-:W1:Y:S02]  /*1e290*/  LDCU UR63, c[0x0][0x3b0] ;  /* 0x00007600ff3f77ac */ /* 0x000e640008000800 */
[----:B------:R1:W-:Y:S01]  /*1e2a0*/  STL [R1+0x7c8], R133 ;  /* 0x0007c88501007387 */ /* 0x0003e20000100800 */
[----:B------:R-:W-:Y:S01]  /*1e2b0*/  @!P0 IMAD.MOV R76, RZ, RZ, -R76 ;  /* 0x000000ffff4c8224 */ /* 0x000fe200078e0a4c */
        /* <DEDUP_REMOVED lines=10> */
[----:B----4-:R-:W-:-:S03]  /*1e360*/  ISETP.GE.AND P5, PT, R155, RZ, PT ;  /* 0x000000ff9b00720c */ /* 0x010fc60003fa6270 */
[----:B------:R4:W-:Y:S01]  /*1e370*/  STL [R1+0x7b8], R133 ;  /* 0x0007b88501007387 */ /* 0x0009e20000100800 */
[----:B-1----:R-:W-:Y:S02]  /*1e380*/  SEL R3, R14, R158, !P3 ;  /* 0x0000009e0e037207 */ /* 0x002fe40005800000 */
[----:B------:R-:W-:Y:S01]  /*1e390*/  ISETP.GE.AND P0, PT, R154, RZ, PT ;  /* 0x000000ff9a00720c */ /* 0x000fe20003f06270 */
[----:B------:R-:W3:Y:S01]  /*1e3a0*/  LDL.LU R158, [R1+0x578] ;  /* 0x00057800019e7983 */ /* 0x000ee20000300800 */
[C---:B----4-:R-:W-:Y:S01]  /*1e3b0*/  SEL R133, R14.reuse, R152, !P3 ;  /* 0x000000980e857207 */ /* 0x050fe20005800000 */
[----:B------:R-:W-:Y:S01]  /*1e3c0*/  @!P4 IMAD.MOV R75, RZ, RZ, -R75 ;  /* 0x000000ffff4bc224 */ /* 0x000fe200078e0a4b */
[----:B------:R-:W1:Y:S01]  /*1e3d0*/  LDCU UR61, c[0x0][0x3b0] ;  /* 0x00007600ff3d77ac */ /* 0x000e620008000800 */
[----:B------:R-:W4:Y:S01]  /*1e3e0*/  LDL.LU R155, [R1+0x364] ;  /* 0x00036400019b7983 */ /* 0x000f220000300800 */
[----:B------:R-:W-:Y:S02]  /*1e3f0*/  IMAD R3, R3, UR60, RZ ;  /* 0x0000003c03037c24 */ /* 0x000fe4000f8e02ff */
[----:B------:R-:W-:Y:S01]  /*1e400*/  IMAD R133, R133, UR59, RZ ;  /* 0x0000003b85857c24 */ /* 0x000fe2000f8e02ff */
[----:B------:R-:W4:Y:S01]  /*1e410*/  LDL.LU R152, [R1+0x568] ;  /* 0x0005680001987983 */ /* 0x000f220000300800 */
[----:B------:R-:W-:Y:S01]  /*1e420*/  @!P2 IMAD.MOV R74, RZ, RZ, -R74 ;  /* 0x000000ffff4aa224 */ /* 0x000fe200078e0a4a */
[----:B------:R-:W1:Y:S02]  /*1e430*/  LDCU UR59, c[0x0][0x3b0] ;  /* 0x00007600ff3b77ac */ /* 0x000e640008000800 */
[----:B------:R2:W-:Y:S01]  /*1e440*/  STL [R1+0x7b0], R3 ;  /* 0x0007b00301007387 */ /* 0x0005e20000100800 */
[----:B------:R-:W-:Y:S01]  /*1e450*/  @!P1 IMAD.MOV R73, RZ, RZ, -R73 ;  /* 0x000000ffff499224 */ /* 0x000fe200078e0a49 */
[----:B------:R-:W1:Y:S02]  /*1e460*/  LDCU UR60, c[0x0][0x3b0] ;  /* 0x00007600ff3c77ac */ /* 0x000e640008000800 */
[----:B------:R2:W-:Y:S02]  /*1e470*/  STL [R1+0x7a8], R133 ;  /* 0x0007a88501007387 */ /* 0x0005e40000100800 */
[----:B--2---:R-:W-:-:S02]  /*1e480*/  SEL R3, R14, R156, !P3 ;  /* 0x0000009c0e037207 */ /* 0x004fc40005800000 */
[----:B------:R-:W2:Y:S01]  /*1e490*/  LDL.LU R156, [R1+0x56c] ;  /* 0x00056c00019c7983 */ /* 0x000ea20000300800 */
[----:B------:R-:W-:-:S03]  /*1e4a0*/  SEL R133, R14, R153, !P3 ;  /* 0x000000990e857207 */ /* 0x000fc60005800000 */
[----:B------:R-:W2:Y:S04]  /*1e4b0*/  LDL.LU R154, [R1+0x368] ;  /* 0x00036800019a7983 */ /* 0x000ea80000300800 */
        /* <DEDUP_REMOVED lines=8> */
[----:B---3--:R-:W-:-:S03]  /*1e540*/  SEL R3, R14, R157, !P3 ;  /* 0x0000009d0e037207 */ /* 0x008fc60005800000 */
        /* <DEDUP_REMOVED lines=12> */
[----:B--2---:R-:W-:Y:S01]  /*1e610*/  ISETP.GE.AND P1, PT, R154, RZ, PT ;  /* 0x000000ff9a00720c */ /* 0x004fe20003f26270 */
[----:B------:R-:W2:Y:S01]  /*1e620*/  LDL.LU R158, [R1+0x558] ;  /* 0x00055800019e7983 */ /* 0x000ea20000300800 */
[----:B----4-:R-:W-:Y:S01]  /*1e630*/  SEL R133, R14, R152, !P3 ;  /* 0x000000980e857207 */ /* 0x010fe20005800000 */
[----:B------:R-:W-:Y:S01]  /*1e640*/  @!P0 IMAD.MOV R71, RZ, RZ, -R71 ;  /* 0x000000ffff478224 */ /* 0x000fe200078e0a47 */
[----:B------:R-:W1:Y:S01]  /*1e650*/  LDCU UR55, c[0x0][0x3b0] ;  /* 0x00007600ff3777ac */ /* 0x000e620008000800 */
[----:B------:R-:W4:Y:S01]  /*1e660*/  LDL.LU R155, [R1+0x334] ;  /* 0x00033400019b7983 */ /* 0x000f220000300800 */
[----:B------:R-:W-:Y:S02]  /*1e670*/  IMAD R3, R3, UR54, RZ ;  /* 0x0000003603037c24 */ /* 0x000fe4000f8e02ff */
[----:B------:R-:W-:Y:S01]  /*1e680*/  IMAD R133, R133, UR53, RZ ;  /* 0x0000003585857c24 */ /* 0x000fe2000f8e02ff */
[----:B------:R-:W2:Y:S01]  /*1e690*/  LDL.LU R152, [R1+0x554] ;  /* 0x0005540001987983 */ /* 0x000ea20000300800 */
[----:B------:R-:W-:Y:S01]  /*1e6a0*/  @!P4 IMAD.MOV R70, RZ, RZ, -R70 ;  /* 0x000000ffff46c224 */ /* 0x000fe200078e0a46 */
[----:B------:R-:W1:Y:S02]  /*1e6b0*/  LDCU UR54, c[0x0][0x3b0] ;  /* 0x00007600ff3677ac */ /* 0x000e640008000800 */
        /* <DEDUP_REMOVED lines=105> */
[----:B--2---:R-:W-:Y:S02]  /*1ed50*/  SEL R133, R14, R152, !P3 ;  /* 0x000000980e857207 */ /* 0x004fe40005800000 */
[----:B------:R-:W-:Y:S01]  /*1ed60*/  ISETP.GE.AND P2, PT, R154, RZ, PT ;  /* 0x000000ff9a00720c */ /* 0x000fe20003f46270 */
[----:B------:R-:W-:Y:S01]  /*1ed70*/  @!P0 IMAD.MOV R61, RZ, RZ, -R61 ;  /* 0x000000ffff3d8224 */ /* 0x000fe200078e0a3d */
[C---:B-1----:R-:W-:Y:S01]  /*1ed80*/  SEL R3, R14.reuse, R158, !P3 ;  /* 0x0000009e0e037207 */ /* 0x042fe20005800000 */
[----:B------:R-:W-:Y:S01]  /*1ed90*/  @!P4 IMAD.MOV R60, RZ, RZ, -R60 ;  /* 0x000000ffff3cc224 */ /* 0x000fe200078e0a3c */
[----:B------:R-:W2:Y:S01]  /*1eda0*/  LDL.LU R158, [R1+0x510] ;  /* 0x00051000019e7983 */ /* 0x000ea20000300800 */
[----:B------:R-:W-:Y:S01]  /*1edb0*/  IMAD.MOV.U32 R135, RZ, RZ, R51 ;  /* 0x000000ffff877224 */ /* 0x000fe200078e0033 */
[----:B------:R-:W1:Y:S02]  /*1edc0*/  LDCU UR37, c[0x0][0x3b0] ;  /* 0x00007600ff2577ac */ /* 0x000e640008000800 */
[----:B------:R-:W2:Y:S01]  /*1edd0*/  LDL.LU R155, [R1+0x218] ;  /* 0x00021800019b7983 */ /* 0x000ea20000300800 */
[----:B------:R-:W-:Y:S01]  /*1ede0*/  IMAD R3, R3, UR36, RZ ;  /* 0x0000002403037c24 */ /* 0x000fe2000f8e02ff */
[----:B------:R-:W1:Y:S02]  /*1edf0*/  LDCU UR36, c[0x0][0x3b0] ;  /* 0x00007600ff2477ac */ /* 0x000e640008000800 */
[----:B------:R-:W2:Y:S01]  /*1ee00*/  LDL.LU R152, [R1+0x500] ;  /* 0x0005000001987983 */ /* 0x000ea20000300800 */
[----:B------:R-:W-:Y:S01]  /*1ee10*/  IMAD R133, R133, UR35, RZ ;  /* 0x0000002385857c24 */ /* 0x000fe2000f8e02ff */
[----:B------:R-:W1:Y:S02]  /*1ee20*/  LDCU UR35, c[0x0][0x3b0] ;  /* 0x00007600ff2377ac */ /* 0x000e640008000800 */
[----:B------:R3:W-:Y:S04]  /*1ee30*/  STL [R1+0x7bc], R3 ;  /* 0x0007bc0301007387 */ /* 0x0007e80000100800 */
[----:B------:R3:W-:Y:S02]  /*1ee40*/  STL [R1+0x7c4], R133 ;  /* 0x0007c48501007387 */ /* 0x0007e40000100800 */
[----:B---3--:R-:W-:-:S02]  /*1ee50*/  SEL R3, R14, R156, !P3 ;  /* 0x0000009c0e037207 */ /* 0x008fc40005800000 */
[----:B------:R-:W3:Y:S01]  /*1ee60*/  LDL.LU R156, [R1+0x508] ;  /* 0x00050800019c7983 */ /* 0x000ee20000300800 */
[----:B------:R-:W-:-:S03]  /*1ee70*/  SEL R133, R14, R153, !P3 ;  /* 0x000000990e857207 */ /* 0x000fc60005800000 */
[----:B------:R-:W3:Y:S04]  /*1ee80*/  LDL.LU R154, [R1+0x208] ;  /* 0x00020800019a7983 */ /* 0x000ee80000300800 */
        /* <DEDUP_REMOVED lines=20> */
[----:B-1----:R-:W-:Y:S02]  /*1efd0*/  SEL R3, R14, R158, !P3 ;  /* 0x0000009e0e037207 */ /* 0x002fe40005800000 */
[----:B---3--:R-:W-:Y:S01]  /*1efe0*/  ISETP.GE.AND P0, PT, R154, RZ, PT ;  /* 0x000000ff9a00720c */ /* 0x008fe20003f06270 */
[----:B------:R-:W3:Y:S01]  /*1eff0*/  LDL.LU R158, [R1+0x4e4] ;  /* 0x0004e400019e7983 */ /* 0x000ee20000300800 */
[----:B--2---:R-:W-:Y:S01]  /*1f000*/  SEL R133, R14, R152, !P3 ;  /* 0x000000980e857207 */ /* 0x004fe20005800000 */
[----:B------:R-:W-:Y:S01]  /*1f010*/  @!P1 IMAD.MOV R58, RZ, RZ, -R58 ;  /* 0x000000ffff3a9224 */ /* 0x000fe200078e0a3a */
[----:B------:R-:W1:Y:S01]  /*1f020*/  LDCU UR31, c[0x0][0x3b0] ;  /* 0x00007600ff1f77ac */ /* 0x000e620008000800 */
[----:B------:R-:W2:Y:S01]  /*1f030*/  LDL.LU R155, [R1+0x1f8] ;  /* 0x0001f800019b7983 */ /* 0x000ea20000300800 */
[----:B------:R-:W-:Y:S02]  /*1f040*/  IMAD R3, R3, UR30, RZ ;  /* 0x0000001e03037c24 */ /* 0x000fe4000f8e02ff */
[----:B------:R-:W-:Y:S01]  /*1f050*/  IMAD R133, R133, UR29, RZ ;  /* 0x0000001d85857c24 */ /* 0x000fe2000f8e02ff */
[----:B------:R-:W2:Y:S01]  /*1f060*/  LDL.LU R152, [R1+0x4c8] ;  /* 0x0004c80001987983 */ /* 0x000ea20000300800 */
[----:B------:R-:W-:-:S03]  /*1f070*/  ISETP.GE.AND P4, PT, R151, RZ, PT ;  /* 0x000000ff9700720c */ /* 0x000fc60003f86270 */
[----:B------:R1:W-:Y:S01]  /*1f080*/  STL [R1+0x7ec], R3 ;  /* 0x0007ec0301007387 */ /* 0x0003e20000100800 */
[----:B------:R-:W-:Y:S01]  /*1f090*/  @!P5 IMAD.MOV R57, RZ, RZ, -R57 ;  /* 0x000000ffff39d224 */ /* 0x000fe200078e0a39 */
[----:B------:R-:W2:Y:S02]  /*1f0a0*/  LDCU UR30, c[0x0][0x3b0] ;  /* 0x00007600ff1e77ac */ /* 0x000ea40008000800 */
[----:B------:R4:W-:Y:S01]  /*1f0b0*/  STL [R1+0x7f4], R133 ;  /* 0x0007f48501007387 */ /* 0x0009e20000100800 */
[----:B------:R-:W-:Y:S01]  /*1f0c0*/  @!P0 IMAD.MOV R56, RZ, RZ, -R56 ;  /* 0x000000ffff388224 */ /* 0x000fe200078e0a38 */
[----:B------:R-:W2:Y:S01]  /*1f0d0*/  LDCU UR29, c[0x0][0x3b0] ;  /* 0x00007600ff1d77ac */ /* 0x000ea20008000800 */
[C---:B-1----:R-:W-:Y:S02]  /*1f0e0*/  SEL R3, R14.reuse, R156, !P3 ;  /* 0x0000009c0e037207 */ /* 0x042fe40005800000 */
[----:B------:R-:W2:Y:S01]  /*1f0f0*/  LDL.LU R156, [R1+0x4dc] ;  /* 0x0004dc00019c7983 */ /* 0x000ea20000300800 */
[----:B----4-:R-:W-:-:S03]  /*1f100*/  SEL R133, R14, R153, !P3 ;  /* 0x000000990e857207 */ /* 0x010fc60005800000 */
[----:B------:R-:W4:Y:S04]  /*1f110*/  LDL.LU R154, [R1+0x1e8] ;  /* 0x0001e800019a7983 */ /* 0x000f280000300800 */
[----:B------:R-:W4:Y:S01]  /*1f120*/  LDL.LU R153, [R1+0x4e0] ;  /* 0x0004e00001997983 */ /* 0x000f220000300800 */
[----:B------:R-:W-:Y:S01]  /*1f130*/  IMAD R3, R3, UR28, RZ ;  /* 0x0000001c03037c24 */ /* 0x000fe2000f8e02ff */
[----:B------:R-:W1:Y:S01]  /*1f140*/  LDCU UR28, c[0x0][0x3b0] ;  /* 0x00007600ff1c77ac */ /* 0x000e620008000800 */
[----:B------:R-:W-:-:S03]  /*1f150*/  IMAD R133, R133, UR27, RZ ;  /* 0x0000001b85857c24 */ /* 0x000fc6000f8e02ff */
[----:B------:R1:W-:Y:S01]  /*1f160*/  STL [R1+0x7fc], R3 ;  /* 0x0007fc0301007387 */ /* 0x0003e20000100800 */
[----:B------:R-:W-:Y:S01]  /*1f170*/  IMAD.MOV.U32 R136, RZ, RZ, R50 ;  /* 0x000000ffff887224 */ /* 0x000fe200078e0032 */
[----:B------:R-:W2:Y:S02]  /*1f180*/  LDCU UR27, c[0x0][0x3b0] ;  /* 0x00007600ff1b77ac */ /* 0x000ea40008000800 */
[----:B------:R1:W-:Y:S02]  /*1f190*/  STL [R1+0x804], R133 ;  /* 0x0008048501007387 */ /* 0x0003e40000100800 */
[C---:B-1----:R-:W-:Y:S02]  /*1f1a0*/  SEL R3, R14.reuse, R157, !P3 ;  /* 0x0000009d0e037207 */ /* 0x042fe40005800000 */
[----:B------:R-:W4:Y:S01]  /*1f1b0*/  LDL.LU R157, [R1+0x4f8] ;  /* 0x0004f800019d7983 */ /* 0x000f220000300800 */
[----:B------:R-:W-:-:S03]  /*1f1c0*/  SEL R133, R14, R0, !P3 ;  /* 0x000000000e857207 */ /* 0x000fc60005800000 */
        /* <DEDUP_REMOVED lines=8> */
[----:B---3--:R-:W-:-:S03]  /*1f250*/  SEL R3, R14, R158, !P3 ;  /* 0x0000009e0e037207 */ /* 0x008fc60005800000 */
[----:B------:R-:W3:Y:S01]  /*1f260*/  LDL.LU R158, [R1+0x4f0] ;  /* 0x0004f000019e7983 */ /* 0x000ee20000300800 */
[----:B--2---:R-:W-:-:S03]  /*1f270*/  ISETP.GE.AND P2, PT, R155, RZ, PT ;  /* 0x000000ff9b00720c */ /* 0x004fc60003f46270 */
[----:B------:R-:W2:Y:S01]  /*1f280*/  LDL.LU R155, [R1+0x1e0] ;  /* 0x0001e000019b7983 */ /* 0x000ea20000300800 */
        /* <DEDUP_REMOVED lines=8> */
[C---:B-1----:R-:W-:Y:S02]  /*1f310*/  SEL R3, R14.reuse, R156, !P3 ;  /* 0x0000009c0e037207 */ /* 0x042fe40005800000 */
[----:B------:R-:W-:Y:S01]  /*1f320*/  ISETP.GE.AND P5, PT, R151, RZ, PT ;  /* 0x000000ff9700720c */ /* 0x000fe20003fa6270 */
[----:B------:R-:W3:Y:S01]  /*1f330*/  LDL.LU R156, [R1+0x4d8] ;  /* 0x0004d800019c7983 */ /* 0x000ee20000300800 */
[----:B----4-:R-:W-:Y:S01]  /*1f340*/  SEL R133, R14, R153, !P3 ;  /* 0x000000990e857207 */ /* 0x010fe20005800000 */
[----:B------:R-:W-:Y:S01]  /*1f350*/  @!P2 IMAD.MOV R54, RZ, RZ, -R54 ;  /* 0x000000ffff36a224 */ /* 0x000fe200078e0a36 */
[----:B------:R-:W1:Y:S01]  /*1f360*/  LDCU UR23, c[0x0][0x3b0] ;  /* 0x00007600ff1777ac */ /* 0x000e620008000800 */
[----:B------:R-:W4:Y:S04]  /*1f370*/  LDL.LU R154, [R1+0x1d4] ;  /* 0x0001d400019a7983 */ /* 0x000f280000300800 */
[----:B------:R-:W4:Y:S01]  /*1f380*/  LDL.LU R153, [R1+0x4cc] ;  /* 0x0004cc0001997983 */ /* 0x000f220000300800 */
[----:B------:R-:W-:Y:S01]  /*1f390*/  IMAD R3, R3, UR22, RZ ;  /* 0x0000001603037c24 */ /* 0x000fe2000f8e02ff */
[----:B------:R-:W1:Y:S01]  /*1f3a0*/  LDCU UR22, c[0x0][0x3b0] ;  /* 0x00007600ff1677ac */ /* 0x000e620008000800 */
[----:B------:R-:W-:-:S03]  /*1f3b0*/  IMAD R133, R133, UR21, RZ ;  /* 0x0000001585857c24 */ /* 0x000fc6000f8e02ff */
[----:B------:R1:W-:Y:S01]  /*1f3c0*/  STL [R1+0x82c], R3 ;  /* 0x00082c0301007387 */ /* 0x0003e20000100800 */
[----:B--2---:R-:W-:-:S03]  /*1f3d0*/  ISETP.GE.AND P0, PT, R155, RZ, PT ;  /* 0x000000ff9b00720c */ /* 0x004fc60003f06270 */
[----:B------:R2:W-:Y:S01]  /*1f3e0*/  STL [R1+0x834], R133 ;  /* 0x0008348501007387 */ /* 0x0005e20000100800 */
[C---:B-1----:R-:W-:Y:S02]  /*1f3f0*/  SEL R3, R14.reuse, R157, !P3 ;  /* 0x0000009d0e037207 */ /* 0x042fe40005800000 */
[C---:B---3--:R-:W-:Y:S01]  /*1f400*/  SEL R134, R14.reuse, R152, !P3 ;  /* 0x000000980e867207 */ /* 0x048fe20005800000 */
[----:B------:R-:W3:Y:S01]  /*1f410*/  LDL.LU R157, [R1+0x4d4] ;  /* 0x0004d400019d7983 */ /* 0x000ee20000300800 */
[----:B------:R-:W-:Y:S01]  /*1f420*/  @!P5 IMAD.MOV R52, RZ, RZ, -R52 ;  /* 0x000000ffff34d224 */ /* 0x000fe200078e0a34 */
[----:B------:R-:W1:Y:S02]  /*1f430*/  LDCU UR21, c[0x0][0x3b0] ;  /* 0x00007600ff1577ac */ /* 0x000e640008000800 */
[----:B------:R-:W3:Y:S01]  /*1f440*/  LDL.LU R151, [R1+0x1c8] ;  /* 0x0001c80001977983 */ /* 0x000ee20000300800 */
[----:B--2---:R-:W-:-:S03]  /*1f450*/  SEL R133, R14, R0, !P3 ;  /* 0x000000000e857207 */ /* 0x004fc60005800000 */
[----:B------:R-:W2:Y:S01]  /*1f460*/  LDL.LU R0, [R1+0x4d0] ;  /* 0x0004d00001007983 */ /* 0x000ea20000300800 */
[----:B------:R-:W-:Y:S01]  /*1f470*/  IMAD R3, R3, UR13, RZ ;  /* 0x0000000d03037c24 */ /* 0x000fe2000f8e02ff */
[----:B------:R-:W1:Y:S01]  /*1f480*/  LDCU UR13, c[0x0][0x3b0] ;  /* 0x00007600ff0d77ac */ /* 0x000e620008000800 */
[----:B------:R-:W-:-:S03]  /*1f490*/  IMAD R133, R133, UR12, RZ ;  /* 0x0000000c85857c24 */ /* 0x000fc6000f8e02ff */
[----:B------:R1:W-:Y:S01]  /*1f4a0*/  STL [R1+0x83c], R3 ;  /* 0x00083c0301007387 */ /* 0x0003e20000100800 */
[----:B------:R-:W-:Y:S01]  /*1f4b0*/  @!P0 IMAD.MOV R135, RZ, RZ, -R135 ;  /* 0x000000ffff878224 */ /* 0x000fe200078e0a87 */
[----:B------:R-:W2:Y:S02]  /*1f4c0*/  LDCU UR12, c[0x0][0x3b0] ;  /* 0x00007600ff0c77ac */ /* 0x000ea40008000800 */
[----:B------:R1:W-:Y:S02]  /*1f4d0*/  STL [R1+0x844], R133 ;  /* 0x0008448501007387 */ /* 0x0003e40000100800 */
[----:B-1----:R-:W-:Y:S02]  /*1f4e0*/  SEL R3, R14, R158, !P3 ;  /* 0x0000009e0e037207 */ /* 0x002fe40005800000 */
[----:B------:R-:W2:Y:S04]  /*1f4f0*/  LDL.LU R158, [R1+0x4c4] ;  /* 0x0004c400019e7983 */ /* 0x000ea80000300800 */
[----:B------:R-:W2:Y:S01]  /*1f500*/  LDL.LU R155, [R1+0x1c4] ;  /* 0x0001c400019b7983 */ /* 0x000ea20000300800 */
[----:B------:R-:W-:Y:S01]  /*1f510*/  IMAD R3, R3, UR11, RZ ;  /* 0x0000000b03037c24 */ /* 0x000fe2000f8e02ff */
[----:B------:R-:W1:Y:S02]  /*1f520*/  LDCU UR11, c[0x0][0x3b0] ;  /* 0x00007600ff0b77ac */ /* 0x000e640008000800 */
[----:B------:R-:W2:Y:S01]  /*1f530*/  LDL.LU R152, [R1+0x468] ;  /* 0x0004680001987983 */ /* 0x000ea20000300800 */
[----:B------:R-:W-:-:S02]  /*1f540*/  IMAD.MOV.U32 R133, RZ, RZ, R55 ;  /* 0x000000ffff857224 */ /* 0x000fc400078e0037 */
[----:B------:R-:W-:Y:S01]  /*1f550*/  IMAD R55, R134, UR9, RZ ;  /* 0x0000000986377c24 */ /* 0x000fe2000f8e02ff */
[----:B------:R1:W-:Y:S01]  /*1f560*/  STL [R1+0x84c], R3 ;  /* 0x00084c0301007387 */ /* 0x0003e20000100800 */
[----:B------:R-:W-:Y:S01]  /*1f570*/  @!P4 IMAD.MOV R133, RZ, RZ, -R133 ;  /* 0x000000ffff85c224 */ /* 0x000fe200078e0a85 */
[----:B------:R-:W1:Y:S02]  /*1f580*/  LDCU UR9, c[0x0][0x3b0] ;  /* 0x00007600ff0977ac */ /* 0x000e640008000800 */
[----:B------:R1:W-:Y:S02]  /*1f590*/  STL [R1+0x854], R55 ;  /* 0x0008543701007387 */ /* 0x0003e40000100800 */
[----:B-1----:R-:W-:Y:S02]  /*1f5a0*/  SEL R3, R14, R156, !P3 ;  /* 0x0000009c0e037207 */ /* 0x002fe40005800000 */
[----:B------:R-:W2:Y:S01]  /*1f5b0*/  LDL.LU R156, [R1+0x494] ;  /* 0x00049400019c7983 */ /* 0x000ea20000300800 */
[----:B----4-:R-:W-:-:S03]  /*1f5c0*/  ISETP.GE.AND P4, PT, R154, RZ, PT ;  /* 0x000000ff9a00720c */ /* 0x010fc60003f86270 */
[----:B------:R-:W4:Y:S01]  /*1f5d0*/  LDL.LU R154, [R1+0x1b4] ;  /* 0x0001b400019a7983 */ /* 0x000f220000300800 */
[----:B------:R-:W-:-:S03]  /*1f5e0*/  SEL R55, R14, R153, !P3 ;  /* 0x000000990e377207 */ /* 0x000fc60005800000 */
[----:B------:R-:W4:Y:S01]  /*1f5f0*/  LDL.LU R153, [R1+0x46c] ;  /* 0x00046c0001997983 */ /* 0x000f220000300800 */
[----:B------:R-:W-:Y:S01]  /*1f600*/  IMAD R236, R3, UR8, RZ ;  /* 0x0000000803ec7c24 */ /* 0x000fe2000f8e02ff */
[----:B------:R-:W1:Y:S01]  /*1f610*/  LDCU UR8, c[0x0][0x3b0] ;  /* 0x00007600ff0877ac */ /* 0x000e620008000800 */
[----:B------:R-:W-:Y:S02]  /*1f620*/  IMAD R237, R55, UR77, RZ ;  /* 0x0000004d37ed7c24 */ /* 0x000fe4000f8e02ff */
[----:B------:R-:W-:Y:S01]  /*1f630*/  IMAD.MOV.U32 R134, RZ, RZ, R53 ;  /* 0x000000ffff867224 */ /* 0x000fe200078e0035 */
[----:B------:R-:W1:Y:S03]  /*1f640*/  LDCU UR77, c[0x0][0x3b0] ;  /* 0x00007600ff4d77ac */ /* 0x000e660008000800 */
[----:B------:R-:W-:Y:S01]  /*1f650*/  @!P1 IMAD.MOV R134, RZ, RZ, -R134 ;  /* 0x000000ffff869224 */ /* 0x000fe200078e0a86 */
[----:B---3--:R-:W-:-:S02]  /*1f660*/  SEL R3, R14, R157, !P3 ;  /* 0x0000009d0e037207 */ /* 0x008fc40005800000 */
[----:B------:R-:W3:Y:S01]  /*1f670*/  LDL.LU R157, [R1+0x4b4] ;  /* 0x0004b400019d7983 */ /* 0x000ee20000300800 */
[----:B------:R-:W-:-:S03]  /*1f680*/  ISETP.GE.AND P2, PT, R151, RZ, PT ;  /* 0x000000ff9700720c */ /* 0x000fc60003f46270 */
[----:B------:R-:W3:Y:S01]  /*1f690*/  LDL.LU R151, [R1+0x1ac] ;  /* 0x0001ac0001977983 */ /* 0x000ee20000300800 */
[----:B--2---:R-:W-:Y:S01]  /*1f6a0*/  SEL R55, R14, R0, !P3 ;  /* 0x000000000e377207 */ /* 0x004fe20005800000 */
[----:B------:R-:W-:Y:S02]  /*1f6b0*/  IMAD R3, R3, UR76, RZ ;  /* 0x0000004c03037c24 */ /* 0x000fe4000f8e02ff */
[----:B------:R-:W2:Y:S01]  /*1f6c0*/  LDL.LU R0, [R1+0x4b8] ;  /* 0x0004b80001007983 */ /* 0x000ea20000300800 */
[----:B------:R-:W-:Y:S01]  /*1f6d0*/  ISETP.GE.AND P1, PT, R155, RZ, PT ;  /* 0x000000ff9b00720c */ /* 0x000fe20003f26270 */
[----:B------:R-:W-:Y:S02]  /*1f6e0*/  IMAD R53, R55, UR75, RZ ;  /* 0x0000004b37357c24 */ /* 0x000fe4000f8e02ff */
[----:B------:R1:W-:Y:S01]  /*1f6f0*/  STL [R1+0x86c], R3 ;  /* 0x00086c0301007387 */ /* 0x0003e20000100800 */
[----:B------:R-:W-:Y:S02]  /*1f700*/  IMAD.MOV.U32 R137, RZ, RZ, R49 ;  /* 0x000000ffff897224 */ /* 0x000fe400078e0031 */
[----:B------:R-:W-:Y:S01]  /*1f710*/  IMAD.MOV.U32 R138, RZ, RZ, R48 ;  /* 0x000000ffff8a7224 */ /* 0x000fe200078e0030 */
[----:B------:R1:W-:Y:S01]  /*1f720*/  STL [R1+0x874], R53 ;  /* 0x0008743501007387 */ /* 0x0003e20000100800 */
[----:B------:R-:W-:-:S02]  /*1f730*/  IMAD.MOV.U32 R139, RZ, RZ, R47 ;  /* 0x000000ffff8b7224 */ /* 0x000fc400078e002f */
[----:B------:R-:W-:Y:S01]  /*1f740*/  IMAD.MOV.U32 R140, RZ, RZ, R46 ;  /* 0x000000ffff8c7224 */ /* 0x000fe200078e002e */
[----:B------:R-:W2:Y:S01]  /*1f750*/  LDL.LU R155, [R1+0x4c0] ;  /* 0x0004c000019b7983 */ /* 0x000ea20000300800 */
[----:B------:R-:W-:Y:S01]  /*1f760*/  @!P4 IMAD.MOV R136, RZ, RZ, -R136 ;  /* 0x000000ffff88c224 */ /* 0x000fe200078e0a88 */
[C---:B-1----:R-:W-:Y:S01]  /*1f770*/  SEL R3, R14.reuse, R158, !P3 ;  /* 0x0000009e0e037207 */ /* 0x042fe20005800000 */
[----:B------:R-:W-:Y:S01]  /*1f780*/  IMAD.MOV.U32 R141, RZ, RZ, R45 ;  /* 0x000000ffff8d7224 */ /* 0x000fe200078e002d */
[----:B------:R-:W2:Y:S01]  /*1f790*/  LDL.LU R158, [R1+0x1a8] ;  /* 0x0001a800019e7983 */ /* 0x000ea20000300800 */
[----:B------:R-:W-:Y:S01]  /*1f7a0*/  IMAD.MOV.U32 R142, RZ, RZ, R44 ;  /* 0x000000ffff8e7224 */ /* 0x000fe200078e002c */
[----:B------:R-:W-:Y:S01]  /*1f7b0*/  SEL R53, R14, R152, !P3 ;  /* 0x000000980e357207 */ /* 0x000fe20005800000 */
[----:B------:R-:W-:Y:S01]  /*1f7c0*/  IMAD.MOV.U32 R143, RZ, RZ, R43 ;  /* 0x000000ffff8f7224 */ /* 0x000fe200078e002b */
[----:B------:R-:W2:Y:S01]  /*1f7d0*/  LDL.LU R152, [R1+0x4bc] ;  /* 0x0004bc0001987983 */ /* 0x000ea20000300800 */
[----:B------:R-:W-:Y:S01]  /*1f7e0*/  IMAD R3, R3, UR6, RZ ;  /* 0x0000000603037c24 */ /* 0x000fe2000f8e02ff */
[----:B------:R-:W1:Y:S01]  /*1f7f0*/  LDCU UR6, c[0x0][0x3b0] ;  /* 0x00007600ff0677ac */ /* 0x000e620008000800 */
[----:B------:R-:W-:-:S03]  /*1f800*/  IMAD R53, R53, UR74, RZ ;  /* 0x0000004a35357c24 */ /* 0x000fc6000f8e02ff */
[----:B------:R1:W-:Y:S01]  /*1f810*/  STL [R1+0x87c], R3 ;  /* 0x00087c0301007387 */ /* 0x0003e20000100800 */
[----:B----4-:R-:W-:Y:S01]  /*1f820*/  ISETP.GE.AND P5, PT, R154, RZ, PT ;  /* 0x000000ff9a00720c */ /* 0x010fe20003fa6270 */
[----:B------:R-:W-:Y:S01]  /*1f830*/  @!P2 IMAD.MOV R137, RZ, RZ, -R137 ;  /* 0x000000ffff89a224 */ /* 0x000fe200078e0a89 */
[----:B-1----:R-:W-:Y:S02]  /*1f840*/  SEL R3, R14, R156, !P3 ;  /* 0x0000009c0e037207 */ /* 0x002fe40005800000 */
[----:B---3--:R-:W-:Y:S01]  /*1f850*/  ISETP.GE.AND P0, PT, R151, RZ, PT ;  /* 0x000000ff9700720c */ /* 0x008fe20003f06270 */
[----:B------:R-:W3:Y:S01]  /*1f860*/  LDL.LU R156, [R1+0x4a0] ;  /* 0x0004a000019c7983 */ /* 0x000ee20000300800 */
[----:B------:R-:W-:Y:S01]  /*1f870*/  @!P1 IMAD.MOV R138, RZ, RZ, -R138 ;  /* 0x000000ffff8a9224 */ /* 0x000fe200078e0a8a */
[----:B------:R-:W1:Y:S02]  /*1f880*/  LDCU UR74, c[0x0][0x3b0] ;  /* 0x00007600ff4a77ac */ /* 0x000e640008000800 */
[----:B------:R4:W-:Y:S01]  /*1f890*/  STL [R1+0x884], R53 ;  /* 0x0008843501007387 */ /* 0x0009e20000100800 */
[----:B------:R-:W-:-:S02]  /*1f8a0*/  IMAD.MOV.U32 R144, RZ, RZ, R42 ;  /* 0x000000ffff907224 */ /* 0x000fc400078e002a */
[----:B------:R-:W-:Y:S01]  /*1f8b0*/  IMAD.MOV.U32 R145, RZ, RZ, R41 ;  /* 0x000000ffff917224 */ /* 0x000fe200078e0029 */
[----:B------:R-:W2:Y:S01]  /*1f8c0*/  LDL.LU R154, [R1+0x1a0] ;  /* 0x0001a000019a7983 */ /* 0x000ea20000300800 */
[----:B------:R-:W-:Y:S02]  /*1f8d0*/  IMAD.MOV.U32 R146, RZ, RZ, R40 ;  /* 0x000000ffff927224 */ /* 0x000fe400078e0028 */
[----:B------:R-:W-:Y:S02]  /*1f8e0*/  IMAD.MOV.U32 R147, RZ, RZ, R39 ;  /* 0x000000ffff937224 */ /* 0x000fe400078e0027 */
[----:B------:R-:W-:Y:S01]  /*1f8f0*/  IMAD.MOV.U32 R148, RZ, RZ, R38 ;  /* 0x000000ffff947224 */ /* 0x000fe200078e0026 */
[----:B----4-:R-:W-:Y:S01]  /*1f900*/  SEL R53, R14, R153, !P3 ;  /* 0x000000990e357207 */ /* 0x010fe20005800000 */
[----:B------:R-:W-:Y:S01]  /*1f910*/  IMAD.MOV.U32 R149, RZ, RZ, R37 ;  /* 0x000000ffff957224 */ /* 0x000fe200078e0025 */
[----:B------:R-:W4:Y:S01]  /*1f920*/  LDL.LU R153, [R1+0x498] ;  /* 0x0004980001997983 */ /* 0x000f220000300800 */
[----:B------:R-:W-:Y:S01]  /*1f930*/  IMAD R3, R3, UR73, RZ ;  /* 0x0000004903037c24 */ /* 0x000fe2000f8e02ff */
[----:B------:R-:W1:Y:S01]  /*1f940*/  LDCU UR73, c[0x0][0x3b0] ;  /* 0x00007600ff4977ac */ /* 0x000e620008000800 */
[----:B------:R-:W-:-:S03]  /*1f950*/  IMAD R51, R53, UR72, RZ ;  /* 0x0000004835337c24 */ /* 0x000fc6000f8e02ff */
[----:B------:R1:W-:Y:S01]  /*1f960*/  STL [R1+0x88c], R3 ;  /* 0x00088c0301007387 */ /* 0x0003e20000100800 */
[----:B------:R-:W-:Y:S01]  /*1f970*/  @!P5 IMAD.MOV R139, RZ, RZ, -R139 ;  /* 0x000000ffff8bd224 */ /* 0x000fe200078e0a8b */
[----:B------:R-:W2:Y:S01]  /*1f980*/  LDCU UR72, c[0x0][0x3b0] ;  /* 0x00007600ff4877ac */ /* 0x000ea20008000800 */
[----:B------:R-:W-:Y:S01]  /*1f990*/  IMAD.MOV.U32 R150, RZ, RZ, R36 ;  /* 0x000000ffff967224 */ /* 0x000fe200078e0024 */
[C---:B------:R-:W-:Y:S01]  /*1f9a0*/  SEL R111, R14.reuse, R111, !P3 ;  /* 0x0000006f0e6f7207 */ /* 0x040fe20005800000 */
[----:B------:R-:W-:Y:S01]  /*1f9b0*/  @!P6 IMAD.MOV R110, RZ, RZ, -R110 ;  /* 0x000000ffff6ee224 */ /* 0x000fe200078e0a6e */
[C---:B------:R-:W-:Y:S01]  /*1f9c0*/  SEL R109, R14.reuse, R109, !P3 ;  /* 0x0000006d0e6d7207 */ /* 0x040fe20005800000 */
[----:B------:R-:W2:Y:S01]  /*1f9d0*/  LDCU UR75, c[0x0][0x3b0] ;  /* 0x00007600ff4b77ac */ /* 0x000ea20008000800 */
[----:B-1----:R-:W-:Y:S01]  /*1f9e0*/  SEL R3, R14, R157, !P3 ;  /* 0x0000009d0e037207 */ /* 0x002fe20005800000 */
[----:B------:R-:W1:Y:S01]  /*1f9f0*/  LDCU UR76, c[0x0][0x3b0] ;  /* 0x00007600ff4c77ac */ /* 0x000e620008000800 */
[----:B------:R-:W3:Y:S04]  /*1fa00*/  LDL.LU R157, [R1+0x4b0] ;  /* 0x0004b000019d7983 */ /* 0x000ee80000300800 */
[----:B------:R1:W-:Y:S01]  /*1fa10*/  STL [R1+0x894], R51 ;  /* 0x0008943301007387 */ /* 0x0003e20000100800 */
[----:B------:R-:W-:Y:S01]  /*1fa20*/  IMAD R3, R3, UR71, RZ ;  /* 0x0000004703037c24 */ /* 0x000fe2000f8e02ff */
[----:B--2---:R-:W-:-:S02]  /*1fa30*/  ISETP.GE.AND P2, PT, R154, RZ, PT ;  /* 0x000000ff9a00720c */ /* 0x004fc40003f46270 */
[----:B------:R-:W2:Y:S01]  /*1fa40*/  LDL.LU R151, [R1+0x198] ;  /* 0x0001980001977983 */ /* 0x000ea20000300800 */
[----:B-1----:R-:W-:Y:S02]  /*1fa50*/  SEL R51, R14, R0, !P3 ;  /* 0x000000000e337207 */ /* 0x002fe40005800000 */
[----:B------:R-:W-:Y:S01]  /*1fa60*/  ISETP.GE.AND P4, PT, R158, RZ, PT ;  /* 0x000000ff9e00720c */ /* 0x000fe20003f86270 */
[----:B------:R-:W4:Y:S01]  /*1fa70*/  LDL.LU R0, [R1+0x4ac] ;  /* 0x0004ac0001007983 */ /* 0x000f220000300800 */
[----:B------:R-:W-:Y:S01]  /*1fa80*/  ISETP.GE.AND P5, PT, R11, RZ, PT ;  /* 0x000000ff0b00720c */ /* 0x000fe20003fa6270 */
[----:B------:R-:W-:Y:S01]  /*1fa90*/  IMAD R50, R51, UR70, RZ ;  /* 0x0000004633327c24 */ /* 0x000fe2000f8e02ff */
[----:B------:R-:W1:Y:S01]  /*1faa0*/  LDCU UR71, c[0x0][0x3b0] ;  /* 0x00007600ff4777ac */ /* 0x000e620008000800 */
[----:B------:R3:W-:Y:S01]  /*1fab0*/  STL [R1+0x89c], R3 ;  /* 0x00089c0301007387 */ /* 0x0007e20000100800 */
[----:B------:R-:W-:Y:S01]  /*1fac0*/  @!P0 IMAD.MOV R140, RZ, RZ, -R140 ;  /* 0x000000ffff8c8224 */ /* 0x000fe200078e0a8c */
[----:B------:R-:W1:Y:S01]  /*1fad0*/  LDCU UR70, c[0x0][0x3b0] ;  /* 0x00007600ff4677ac */ /* 0x000e620008000800 */
[----:B---3--:R-:W-:-:S02]  /*1fae0*/  SEL R3, R14, R155, !P3 ;  /* 0x0000009b0e037207 */ /* 0x008fc40005800000 */
[----:B------:R-:W3:Y:S04]  /*1faf0*/  LDL.LU R155, [R1+0x4a8] ;  /* 0x0004a800019b7983 */ /* 0x000ee80000300800 */
[----:B------:R1:W-:Y:S01]  /*1fb00*/  STL [R1+0x8a4], R50 ;  /* 0x0008a43201007387 */ /* 0x0003e20000100800 */
[----:B------:R-:W-:Y:S01]  /*1fb10*/  IMAD R3, R3, UR69, RZ ;  /* 0x0000004503037c24 */ /* 0x000fe2000f8e02ff */
[----:B------:R-:W2:Y:S01]  /*1fb20*/  LDCU UR69, c[0x0][0x3b0] ;  /* 0x00007600ff4577ac */ /* 0x000ea20008000800 */
[----:B-1----:R-:W-:Y:S02]  /*1fb30*/  SEL R50, R14, R152, !P3 ;  /* 0x000000980e327207 */ /* 0x002fe40005800000 */
[----:B------:R-:W3:Y:S03]  /*1fb40*/  LDL.LU R152, [R1+0x4a4] ;  /* 0x0004a40001987983 */ /* 0x000ee60000300800 */
[----:B------:R-:W-:Y:S01]  /*1fb50*/  IMAD R49, R50, UR68, RZ ;  /* 0x0000004432317c24 */ /* 0x000fe2000f8e02ff */
[----:B------:R1:W-:Y:S01]  /*1fb60*/  STL [R1+0x8ac], R3 ;  /* 0x0008ac0301007387 */ /* 0x0003e20000100800 */
[----:B--2---:R-:W-:Y:S01]  /*1fb70*/  ISETP.GE.AND P1, PT, R151, RZ, PT ;  /* 0x000000ff9700720c */ /* 0x004fe20003f26270 */
[----:B------:R-:W-:Y:S01]  /*1fb80*/  @!P4 IMAD.MOV R141, RZ, RZ, -R141 ;  /* 0x000000ffff8dc224 */ /* 0x000fe200078e0a8d */
[C---:B-1----:R-:W-:Y:S01]  /*1fb90*/  SEL R3, R14.reuse, R156, !P3 ;  /* 0x0000009c0e037207 */ /* 0x042fe20005800000 */
[----:B------:R-:W-:Y:S01]  /*1fba0*/  @!P2 IMAD.MOV R142, RZ, RZ, -R142 ;  /* 0x000000ffff8ea224 */ /* 0x000fe200078e0a8e */
[----:B------:R-:W2:Y:S01]  /*1fbb0*/  LDL.LU R156, [R1+0x49c] ;  /* 0x00049c00019c7983 */ /* 0x000ea20000300800 */
[----:B------:R-:W-:Y:S01]  /*1fbc0*/  @!P5 IMAD.MOV R144, RZ, RZ, -R144 ;  /* 0x000000ffff90d224 */ /* 0x000fe200078e0a90 */
[----:B------:R-:W1:Y:S02]  /*1fbd0*/  LDCU UR68, c[0x0][0x3b0] ;  /* 0x00007600ff4477ac */ /* 0x000e640008000800 */
[----:B------:R4:W-:Y:S04]  /*1fbe0*/  STL [R1+0x8b4], R49 ;  /* 0x0008b43101007387 */ /* 0x0009e80000100800 */
[----:B------:R-:W2:Y:S01]  /*1fbf0*/  LDL.LU R154, [R1+0x18c] ;  /* 0x00018c00019a7983 */ /* 0x000ea20000300800 */
[----:B----4-:R-:W-:-:S03]  /*1fc00*/  SEL R49, R14, R153, !P3 ;  /* 0x000000990e317207 */ /* 0x010fc60005800000 */
[----:B------:R-:W4:Y:S01]  /*1fc10*/  LDL.LU R153, [R1+0x470] ;  /* 0x0004700001997983 */ /* 0x000f220000300800 */
[----:B------:R-:W-:Y:S01]  /*1fc20*/  IMAD R3, R3, UR18, RZ ;  /* 0x0000001203037c24 */ /* 0x000fe2000f8e02ff */
[----:B------:R-:W1:Y:S01]  /*1fc30*/  LDCU UR18, c[0x0][0x3b0] ;  /* 0x00007600ff1277ac */ /* 0x000e620008000800 */
[----:B------:R-:W-:-:S03]  /*1fc40*/  IMAD R48, R49, UR19, RZ ;  /* 0x0000001331307c24 */ /* 0x000fc6000f8e02ff */
[----:B------:R3:W-:Y:S02]  /*1fc50*/  STL [R1+0x8bc], R3 ;  /* 0x0008bc0301007387 */ /* 0x0007e40000100800 */
[C---:B---3--:R-:W-:Y:S01]  /*1fc60*/  SEL R47, R14.reuse, R152, !P3 ;  /* 0x000000980e2f7207 */ /* 0x048fe20005800000 */
[----:B------:R-:W-:Y:S01]  /*1fc70*/  @!P1 IMAD.MOV R143, RZ, RZ, -R143 ;  /* 0x000000ffff8f9224 */ /* 0x000fe200078e0a8f */
[C---:B------:R-:W-:Y:S01]  /*1fc80*/  SEL R3, R14.reuse, R157, !P3 ;  /* 0x0000009d0e037207 */ /* 0x040fe20005800000 */
[----:B------:R3:W-:Y:S01]  /*1fc90*/  STL [R1+0x8c4], R48 ;  /* 0x0008c43001007387 */ /* 0x0007e20000100800 */
[----:B------:R-:W1:Y:S03]  /*1fca0*/  LDCU UR19, c[0x0][0x3b0] ;  /* 0x00007600ff1377ac */ /* 0x000e660008000800 */
[----:B------:R-:W-:Y:S01]  /*1fcb0*/  IMAD R3, R3, UR67, RZ ;  /* 0x0000004303037c24 */ /* 0x000fe2000f8e02ff */
[----:B------:R-:W4:Y:S01]  /*1fcc0*/  LDL.LU R151, [R1+0x188] ;  /* 0x0001880001977983 */ /* 0x000f220000300800 */
[----:B------:R-:W-:Y:S01]  /*1fcd0*/  IMAD R46, R47, UR64, RZ ;  /* 0x000000402f2e7c24 */ /* 0x000fe2000f8e02ff */
[----:B------:R-:W1:Y:S01]  /*1fce0*/  LDCU UR67, c[0x0][0x3b0] ;  /* 0x00007600ff4377ac */ /* 0x000e620008000800 */
[C---:B---3--:R-:W-:Y:S01]  /*1fcf0*/  SEL R48, R14.reuse, R0, !P3 ;  /* 0x000000000e307207 */ /* 0x048fe20005800000 */
[----:B------:R-:W3:Y:S01]  /*1fd00*/  LDCU UR64, c[0x0][0x3b0] ;  /* 0x00007600ff4077ac */ /* 0x000ee20008000800 */
[----:B------:R-:W3:Y:S04]  /*1fd10*/  LDL.LU R0, [R1+0x48c] ;  /* 0x00048c0001007983 */ /* 0x000ee80000300800 */
[----:B------:R1:W-:Y:S04]  /*1fd20*/  STL [R1+0x8cc], R3 ;  /* 0x0008cc0301007387 */ /* 0x0003e80000100800 */
[----:B------:R-:W3:Y:S04]  /*1fd30*/  LDL.LU R11, [R1+0x187c] ;  /* 0x00187c00010b7983 */ /* 0x000ee80000300800 */
[----:B------:R-:W3:Y:S01]  /*1fd40*/  LDL.LU R158, [R1+0x480] ;  /* 0x00048000019e7983 */ /* 0x000ee20000300800 */
[----:B-1----:R-:W-:-:S03]  /*1fd50*/  SEL R3, R14, R155, !P3 ;  /* 0x0000009b0e037207 */ /* 0x002fc60005800000 */
[----:B------:R-:W3:Y:S04]  /*1fd60*/  LDL.LU R155, [R1+0x170] ;  /* 0x00017000019b7983 */ /* 0x000ee80000300800 */
[----:B------:R-:W3:Y:S01]  /*1fd70*/  LDL.LU R152, [R1+0x474] ;  /* 0x0004740001987983 */ /* 0x000ee20000300800 */
[----:B------:R-:W-:Y:S01]  /*1fd80*/  IMAD R252, R3, UR65, RZ ;  /* 0x0000004103fc7c24 */ /* 0x000fe2000f8e02ff */
[----:B------:R-:W1:Y:S02]  /*1fd90*/  LDCU UR65, c[0x0][0x3b0] ;  /* 0x00007600ff4177ac */ /* 0x000e640008000800 */
[----:B------:R4:W-:Y:S04]  /*1fda0*/  STL [R1+0x8e4], R46 ;  /* 0x0008e42e01007387 */ /* 0x0009e80000100800 */
[----:B------:R-:W3:Y:S01]  /*1fdb0*/  LDL.LU R159, [R1+0x488] ;  /* 0x00048800019f7983 */ /* 0x000ee20000300800 */
[----:B--2---:R-:W-:-:S03]  /*1fdc0*/  SEL R3, R14, R156, !P3 ;  /* 0x0000009c0e037207 */ /* 0x004fc60005800000 */
[----:B------:R-:W2:Y:S01]  /*1fdd0*/  LDL.LU R156, [R1+0x16c] ;  /* 0x00016c00019c7983 */ /* 0x000ea20000300800 */
[----:B----4-:R-:W-:-:S03]  /*1fde0*/  SEL R46, R14, R153, !P3 ;  /* 0x000000990e2e7207 */ /* 0x010fc60005800000 */
[----:B------:R-:W4:Y:S04]  /*1fdf0*/  LDL.LU R153, [R1+0x484] ;  /* 0x0004840001997983 */ /* 0x000f280000300800 */
[----:B------:R-:W4:Y:S01]  /*1fe00*/  LDL.LU R157, [R1+0x47c] ;  /* 0x00047c00019d7983 */ /* 0x000f220000300800 */
[----:B------:R-:W-:-:S03]  /*1fe10*/  ISETP.GE.AND P0, PT, R154, RZ, PT ;  /* 0x000000ff9a00720c */ /* 0x000fc60003f06270 */
[----:B------:R-:W4:Y:S01]  /*1fe20*/  LDL.LU R154, [R1+0x168] ;  /* 0x00016800019a7983 */ /* 0x000f220000300800 */
[----:B------:R-:W-:Y:S01]  /*1fe30*/  IMAD R47, R3, UR63, RZ ;  /* 0x0000003f032f7c24 */ /* 0x000fe2000f8e02ff */
[----:B------:R-:W1:Y:S01]  /*1fe40*/  LDCU UR63, c[0x0][0x3b0] ;  /* 0x00007600ff3f77ac */ /* 0x000e620008000800 */
[----:B------:R-:W-:Y:S02]  /*1fe50*/  ISETP.GE.AND P4, PT, R151, RZ, PT ;  /* 0x000000ff9700720c */ /* 0x000fe40003f86270 */
[----:B------:R-:W4:Y:S01]  /*1fe60*/  LDL.LU R151, [R1+0x478] ;  /* 0x0004780001977983 */ /* 0x000f220000300800 */
[C---:B---3--:R-:W-:Y:S02]  /*1fe70*/  SEL R45, R14.reuse, R0, !P3 ;  /* 0x000000000e2d7207 */ /* 0x048fe40005800000 */
[----:B------:R-:W-:-:S05]  /*1fe80*/  SEL R3, R14, R11, !P3 ;  /* 0x0000000b0e037207 */ /* 0x000fca0005800000 */
[----:B------:R-:W-:Y:S01]  /*1fe90*/  IMAD R0, R3, UR61, RZ ;  /* 0x0000003d03007c24 */ /* 0x000fe2000f8e02ff */
[C---:B------:R-:W-:Y:S02]  /*1fea0*/  SEL R3, R14.reuse, R158, !P3 ;  /* 0x0000009e0e037207 */ /* 0x040fe40005800000 */
[----:B------:R-:W-:Y:S01]  /*1feb0*/  ISETP.GE.AND P2, PT, R155, RZ, PT ;  /* 0x000000ff9b00720c */ /* 0x000fe20003f46270 */
[----:B------:R-:W3:Y:S01]  /*1fec0*/  LDL.LU R158, [R1+0x464] ;  /* 0x00046400019e7983 */ /* 0x000ee20000300800 */
[----:B------:R-:W-:-:S03]  /*1fed0*/  SEL R44, R14, R152, !P3 ;  /* 0x000000980e2c7207 */ /* 0x000fc60005800000 */
[----:B------:R-:W3:Y:S01]  /*1fee0*/  LDL.LU R155, [R1+0x15c] ;  /* 0x00015c00019b7983 */ /* 0x000ee20000300800 */
[----:B--2---:R-:W-:-:S03]  /*1fef0*/  ISETP.GE.AND P1, PT, R156, RZ, PT ;  /* 0x000000ff9c00720c */ /* 0x004fc60003f26270 */
[----:B------:R-:W2:Y:S01]  /*1ff00*/  LDL.LU R152, [R1+0x460] ;  /* 0x0004600001987983 */ /* 0x000ea20000300800 */
[----:B------:R-:W-:Y:S01]  /*1ff10*/  IMAD R55, R3, UR59, RZ ;  /* 0x0000003b03377c24 */ /* 0x000fe2000f8e02ff */
[C---:B------:R-:W-:Y:S02]  /*1ff20*/  SEL R3, R14.reuse, R159, !P3 ;  /* 0x0000009f0e037207 */ /* 0x040fe40005800000 */
[----:B----4-:R-:W-:Y:S01]  /*1ff30*/  SEL R43, R14, R153, !P3 ;  /* 0x000000990e2b7207 */ /* 0x010fe20005800000 */
[----:B------:R-:W4:Y:S01]  /*1ff40*/  LDL.LU R159, [R1+0x45c] ;  /* 0x00045c00019f7983 */ /* 0x000f220000300800 */
[----:B------:R-:W-:-:S03]  /*1ff50*/  ISETP.GE.AND P5, PT, R154, RZ, PT ;  /* 0x000000ff9a00720c */ /* 0x000fc60003fa6270 */
[----:B------:R-:W4:Y:S01]  /*1ff60*/  LDL.LU R156, [R1+0x158] ;  /* 0x00015800019c7983 */ /* 0x000f220000300800 */
[----:B------:R-:W-:Y:S01]  /*1ff70*/  @!P0 IMAD.MOV R145, RZ, RZ, -R145 ;  /* 0x000000ffff918224 */ /* 0x000fe200078e0a91 */
[----:B------:R-:W1:Y:S02]  /*1ff80*/  LDCU UR61, c[0x0][0x3b0] ;  /* 0x00007600ff3d77ac */ /* 0x000e640008000800 */
[----:B------:R-:W4:Y:S01]  /*1ff90*/  LDL.LU R153, [R1+0x458] ;  /* 0x0004580001997983 */ /* 0x000f220000300800 */
[----:B------:R-:W-:Y:S01]  /*1ffa0*/  IMAD R3, R3, UR57, RZ ;  /* 0x0000003903037c24 */ /* 0x000fe2000f8e02ff */
[----:B------:R-:W1:Y:S01]  /*1ffb0*/  LDCU UR59, c[0x0][0x3b0] ;  /* 0x00007600ff3b77ac */ /* 0x000e620008000800 */
[----:B------:R-:W-:-:S03]  /*1ffc0*/  IMAD R42, R43, UR56, RZ ;  /* 0x000000382b2a7c24 */ /* 0x000fc6000f8e02ff */
[----:B------:R1:W-:Y:S01]  /*1ffd0*/  STL [R1+0x91c], R3 ;  /* 0x00091c0301007387 */ /* 0x0003e20000100800 */
[----:B------:R-:W-:Y:S01]  /*1ffe0*/  @!P4 IMAD.MOV R146, RZ, RZ, -R146 ;  /* 0x000000ffff92c224 */ /* 0x000fe200078e0a92 */
[----:B------:R-:W2:Y:S02]  /*1fff0*/  LDCU UR57, c[0x0][0x3b0] ;  /* 0x00007600ff3977ac */ /* 0x000ea40008000800 */
[----:B------:R1:W-:Y:S01]  /*20000*/  STL [R1+0x924], R42 ;  /* 0x0009242a01007387 */ /* 0x0003e20000100800 */
[----:B------:R-:W-:Y:S01]  /*20010*/  @!P2 IMAD.MOV R147, RZ, RZ, -R147 ;  /* 0x000000ffff93a224 */ /* 0x000fe200078e0a93 */
[----:B------:R-:W2:Y:S01]  /*20020*/  LDCU UR56, c[0x0][0x3b0] ;  /* 0x00007600ff3877ac */ /* 0x000ea20008000800 */
        /* <DEDUP_REMOVED lines=11> */
[----:B---3--:R-:W-:-:S02]  /*200e0*/  ISETP.GE.AND P0, PT, R155, RZ, PT ;  /* 0x000000ff9b00720c */ /* 0x008fc40003f06270 */
[C---:B------:R-:W-:Y:S02]  /*200f0*/  SEL R3, R14.reuse, R158, !P3 ;  /* 0x0000009e0e037207 */ /* 0x040fe40005800000 */
[----:B------:R-:W3:Y:S04]  /*20100*/  LDL.LU R158, [R1+0x440] ;  /* 0x00044000019e7983 */ /* 0x000ee80000300800 */
[----:B------:R-:W3:Y:S01]  /*20110*/  LDL.LU R155, [R1+0x150] ;  /* 0x00015000019b7983 */ /* 0x000ee20000300800 */
[----:B------:R-:W-:Y:S01]  /*20120*/  IMAD R3, R3, UR53, RZ ;  /* 0x0000003503037c24 */ /* 0x000fe2000f8e02ff */
[----:B------:R-:W1:Y:S01]  /*20130*/  LDCU UR53, c[0x0][0x3b0] ;  /* 0x00007600ff3577ac */ /* 0x000e620008000800 */
[----:B--2---:R-:W-:Y:S02]  /*20140*/  SEL R41, R14, R152, !P3 ;  /* 0x000000980e297207 */ /* 0x004fe40005800000 */
[----:B------:R-:W2:Y:S03]  /*20150*/  LDL.LU R152, [R1+0x438] ;  /* 0x0004380001987983 */ /* 0x000ea60000300800 */
[----:B------:R-:W-:Y:S01]  /*20160*/  IMAD R40, R41, UR52, RZ ;  /* 0x0000003429287c24 */ /* 0x000fe2000f8e02ff */
[----:B------:R1:W-:Y:S01]  /*20170*/  STL [R1+0x93c], R3 ;  /* 0x00093c0301007387 */ /* 0x0003e20000100800 */
[----:B----4-:R-:W-:-:S03]  /*20180*/  ISETP.GE.AND P4, PT, R156, RZ, PT ;  /* 0x000000ff9c00720c */ /* 0x010fc60003f86270 */
[----:B------:R4:W-:Y:S01]  /*20190*/  STL [R1+0x944], R40 ;  /* 0x0009442801007387 */ /* 0x0009e20000100800 */
[C---:B-1----:R-:W-:Y:S01]  /*201a0*/  SEL R3, R14.reuse, R159, !P3 ;  /* 0x0000009f0e037207 */ /* 0x042fe20005800000 */
[----:B------:R-:W-:Y:S01]  /*201b0*/  @!P1 IMAD.MOV R148, RZ, RZ, -R148 ;  /* 0x000000ffff949224 */ /* 0x000fe200078e0a94 */
[----:B------:R-:W1:Y:S01]  /*201c0*/  LDCU UR52, c[0x0][0x3b0] ;  /* 0x00007600ff3477ac */ /* 0x000e620008000800 */
[----:B------:R-:W2:Y:S04]  /*201d0*/  LDL.LU R159, [R1+0x430] ;  /* 0x00043000019f7983 */ /* 0x000ea80000300800 */
        /* <DEDUP_REMOVED lines=8> */
[----:B------:R1:W-:Y:S01]  /*20260*/  STL [R1+0x954], R39 ;  /* 0x0009542701007387 */ /* 0x0003e20000100800 */
[----:B------:R-:W-:Y:S01]  /*20270*/  @!P5 IMAD.MOV R149, RZ, RZ, -R149 ;  /* 0x000000ffff95d224 */ /* 0x000fe200078e0a95 */
[----:B-1----:R-:W-:Y:S01]  /*20280*/  SEL R3, R14, R157, !P3 ;  /* 0x0000009d0e037207 */ /* 0x002fe20005800000 */
[----:B------:R-:W-:Y:S01]  /*20290*/  @!P0 IMAD.MOV R150, RZ, RZ, -R150 ;  /* 0x000000ffff968224 */ /* 0x000fe200078e0a96 */
[----:B------:R-:W4:Y:S01]  /*202a0*/  LDL.LU R157, [R1+0x428] ;  /* 0x00042800019d7983 */ /* 0x000f220000300800 */
[----:B------:R-:W-:Y:S01]  /*202b0*/  IMAD R11, R46, UR62, RZ ;  /* 0x0000003e2e0b7c24 */ /* 0x000fe2000f8e02ff */
[----:B------:R-:W1:Y:S02]  /*202c0*/  LDCU UR62, c[0x0][0x3b0] ;  /* 0x00007600ff3e77ac */ /* 0x000e640008000800 */
[----:B------:R-:W4:Y:S01]  /*202d0*/  LDL.LU R154, [R1+0x13c] ;  /* 0x00013c00019a7983 */ /* 0x000f220000300800 */
[----:B------:R-:W-:Y:S01]  /*202e0*/  SEL R39, R14, R151, !P3 ;  /* 0x000000970e277207 */ /* 0x000fe20005800000 */
[----:B------:R-:W-:-:S02]  /*202f0*/  IMAD R53, R48, UR66, RZ ;  /* 0x0000004230357c24 */ /* 0x000fc4000f8e02ff */
[----:B------:R-:W4:Y:S01]  /*20300*/  LDL.LU R151, [R1+0x3f4] ;  /* 0x0003f40001977983 */ /* 0x000f220000300800 */
[----:B------:R-:W-:Y:S01]  /*20310*/  IMAD R3, R3, UR49, RZ ;  /* 0x0000003103037c24 */ /* 0x000fe2000f8e02ff */
[----:B------:R-:W1:Y:S01]  /*20320*/  LDCU UR66, c[0x0][0x3b0] ;  /* 0x00007600ff4277ac */ /* 0x000e620008000800 */
[----:B------:R-:W-:-:S03]  /*20330*/  IMAD R38, R39, UR48, RZ ;  /* 0x0000003027267c24 */ /* 0x000fc6000f8e02ff */
[----:B------:R1:W-:Y:S01]  /*20340*/  STL [R1+0x95c], R3 ;  /* 0x00095c0301007387 */ /* 0x0003e20000100800 */
[----:B------:R-:W-:Y:S01]  /*20350*/  IMAD R50, R44, UR58, RZ ;  /* 0x0000003a2c327c24 */ /* 0x000fe2000f8e02ff */
[----:B------:R-:W2:Y:S02]  /*20360*/  LDCU UR58, c[0x0][0x3b0] ;  /* 0x00007600ff3a77ac */ /* 0x000ea40008000800 */
[----:B------:R1:W-:Y:S01]  /*20370*/  STL [R1+0x964], R38 ;  /* 0x0009642601007387 */ /* 0x0003e20000100800 */
[----:B---3--:R-:W-:Y:S01]  /*20380*/  ISETP.GE.AND P1, PT, R155, RZ, PT ;  /* 0x000000ff9b00720c */ /* 0x008fe20003f26270 */
[----:B------:R-:W-:Y:S01]  /*20390*/  IMAD R240, R45, UR60, RZ ;  /* 0x0000003c2df07c24 */ /* 0x000fe2000f8e02ff */
[----:B------:R-:W3:Y:S01]  /*203a0*/  LDCU UR60, c[0x0][0x3b0] ;  /* 0x00007600ff3c77ac */ /* 0x000ee20008000800 */
[C---:B-1----:R-:W-:Y:S01]  /*203b0*/  SEL R3, R14.reuse, R158, !P3 ;  /* 0x0000009e0e037207 */ /* 0x042fe20005800000 */
[----:B------:R-:W1:Y:S01]  /*203c0*/  LDCU UR50, c[0x0][0x3b0] ;  /* 0x00007600ff3277ac */ /* 0x000e620008000800 */
[----:B------:R-:W3:Y:S01]  /*203d0*/  LDL.LU R158, [R1+0x418] ;  /* 0x00041800019e7983 */ /* 0x000ee20000300800 */
[----:B------:R-:W-:Y:S01]  /*203e0*/  SEL R110, R14, R110, !P3 ;  /* 0x0000006e0e6e7207 */ /* 0x000fe20005800000 */
[----:B------:R-:W1:Y:S02]  /*203f0*/  LDCU UR49, c[0x0][0x3b0] ;  /* 0x00007600ff3177ac */ /* 0x000e640008000800 */
[----:B------:R-:W3:Y:S01]  /*20400*/  LDL.LU R155, [R1+0x138] ;  /* 0x00013800019b7983 */ /* 0x000ee20000300800 */
[----:B------:R-:W-:Y:S01]  /*20410*/  IMAD R3, R3, UR47, RZ ;  /* 0x0000002f03037c24 */ /* 0x000fe2000f8e02ff */
[----:B--2---:R-:W-:-:S02]  /*20420*/  ISETP.GE.AND P5, PT, R156, RZ, PT ;  /* 0x000000ff9c00720c */ /* 0x004fc40003fa6270 */
[----:B----4-:R-:W-:Y:S02]  /*20430*/  SEL R37, R14, R153, !P3 ;  /* 0x000000990e257207 */ /* 0x010fe40005800000 */
[----:B------:R-:W-:Y:S01]  /*20440*/  ISETP.GE.AND P0, PT, R154, RZ, PT ;  /* 0x000000ff9a00720c */ /* 0x000fe20003f06270 */
[----:B------:R-:W2:Y:S01]  /*20450*/  LDCU UR48, c[0x0][0x3b0] ;  /* 0x00007600ff3077ac */ /* 0x000ea20008000800 */
[C---:B------:R-:W-:Y:S02]  /*20460*/  SEL R38, R14.reuse, R152, !P3 ;  /* 0x000000980e267207 */ /* 0x040fe40005800000 */
[----:B------:R-:W4:Y:S01]  /*20470*/  LDL.LU R152, [R1+0x3e4] ;  /* 0x0003e40001987983 */ /* 0x000f220000300800 */
[----:B------:R-:W-:Y:S01]  /*20480*/  IMAD.MOV.U32 R43, RZ, RZ, R50 ;  /* 0x000000ffff2b7224 */ /* 0x000fe200078e0032 */
[----:B------:R-:W-:Y:S01]  /*20490*/  SEL R108, R14, R108, !P3 ;  /* 0x0000006c0e6c7207 */ /* 0x000fe20005800000 */
[----:B------:R-:W1:Y:S01]  /*204a0*/  LDCU UR47, c[0x0][0x3b0] ;  /* 0x00007600ff2f77ac */ /* 0x000e620008000800 */
[----:B------:R2:W-:Y:S01]  /*204b0*/  STL [R1+0x96c], R3 ;  /* 0x00096c0301007387 */ /* 0x0005e20000100800 */
[----:B------:R-:W-:-:S02]  /*204c0*/  IMAD R36, R37, UR44, RZ ;  /* 0x0000002c25247c24 */ /* 0x000fc4000f8e02ff */
[----:B------:R-:W-:Y:S01]  /*204d0*/  IMAD R239, R38, UR46, RZ ;  /* 0x0000002e26ef7c24 */ /* 0x000fe2000f8e02ff */
[----:B------:R-:W1:Y:S01]  /*204e0*/  LDCU UR46, c[0x0][0x3b0] ;  /* 0x00007600ff2e77ac */ /* 0x000e620008000800 */
[C---:B------:R-:W-:Y:S02]  /*204f0*/  SEL R107, R14.reuse, R107, !P3 ;  /* 0x0000006b0e6b7207 */ /* 0x040fe40005800000 */
[C---:B------:R-:W-:Y:S01]  /*20500*/  SEL R106, R14.reuse, R106, !P3 ;  /* 0x0000006a0e6a7207 */ /* 0x040fe20005800000 */
[----:B------:R-:W1:Y:S01]  /*20510*/  LDCU UR44, c[0x0][0x3b0] ;  /* 0x00007600ff2c77ac */ /* 0x000e620008000800 */
[C---:B--2---:R-:W-:Y:S02]  /*20520*/  SEL R3, R14.reuse, R159, !P3 ;  /* 0x0000009f0e037207 */ /* 0x044fe40005800000 */
[----:B------:R-:W2:Y:S04]  /*20530*/  LDL.LU R159, [R1+0x3cc] ;  /* 0x0003cc00019f7983 */ /* 0x000ea80000300800 */
[----:B------:R-:W2:Y:S01]  /*20540*/  LDL.LU R156, [R1+0x130] ;  /* 0x00013000019c7983 */ /* 0x000ea20000300800 */
[----:B------:R-:W-:Y:S01]  /*20550*/  IMAD R3, R3, UR45, RZ ;  /* 0x0000002d03037c24 */ /* 0x000fe2000f8e02ff */
[----:B------:R-:W1:Y:S02]  /*20560*/  LDCU UR45, c[0x0][0x3b0] ;  /* 0x00007600ff2d77ac */ /* 0x000e640008000800 */
[----:B------:R-:W2:Y:S04]  /*20570*/  LDL.LU R153, [R1+0x3c8] ;  /* 0x0003c80001997983 */ /* 0x000ea80000300800 */
[----:B------:R3:W-:Y:S04]  /*20580*/  STL [R1+0x97c], R3 ;  /* 0x00097c0301007387 */ /* 0x0007e80000100800 */
[----:B------:R1:W-:Y:S04]  /*20590*/  STL [R1+0x984], R36 ;  /* 0x0009842401007387 */ /* 0x0003e80000100800 */
[----:B------:R-:W2:Y:S01]  /*205a0*/  LDL.LU R160, [R1+0x3c0] ;  /* 0x0003c00001a07983 */ /* 0x000ea20000300800 */
[----:B---3--:R-:W-:-:S03]  /*205b0*/  SEL R3, R14, R157, !P3 ;  /* 0x0000009d0e037207 */ /* 0x008fc60005800000 */
[----:B------:R-:W3:Y:S01]  /*205c0*/  LDL.LU R157, [R1+0x12c] ;  /* 0x00012c00019d7983 */ /* 0x000ee20000300800 */
[----:B-1----:R-:W-:Y:S01]  /*205d0*/  SEL R36, R14, R151, !P3 ;  /* 0x000000970e247207 */ /* 0x002fe20005800000 */
[----:B------:R-:W-:Y:S02]  /*205e0*/  IMAD.MOV.U32 R151, RZ, RZ, R35 ;  /* 0x000000ffff977224 */ /* 0x000fe400078e0023 */
[----:B------:R-:W3:Y:S02]  /*205f0*/  LDL.LU R154, [R1+0x3b4] ;  /* 0x0003b400019a7983 */ /* 0x000ee40000300800 */
[----:B------:R-:W-:Y:S01]  /*20600*/  IMAD R35, R36, UR42, RZ ;  /* 0x0000002a24237c24 */ /* 0x000fe2000f8e02ff */
[C---:B------:R-:W-:Y:S01]  /*20610*/  SEL R105, R14.reuse, R105, !P3 ;  /* 0x000000690e697207 */ /* 0x040fe20005800000 */
[----:B------:R-:W-:Y:S01]  /*20620*/  IMAD R49, R3, UR43, RZ ;  /* 0x0000002b03317c24 */ /* 0x000fe2000f8e02ff */
[C---:B------:R-:W-:Y:S01]  /*20630*/  SEL R3, R14.reuse, R158, !P3 ;  /* 0x0000009e0e037207 */ /* 0x040fe20005800000 */
[----:B------:R-:W-:Y:S01]  /*20640*/  @!P4 IMAD.MOV R151, RZ, RZ, -R151 ;  /* 0x000000ffff97c224 */ /* 0x000fe200078e0a97 */
[----:B------:R4:W-:Y:S01]  /*20650*/  STL [R1+0x994], R35 ;  /* 0x0009942301007387 */ /* 0x0009e20000100800 */
[----:B------:R-:W-:Y:S01]  /*20660*/  ISETP.GE.AND P4, PT, R155, RZ, PT ;  /* 0x000000ff9b00720c */ /* 0x000fe20003f86270 */
[----:B------:R-:W1:Y:S02]  /*20670*/  LDCU UR43, c[0x0][0x3b0] ;  /* 0x00007600ff2b77ac */ /* 0x000e640008000800 */
[----:B------:R-:W3:Y:S01]  /*20680*/  LDL.LU R162, [R1+0x3ac] ;  /* 0x0003ac0001a27983 */ /* 0x000ee20000300800 */
[C---:B------:R-:W-:Y:S01]  /*20690*/  SEL R104, R14.reuse, R104, !P3 ;  /* 0x000000680e687207 */ /* 0x040fe20005800000 */
[----:B------:R-:W1:Y:S02]  /*206a0*/  LDCU UR42, c[0x0][0x3b0] ;  /* 0x00007600ff2a77ac */ /* 0x000e640008000800 */
[----:B------:R-:W3:Y:S04]  /*206b0*/  LDL.LU R158, [R1+0x128] ;  /* 0x00012800019e7983 */ /* 0x000ee80000300800 */
[----:B------:R-:W3:Y:S01]  /*206c0*/  LDL.LU R155, [R1+0x3a8] ;  /* 0x0003a800019b7983 */ /* 0x000ee20000300800 */
[----:B------:R-:W-:Y:S01]  /*206d0*/  IMAD R46, R3, UR41, RZ ;  /* 0x00000029032e7c24 */ /* 0x000fe2000f8e02ff */
[----:B------:R-:W1:Y:S01]  /*206e0*/  LDCU UR41, c[0x0][0x3b0] ;  /* 0x00007600ff2977ac */ /* 0x000e620008000800 */
[----:B----4-:R-:W-:Y:S01]  /*206f0*/  SEL R35, R14, R152, !P3 ;  /* 0x000000980e237207 */ /* 0x010fe20005800000 */
[----:B------:R-:W-:-:S04]  /*20700*/  IMAD.MOV.U32 R152, RZ, RZ, R34 ;  /* 0x000000ffff987224 */ /* 0x000fc800078e0022 */
[----:B------:R-:W-:Y:S02]  /*20710*/  IMAD R34, R35, UR40, RZ ;  /* 0x0000002823227c24 */ /* 0x000fe4000f8e02ff */
[----:B------:R-:W-:Y:S01]  /*20720*/  @!P2 IMAD.MOV R152, RZ, RZ, -R152 ;  /* 0x000000ffff98a224 */ /* 0x000fe200078e0a98 */
[C---:B--2---:R-:W-:Y:S02]  /*20730*/  SEL R3, R14.reuse, R159, !P3 ;  /* 0x0000009f0e037207 */ /* 0x044fe40005800000 */
[----:B------:R2:W-:Y:S01]  /*20740*/  STL [R1+0x9a4], R34 ;  /* 0x0009a42201007387 */ /* 0x0005e20000100800 */
[----:B------:R-:W-:Y:S01]  /*20750*/  SEL R35, R14, R13, !P3 ;  /* 0x0000000d0e237207 */ /* 0x000fe20005800000 */
[----:B------:R-:W4:Y:S01]  /*20760*/  LDCU UR40, c[0x0][0x3b0] ;  /* 0x00007600ff2877ac */ /* 0x000f220008000800 */
[----:B------:R-:W-:Y:S01]  /*20770*/  ISETP.GE.AND P2, PT, R156, RZ, PT ;  /* 0x000000ff9c00720c */ /* 0x000fe20003f46270 */
[----:B------:R-:W4:Y:S04]  /*20780*/  LDL.LU R163, [R1+0x398] ;  /* 0x0003980001a37983 */ /* 0x000f280000300800 */
[----:B------:R-:W4:Y:S04]  /*20790*/  LDL.LU R159, [R1+0x124] ;  /* 0x00012400019f7983 */ /* 0x000f280000300800 */
[----:B------:R-:W4:Y:S01]  /*207a0*/  LDL.LU R156, [R1+0x388] ;  /* 0x00038800019c7983 */ /* 0x000f220000300800 */
[----:B------:R-:W-:Y:S01]  /*207b0*/  IMAD R241, R3, UR39, RZ ;  /* 0x0000002703f17c24 */ /* 0x000fe2000f8e02ff */
[----:B--2---:R-:W-:-:S02]  /*207c0*/  SEL R34, R14, R153, !P3 ;  /* 0x000000990e227207 */ /* 0x004fc40005800000 */
[----:B------:R-:W2:Y:S01]  /*207d0*/  LDL.LU R161, [R1+0x384] ;  /* 0x0003840001a17983 */ /* 0x000ea20000300800 */
[----:B------:R-:W-:Y:S01]  /*207e0*/  SEL R3, R14, R160, !P3 ;  /* 0x000000a00e037207 */ /* 0x000fe20005800000 */
[----:B------:R-:W1:Y:S02]  /*207f0*/  LDCU UR39, c[0x0][0x3b0] ;  /* 0x00007600ff2777ac */ /* 0x000e640008000800 */
[----:B------:R-:W2:Y:S01]  /*20800*/  LDL.LU R160, [R1+0x120] ;  /* 0x0001200001a07983 */ /* 0x000ea20000300800 */
[----:B------:R-:W-:-:S04]  /*20810*/  IMAD.MOV.U32 R153, RZ, RZ, R33 ;  /* 0x000000ffff997224 */ /* 0x000fc800078e0021 */
[----:B------:R-:W-:Y:S01]  /*20820*/  @!P1 IMAD.MOV R153, RZ, RZ, -R153 ;  /* 0x000000ffff999224 */ /* 0x000fe200078e0a99 */
[----:B---3--:R-:W-:Y:S02]  /*20830*/  ISETP.GE.AND P1, PT, R157, RZ, PT ;  /* 0x000000ff9d00720c */ /* 0x008fe40003f26270 */
[----:B------:R-:W3:Y:S01]  /*20840*/  LDL.LU R157, [R1+0x37c] ;  /* 0x00037c00019d7983 */ /* 0x000ee20000300800 */
[----:B------:R-:W-:Y:S01]  /*20850*/  IMAD R3, R3, UR37, RZ ;  /* 0x0000002503037c24 */ /* 0x000fe2000f8e02ff */
[----:B------:R-:W-:Y:S01]  /*20860*/  SEL R33, R14, R154, !P3 ;  /* 0x0000009a0e217207 */ /* 0x000fe20005800000 */
[----:B------:R-:W-:Y:S01]  /*20870*/  IMAD R51, R34, UR38, RZ ;  /* 0x0000002622337c24 */ /* 0x000fe2000f8e02ff */
[----:B------:R-:W-:Y:S01]  /*20880*/  SEL R103, R14, R103, !P3 ;  /* 0x000000670e677207 */ /* 0x000fe20005800000 */
[----:B------:R-:W1:Y:S01]  /*20890*/  LDCU UR37, c[0x0][0x3b0] ;  /* 0x00007600ff2577ac */ /* 0x000e620008000800 */
[----:B------:R1:W-:Y:S01]  /*208a0*/  STL [R1+0x9bc], R3 ;  /* 0x0009bc0301007387 */ /* 0x0003e20000100800 */
[----:B------:R-:W-:-:S02]  /*208b0*/  IMAD.MOV.U32 R154, RZ, RZ, R32 ;  /* 0x000000ffff9a7224 */ /* 0x000fc400078e0020 */
[----:B------:R-:W-:Y:S01]  /*208c0*/  IMAD R45, R33, UR36, RZ ;  /* 0x00000024212d7c24 */ /* 0x000fe2000f8e02ff */
[----:B------:R-:W3:Y:S01]  /*208d0*/  LDL.LU R164, [R1+0x374] ;  /* 0x0003740001a47983 */ /* 0x000ee20000300800 */
[----:B------:R-:W-:Y:S01]  /*208e0*/  @!P5 IMAD.MOV R154, RZ, RZ, -R154 ;  /* 0x000000ffff9ad224 */ /* 0x000fe200078e0a9a */
[C---:B------:R-:W-:Y:S01]  /*208f0*/  SEL R34, R14.reuse, R16, !P3 ;  /* 0x000000100e227207 */ /* 0x040fe20005800000 */
[----:B------:R-:W2:Y:S01]  /*20900*/  LDCU UR38, c[0x0][0x3b0] ;  /* 0x00007600ff2677ac */ /* 0x000ea20008000800 */
[C---:B-1----:R-:W-:Y:S01]  /*20910*/  SEL R3, R14.reuse, R162, !P3 ;  /* 0x000000a20e037207 */ /* 0x042fe20005800000 */
[----:B------:R-:W1:Y:S01]  /*20920*/  LDCU UR36, c[0x0][0x3b0] ;  /* 0x00007600ff2477ac */ /* 0x000e620008000800 */
[----:B------:R-:W-:Y:S01]  /*20930*/  SEL R32, R14, R155, !P3 ;  /* 0x0000009b0e207207 */ /* 0x000fe20005800000 */
[----:B------:R-:W3:Y:S01]  /*20940*/  LDL.LU R162, [R1+0x118] ;  /* 0x0001180001a27983 */ /* 0x000ee20000300800 */
[----:B------:R-:W-:Y:S01]  /*20950*/  ISETP.GE.AND P5, PT, R158, RZ, PT ;  /* 0x000000ff9e00720c */ /* 0x000fe20003fa6270 */
[----:B------:R-:W-:Y:S01]  /*20960*/  IMAD R3, R3, UR35, RZ ;  /* 0x0000002303037c24 */ /* 0x000fe2000f8e02ff */
[----:B------:R-:W-:Y:S01]  /*20970*/  SEL R102, R14, R102, !P3 ;  /* 0x000000660e667207 */ /* 0x000fe20005800000 */
[----:B------:R-:W3:Y:S01]  /*20980*/  LDL.LU R158, [R1+0x358] ;  /* 0x00035800019e7983 */ /* 0x000ee20000300800 */
[----:B------:R-:W-:Y:S01]  /*20990*/  IMAD.MOV.U32 R155, RZ, RZ, R31 ;  /* 0x000000ffff9b7224 */ /* 0x000fe200078e001f */
[----:B------:R-:W1:Y:S01]  /*209a0*/  LDCU UR35, c[0x0][0x3b0] ;  /* 0x00007600ff2377ac */ /* 0x000e620008000800 */
[----:B------:R-:W-:Y:S01]  /*209b0*/  IMAD R31, R32, UR34, RZ ;  /* 0x00000022201f7c24 */ /* 0x000fe2000f8e02ff */
[----:B------:R4:W-:Y:S01]  /*209c0*/  STL [R1+0x3c], R3 ;  /* 0x00003c0301007387 */ /* 0x0009e20000100800 */
[----:B------:R-:W-:Y:S01]  /*209d0*/  @!P0 IMAD.MOV R155, RZ, RZ, -R155 ;  /* 0x000000ffff9b8224 */ /* 0x000fe200078e0a9b */
[----:B------:R-:W1:Y:S02]  /*209e0*/  LDCU UR34, c[0x0][0x3b0] ;  /* 0x00007600ff2277ac */ /* 0x000e640008000800 */
[----:B------:R1:W-:Y:S04]  /*209f0*/  STL [R1+0x38], R31 ;  /* 0x0000381f01007387 */ /* 0x0003e80000100800 */
[----:B------:R-:W3:Y:S01]  /*20a00*/  LDL.LU R165, [R1+0x354] ;  /* 0x0003540001a57983 */ /* 0x000ee20000300800 */
[----:B----4-:R-:W-:-:S03]  /*20a10*/  SEL R3, R14, R163, !P3 ;  /* 0x000000a30e037207 */ /* 0x010fc60005800000 */
[----:B------:R-:W4:Y:S01]  /*20a20*/  LDL.LU R163, [R1+0x108] ;  /* 0x0001080001a37983 */ /* 0x000f220000300800 */
[----:B------:R-:W-:Y:S02]  /*20a30*/  ISETP.GE.AND P0, PT, R159, RZ, PT ;  /* 0x000000ff9f00720c */ /* 0x000fe40003f06270 */
[C---:B-1----:R-:W-:Y:S01]  /*20a40*/  SEL R31, R14.reuse, R156, !P3 ;  /* 0x0000009c0e1f7207 */ /* 0x042fe20005800000 */
[----:B------:R-:W4:Y:S01]  /*20a50*/  LDL.LU R159, [R1+0x34c] ;  /* 0x00034c00019f7983 */ /* 0x000f220000300800 */
[----:B------:R-:W-:Y:S01]  /*20a60*/  IMAD R3, R3, UR33, RZ ;  /* 0x0000002103037c24 */ /* 0x000fe2000f8e02ff */
[----:B------:R-:W-:Y:S01]  /*20a70*/  SEL R101, R14, R101, !P3 ;  /* 0x000000650e657207 */ /* 0x000fe20005800000 */
[----:B------:R-:W-:Y:S01]  /*20a80*/  IMAD.MOV.U32 R156, RZ, RZ, R30 ;  /* 0x000000ffff9c7224 */ /* 0x000fe200078e001e */
[----:B------:R-:W1:Y:S01]  /*20a90*/  LDCU UR33, c[0x0][0x3b0] ;  /* 0x00007600ff2177ac */ /* 0x000e620008000800 */
[----:B------:R-:W-:Y:S01]  /*20aa0*/  IMAD R30, R31, UR32, RZ ;  /* 0x000000201f1e7c24 */ /* 0x000fe2000f8e02ff */
[----:B------:R1:W-:Y:S01]  /*20ab0*/  STL [R1+0x34], R3 ;  /* 0x0000340301007387 */ /* 0x0003e20000100800 */
[----:B------:R-:W-:Y:S01]  /*20ac0*/  @!P4 IMAD.MOV R156, RZ, RZ, -R156 ;  /* 0x000000ffff9cc224 */ /* 0x000fe200078e0a9c */
[----:B--2---:R-:W-:Y:S01]  /*20ad0*/  ISETP.GE.AND P4, PT, R160, RZ, PT ;  /* 0x000000ffa000720c */ /* 0x004fe20003f86270 */
[----:B------:R-:W2:Y:S01]  /*20ae0*/  LDCU UR32, c[0x0][0x3b0] ;  /* 0x00007600ff2077ac */ /* 0x000ea20008000800 */
[----:B------:R3:W-:Y:S04]  /*20af0*/  STL [R1+0x30], R30 ;  /* 0x0000301e01007387 */ /* 0x0007e80000100800 */
[----:B------:R-:W2:Y:S04]  /*20b00*/  LDL.LU R160, [R1+0x348] ;  /* 0x0003480001a07983 */ /* 0x000ea80000300800 */
[----:B------:R-:W2:Y:S01]  /*20b10*/  LDL.LU R242, [R1+0x104] ;  /* 0x0001040001f27983 */ /* 0x000ea20000300800 */
[----:B-1----:R-:W-:-:S02]  /*20b20*/  SEL R3, R14, R161, !P3 ;  /* 0x000000a10e037207 */ /* 0x002fc40005800000 */
[C---:B---3--:R-:W-:Y:S01]  /*20b30*/  SEL R30, R14.reuse, R157, !P3 ;  /* 0x0000009d0e1e7207 */ /* 0x048fe20005800000 */
[----:B------:R-:W3:Y:S02]  /*20b40*/  LDL.LU R161, [R1+0x250] ;  /* 0x0002500001a17983 */ /* 0x000ee40000300800 */
[----:B------:R-:W-:Y:S01]  /*20b50*/  IMAD R3, R3, UR31, RZ ;  /* 0x0000001f03037c24 */ /* 0x000fe2000f8e02ff */
[C---:B------:R-:W-:Y:S01]  /*20b60*/  SEL R100, R14.reuse, R100, !P3 ;  /* 0x000000640e647207 */ /* 0x040fe20005800000 */
[----:B------:R-:W-:Y:S01]  /*20b70*/  IMAD.MOV.U32 R157, RZ, RZ, R29 ;  /* 0x000000ffff9d7224 */ /* 0x000fe200078e001d */
[----:B------:R-:W-:Y:S01]  /*20b80*/  SEL R99, R14, R99, !P3 ;  /* 0x000000630e637207 */ /* 0x000fe20005800000 */
[----:B------:R-:W-:Y:S01]  /*20b90*/  IMAD R29, R30, UR30, RZ ;  /* 0x0000001e1e1d7c24 */ /* 0x000fe2000f8e02ff */
[----:B------:R1:W-:Y:S01]  /*20ba0*/  STL [R1+0x2c], R3 ;  /* 0x00002c0301007387 */ /* 0x0003e20000100800 */
[----:B------:R-:W-:Y:S01]  /*20bb0*/  @!P2 IMAD.MOV R157, RZ, RZ, -R157 ;  /* 0x000000ffff9da224 */ /* 0x000fe200078e0a9d */
[C---:B------:R-:W-:Y:S01]  /*20bc0*/  SEL R98, R14.reuse, R98, !P3 ;  /* 0x000000620e627207 */ /* 0x040fe20005800000 */
[----:B------:R-:W2:Y:S01]  /*20bd0*/  LDCU UR31, c[0x0][0x3b0] ;  /* 0x00007600ff1f77ac */ /* 0x000ea20008000800 */
[----:B------:R-:W-:-:S02]  /*20be0*/  SEL R97, R14, R97, !P3 ;  /* 0x000000610e617207 */ /* 0x000fc40005800000 */
[C---:B------:R-:W-:Y:S01]  /*20bf0*/  SEL R96, R14.reuse, R96, !P3 ;  /* 0x000000600e607207 */ /* 0x040fe20005800000 */
[----:B------:R-:W2:Y:S01]  /*20c00*/  LDCU UR30, c[0x0][0x3b0] ;  /* 0x00007600ff1e77ac */ /* 0x000ea20008000800 */
[----:B-1----:R-:W-:Y:S02]  /*20c10*/  SEL R3, R14, R164, !P3 ;  /* 0x000000a40e037207 */ /* 0x002fe40005800000 */
[----:B------:R-:W3:Y:S04]  /*20c20*/  LDL.LU R164, [R1+0x23c] ;  /* 0x00023c0001a47983 */ /* 0x000ee80000300800 */
[----:B------:R1:W-:Y:S04]  /*20c30*/  STL [R1+0x28], R29 ;  /* 0x0000281d01007387 */ /* 0x0003e80000100800 */
[----:B------:R-:W3:Y:S01]  /*20c40*/  LDL.LU R167, [R1+0x100] ;  /* 0x0001000001a77983 */ /* 0x000ee20000300800 */
[----:B------:R-:W-:Y:S01]  /*20c50*/  IMAD R3, R3, UR29, RZ ;  /* 0x0000001d03037c24 */ /* 0x000fe2000f8e02ff */
[----:B------:R-:W-:Y:S01]  /*20c60*/  ISETP.GE.AND P2, PT, R162, RZ, PT ;  /* 0x000000ffa200720c */ /* 0x000fe20003f46270 */
[----:B------:R-:W2:Y:S01]  /*20c70*/  LDCU UR29, c[0x0][0x3b0] ;  /* 0x00007600ff1d77ac */ /* 0x000ea20008000800 */
[----:B------:R-:W3:Y:S01]  /*20c80*/  LDL.LU R162, [R1+0x238] ;  /* 0x0002380001a27983 */ /* 0x000ee20000300800 */
[----:B-1----:R-:W-:Y:S01]  /*20c90*/  SEL R29, R14, R158, !P3 ;  /* 0x0000009e0e1d7207 */ /* 0x002fe20005800000 */
[----:B------:R-:W-:-:S02]  /*20ca0*/  IMAD.MOV.U32 R158, RZ, RZ, R28 ;  /* 0x000000ffff9e7224 */ /* 0x000fc400078e001c */
[----:B------:R1:W-:Y:S02]  /*20cb0*/  STL [R1+0x24], R3 ;  /* 0x0000240301007387 */ /* 0x0003e40000100800 */
[----:B------:R-:W-:Y:S01]  /*20cc0*/  IMAD R28, R29, UR28, RZ ;  /* 0x0000001c1d1c7c24 */ /* 0x000fe2000f8e02ff */
[C---:B------:R-:W-:Y:S01]  /*20cd0*/  SEL R95, R14.reuse, R95, !P3 ;  /* 0x0000005f0e5f7207 */ /* 0x040fe20005800000 */
[----:B------:R-:W-:Y:S01]  /*20ce0*/  @!P1 IMAD.MOV R158, RZ, RZ, -R158 ;  /* 0x000000ffff9e9224 */ /* 0x000fe200078e0a9e */
[----:B------:R-:W2:Y:S01]  /*20cf0*/  LDCU UR28, c[0x0][0x3b0] ;  /* 0x00007600ff1c77ac */ /* 0x000ea20008000800 */
[----:B-1----:R-:W-:Y:S02]  /*20d00*/  SEL R3, R14, R165, !P3 ;  /* 0x000000a50e037207 */ /* 0x002fe40005800000 */
[----:B------:R-:W3:Y:S04]  /*20d10*/  LDL.LU R165, [R1+0x234] ;  /* 0x0002340001a57983 */ /* 0x000ee80000300800 */
[----:B------:R1:W-:Y:S01]  /*20d20*/  STL [R1+0x20], R28 ;  /* 0x0000201c01007387 */ /* 0x0003e20000100800 */
[----:B------:R-:W-:Y:S01]  /*20d30*/  IMAD R3, R3, UR27, RZ ;  /* 0x0000001b03037c24 */ /* 0x000fe2000f8e02ff */
[----:B------:R-:W1:Y:S02]  /*20d40*/  LDCU UR27, c[0x0][0x3b0] ;  /* 0x00007600ff1b77ac */ /* 0x000e640008000800 */
[----:B------:R-:W3:Y:S01]  /*20d50*/  LDL.LU R166, [R1+0xfc] ;  /* 0x0000fc0001a67983 */ /* 0x000ee20000300800 */
[----:B----4-:R-:W-:-:S03]  /*20d60*/  ISETP.GE.AND P1, PT, R163, RZ, PT ;  /* 0x000000ffa300720c */ /* 0x010fc60003f26270 */
[----:B------:R-:W4:Y:S01]  /*20d70*/  LDL.LU R163, [R1+0x230] ;  /* 0x0002300001a37983 */ /* 0x000f220000300800 */
[----:B-1----:R-:W-:Y:S01]  /*20d80*/  SEL R28, R14, R159, !P3 ;  /* 0x0000009f0e1c7207 */ /* 0x002fe20005800000 */
[----:B------:R-:W-:Y:S02]  /*20d90*/  IMAD.MOV.U32 R159, RZ, RZ, R27 ;  /* 0x000000ffff9f7224 */ /* 0x000fe400078e001b */
[----:B------:R2:W-:Y:S02]  /*20da0*/  STL [R1+0x1c], R3 ;  /* 0x00001c0301007387 */ /* 0x0005e40000100800 */
[----:B------:R-:W-:Y:S01]  /*20db0*/  IMAD R27, R28, UR26, RZ ;  /* 0x0000001a1c1b7c24 */ /* 0x000fe2000f8e02ff */
[C---:B------:R-:W-:Y:S01]  /*20dc0*/  SEL R93, R14.reuse, R93, !P3 ;  /* 0x0000005d0e5d7207 */ /* 0x040fe20005800000 */
[----:B------:R-:W-:Y:S01]  /*20dd0*/  @!P5 IMAD.MOV R159, RZ, RZ, -R159 ;  /* 0x000000ffff9fd224 */ /* 0x000fe200078e0a9f */
[----:B------:R-:W1:Y:S01]  /*20de0*/  LDCU UR26, c[0x0][0x3b0] ;  /* 0x00007600ff1a77ac */ /* 0x000e620008000800 */
[----:B--2---:R-:W-:-:S02]  /*20df0*/  SEL R3, R14, R160, !P3 ;  /* 0x000000a00e037207 */ /* 0x004fc40005800000 */
[----:B------:R-:W2:Y:S01]  /*20e00*/  LDL.LU R160, [R1+0x22c] ;  /* 0x00022c0001a07983 */ /* 0x000ea20000300800 */
[----:B------:R-:W-:-:S03]  /*20e10*/  ISETP.GE.AND P5, PT, R242, RZ, PT ;  /* 0x000000fff200720c */ /* 0x000fc60003fa6270 */
[----:B------:R3:W-:Y:S04]  /*20e20*/  STL [R1+0x18], R27 ;  /* 0x0000181b01007387 */ /* 0x0007e80000100800 */
[----:B------:R-:W2:Y:S01]  /*20e30*/  LDL.LU R242, [R1+0xf8] ;  /* 0x0000f80001f27983 */ /* 0x000ea20000300800 */
[C---:B---3--:R-:W-:Y:S01]  /*20e40*/  SEL R27, R14.reuse, R161, !P3 ;  /* 0x000000a10e1b7207 */ /* 0x048fe20005800000 */
[----:B------:R-:W-:Y:S02]  /*20e50*/  IMAD.MOV.U32 R161, RZ, RZ, R26 ;  /* 0x000000ffffa17224 */ /* 0x000fe400078e001a */
[----:B------:R-:W-:Y:S01]  /*20e60*/  IMAD R48, R3, UR25, RZ ;  /* 0x0000001903307c24 */ /* 0x000fe2000f8e02ff */
[C---:B------:R-:W-:Y:S01]  /*20e70*/  SEL R92, R14.reuse, R92, !P3 ;  /* 0x0000005c0e5c7207 */ /* 0x040fe20005800000 */
[----:B------:R-:W-:Y:S01]  /*20e80*/  IMAD R26, R27, UR24, RZ ;  /* 0x000000181b1a7c24 */ /* 0x000fe2000f8e02ff */
[C---:B------:R-:W-:Y:S01]  /*20e90*/  SEL R91, R14.reuse, R91, !P3 ;  /* 0x0000005b0e5b7207 */ /* 0x040fe20005800000 */
[----:B------:R-:W-:Y:S01]  /*20ea0*/  @!P0 IMAD.MOV R161, RZ, RZ, -R161 ;  /* 0x000000ffffa18224 */ /* 0x000fe200078e0aa1 */
[C---:B------:R-:W-:Y:S01]  /*20eb0*/  SEL R89, R14.reuse, R89, !P3 ;  /* 0x000000590e597207 */ /* 0x040fe20005800000 */
[----:B------:R-:W3:Y:S01]  /*20ec0*/  LDCU UR24, c[0x0][0x3b0] ;  /* 0x00007600ff1877ac */ /* 0x000ee20008000800 */
[----:B------:R-:W-:-:S02]  /*20ed0*/  SEL R3, R14, R164, !P3 ;  /* 0x000000a40e037207 */ /* 0x000fc40005800000 */
[----:B------:R-:W3:Y:S01]  /*20ee0*/  LDL.LU R164, [R1+0x228] ;  /* 0x0002280001a47983 */ /* 0x000ee20000300800 */
[----:B------:R-:W-:Y:S01]  /*20ef0*/  SEL R88, R14, R88, !P3 ;  /* 0x000000580e587207 */ /* 0x000fe20005800000 */
[----:B------:R-:W1:Y:S02]  /*20f00*/  LDCU UR25, c[0x0][0x3b0] ;  /* 0x00007600ff1977ac */ /* 0x000e640008000800 */
[----:B------:R-:W-:Y:S01]  /*20f10*/  STL [R1+0x10], R26 ;  /* 0x0000101a01007387 */ /* 0x000fe20000100800 */
[----:B------:R-:W-:-:S03]  /*20f20*/  ISETP.GE.AND P0, PT, R167, RZ, PT ;  /* 0x000000ffa700720c */ /* 0x000fc60003f06270 */
[----:B------:R-:W3:Y:S01]  /*20f30*/  LDL.LU R167, [R1+0x224] ;  /* 0x0002240001a77983 */ /* 0x000ee20000300800 */
[----:B------:R-:W-:Y:S01]  /*20f40*/  IMAD R3, R3, UR23, RZ ;  /* 0x0000001703037c24 */ /* 0x000fe2000f8e02ff */
[----:B------:R-:W-:Y:S01]  /*20f50*/  SEL R251, R14, R162, !P3 ;  /* 0x000000a20efb7207 */ /* 0x000fe20005800000 */
[----:B------:R-:W1:Y:S03]  /*20f60*/  LDCU UR23, c[0x0][0x3b0] ;  /* 0x00007600ff1777ac */ /* 0x000e660008000800 */
[----:B------:R1:W-:Y:S04]  /*20f70*/  STL [R1+0x8], R3 ;  /* 0x0000080301007387 */ /* 0x0003e80000100800 */
[----:B------:R-:W3:Y:S01]  /*20f80*/  LDL.LU R244, [R1+0xf4] ;  /* 0x0000f40001f47983 */ /* 0x000ee20000300800 */
[----:B------:R-:W-:-:S02]  /*20f90*/  IMAD.MOV.U32 R162, RZ, RZ, R25 ;  /* 0x000000ffffa27224 */ /* 0x000fc400078e0019 */
[----:B------:R-:W-:Y:S01]  /*20fa0*/  IMAD R251, R251, UR22, RZ ;  /* 0x00000016fbfb7c24 */ /* 0x000fe2000f8e02ff */
[C---:B------:R-:W-:Y:S02]  /*20fb0*/  SEL R86, R14.reuse, R86, !P3 ;  /* 0x000000560e567207 */ /* 0x040fe40005800000 */
[C---:B------:R-:W-:Y:S01]  /*20fc0*/  SEL R250, R14.reuse, R165, !P3 ;  /* 0x000000a50efa7207 */ /* 0x040fe20005800000 */
[----:B------:R-:W-:Y:S01]  /*20fd0*/  @!P4 IMAD.MOV R162, RZ, RZ, -R162 ;  /* 0x000000ffffa2c224 */ /* 0x000fe200078e0aa2 */
[----:B------:R-:W3:Y:S01]  /*20fe0*/  LDL.LU R165, [R1+0x214] ;  /* 0x0002140001a57983 */ /* 0x000ee20000300800 */
[----:B------:R-:W-:Y:S01]  /*20ff0*/  SEL R94, R14, R94, !P3 ;  /* 0x0000005e0e5e7207 */ /* 0x000fe20005800000 */
[----:B------:R-:W1:Y:S02]  /*21000*/  LDCU UR22, c[0x0][0x3b0] ;  /* 0x00007600ff1677ac */ /* 0x000e640008000800 */
[----:B------:R-:W1:Y:S01]  /*21010*/  LDL.LU R243, [R1+0x1dc] ;  /* 0x0001dc0001f37983 */ /* 0x000e620000300800 */
[----:B------:R-:W-:Y:S01]  /*21020*/  IMAD R250, R250, UR21, RZ ;  /* 0x00000015fafa7c24 */ /* 0x000fe2000f8e02ff */
[----:B------:R-:W-:Y:S01]  /*21030*/  ISETP.GE.AND P4, PT, R166, RZ, PT ;  /* 0x000000ffa600720c */ /* 0x000fe20003f86270 */
[----:B------:R-:W1:Y:S03]  /*21040*/  LDCU UR21, c[0x0][0x3b0] ;  /* 0x00007600ff1577ac */ /* 0x000e660008000800 */
[----:B------:R-:W-:Y:S04]  /*21050*/  STL.64 [R1+0x17f8], R250 ;  /* 0x0017f8fa01007387 */ /* 0x000fe80000100a00 */
[----:B------:R-:W3:Y:S01]  /*21060*/  LDL.LU R166, [R1+0xf0] ;  /* 0x0000f00001a67983 */ /* 0x000ee20000300800 */
[----:B----4-:R-:W-:Y:S01]  /*21070*/  SEL R249, R14, R163, !P3 ;  /* 0x000000a30ef97207 */ /* 0x010fe20005800000 */
[----:B------:R-:W-:-:S04]  /*21080*/  IMAD.MOV.U32 R163, RZ, RZ, R24 ;  /* 0x000000ffffa37224 */ /* 0x000fc800078e0018 */
[----:B------:R-:W-:Y:S01]  /*21090*/  IMAD R249, R249, UR13, RZ ;  /* 0x0000000df9f97c24 */ /* 0x000fe2000f8e02ff */
[C---:B------:R-:W-:Y:S01]  /*210a0*/  SEL R85, R14.reuse, R85, !P3 ;  /* 0x000000550e557207 */ /* 0x040fe20005800000 */
[----:B------:R-:W-:Y:S01]  /*210b0*/  @!P2 IMAD.MOV R163, RZ, RZ, -R163 ;  /* 0x000000ffffa3a224 */ /* 0x000fe200078e0aa3 */
[C---:B------:R-:W-:Y:S01]  /*210c0*/  SEL R87, R14.reuse, R87, !P3 ;  /* 0x000000570e577207 */ /* 0x040fe20005800000 */
[----:B------:R-:W4:Y:S01]  /*210d0*/  LDCU UR13, c[0x0][0x3b0] ;  /* 0x00007600ff0d77ac */ /* 0x000f220008000800 */
[----:B--2---:R-:W-:Y:S02]  /*210e0*/  SEL R248, R14, R160, !P3 ;  /* 0x000000a00ef87207 */ /* 0x004fe40005800000 */
[----:B------:R-:W2:Y:S04]  /*210f0*/  LDL.LU R160, [R1+0x63c] ;  /* 0x00063c0001a07983 */ /* 0x000ea80000300800 */
[----:B------:R-:W-:Y:S01]  /*21100*/  STL [R1+0x1800], R249 ;  /* 0x001800f901007387 */ /* 0x000fe20000100800 */
[----:B------:R-:W-:-:S03]  /*21110*/  ISETP.GE.AND P2, PT, R242, RZ, PT ;  /* 0x000000fff200720c */ /* 0x000fc60003f46270 */
[----:B------:R-:W2:Y:S01]  /*21120*/  LDL.LU R242, [R1+0x1b8] ;  /* 0x0001b80001f27983 */ /* 0x000ea20000300800 */
[----:B------:R-:W-:Y:S01]  /*21130*/  IMAD R248, R248, UR12, RZ ;  /* 0x0000000cf8f87c24 */ /* 0x000fe2000f8e02ff */
[C---:B------:R-:W-:Y:S01]  /*21140*/  SEL R84, R14.reuse, R84, !P3 ;  /* 0x000000540e547207 */ /* 0x040fe20005800000 */
[----:B------:R-:W1:Y:S03]  /*21150*/  LDCU UR12, c[0x0][0x3b0] ;  /* 0x00007600ff0c77ac */ /* 0x000e660008000800 */
[----:B------:R1:W-:Y:S01]  /*21160*/  STL [R1+0x1804], R248 ;  /* 0x001804f801007387 */ /* 0x0003e20000100800 */
[----:B---3--:R-:W-:-:S03]  /*21170*/  SEL R246, R14, R167, !P3 ;  /* 0x000000a70ef67207 */ /* 0x008fc60005800000 */
[----:B------:R-:W3:Y:S01]  /*21180*/  LDL.LU R167, [R1+0xe4] ;  /* 0x0000e40001a77983 */ /* 0x000ee20000300800 */
[----:B------:R-:W-:Y:S01]  /*21190*/  SEL R247, R14, R164, !P3 ;  /* 0x000000a40ef77207 */ /* 0x000fe20005800000 */
[----:B------:R-:W-:Y:S02]  /*211a0*/  IMAD R246, R246, UR9, RZ ;  /* 0x00000009f6f67c24 */ /* 0x000fe4000f8e02ff */
[----:B------:R-:W4:Y:S01]  /*211b0*/  LDL.LU R44, [R1+0x1b0] ;  /* 0x0001b000012c7983 */ /* 0x000f220000300800 */
[----:B------:R-:W-:Y:S01]  /*211c0*/  IMAD.MOV.U32 R164, RZ, RZ, R23 ;  /* 0x000000ffffa47224 */ /* 0x000fe200078e0017 */
[C---:B------:R-:W-:Y:S01]  /*211d0*/  SEL R82, R14.reuse, R82, !P3 ;  /* 0x000000520e527207 */ /* 0x040fe20005800000 */
[----:B------:R-:W-:Y:S01]  /*211e0*/  IMAD R247, R247, UR11, RZ ;  /* 0x0000000bf7f77c24 */ /* 0x000fe2000f8e02ff */
[----:B------:R-:W2:Y:S04]  /*211f0*/  LDCU UR11, c[0x0][0x3b0] ;  /* 0x00007600ff0b77ac */ /* 0x000ea80008000800 */
[----:B------:R-:W-:Y:S01]  /*21200*/  STL [R1+0x1808], R247 ;  /* 0x001808f701007387 */ /* 0x000fe20000100800 */
[----:B------:R-:W-:-:S03]  /*21210*/  SEL R245, R14, R165, !P3 ;  /* 0x000000a50ef57207 */ /* 0x000fc60005800000 */
[----:B------:R-:W4:Y:S01]  /*21220*/  LDL.LU R41, [R1+0x184] ;  /* 0x0001840001297983 */ /* 0x000f220000300800 */
[----:B-1----:R-:W-:-:S03]  /*21230*/  SEL R3, R14, R243, !P3 ;  /* 0x000000f30e037207 */ /* 0x002fc60005800000 */
[----:B------:R-:W-:Y:S01]  /*21240*/  STL [R1+0x180c], R246 ;  /* 0x00180cf601007387 */ /* 0x000fe20000100800 */
[----:B------:R-:W-:Y:S01]  /*21250*/  IMAD.MOV.U32 R248, RZ, RZ, R49 ;  /* 0x000000fffff87224 */ /* 0x000fe200078e0031 */
[----:B------:R-:W1:Y:S02]  /*21260*/  LDCU UR9, c[0x0][0x3b0] ;  /* 0x00007600ff0977ac */ /* 0x000e640008000800 */
[----:B------:R-:W4:Y:S04]  /*21270*/  LDL.LU R42, [R1+0xec] ;  /* 0x0000ec00012a7983 */ /* 0x000f280000300800 */
[----:B------:R-:W4:Y:S01]  /*21280*/  LDL.LU R50, [R1+0x180] ;  /* 0x0001800001327983 */ /* 0x000f220000300800 */
[----:B------:R-:W-:Y:S01]  /*21290*/  IMAD R245, R245, UR8, RZ ;  /* 0x00000008f5f57c24 */ /* 0x000fe2000f8e02ff */
[----:B------:R-:W-:Y:S01]  /*212a0*/  SEL R90, R14, R90, !P3 ;  /* 0x0000005a0e5a7207 */ /* 0x000fe20005800000 */
[----:B------:R-:W-:Y:S01]  /*212b0*/  IMAD R3, R3, UR77, RZ ;  /* 0x0000004d03037c24 */ /* 0x000fe2000f8e02ff */
[----:B------:R-:W1:Y:S02]  /*212c0*/  LDCU UR8, c[0x0][0x3b0] ;  /* 0x00007600ff0877ac */ /* 0x000e640008000800 */
[----:B------:R-:W-:Y:S01]  /*212d0*/  STL [R1+0x1810], R245 ;  /* 0x001810f501007387 */ /* 0x000fe20000100800 */
[----:B------:R-:W-:Y:S01]  /*212e0*/  @!P1 IMAD.MOV R164, RZ, RZ, -R164 ;  /* 0x000000ffffa49224 */ /* 0x000fe200078e0aa4 */
[----:B------:R-:W1:Y:S02]  /*212f0*/  LDCU UR77, c[0x0][0x3b0] ;  /* 0x00007600ff4d77ac */ /* 0x000e640008000800 */
[----:B------:R-:W4:Y:S04]  /*21300*/  LDL.LU R243, [R1+0x17c] ;  /* 0x00017c0001f37983 */ /* 0x000f280000300800 */
[----:B------:R2:W-:Y:S01]  /*21310*/  STL [R1+0xa74], R3 ;  /* 0x000a740301007387 */ /* 0x0005e20000100800 */
[----:B------:R-:W-:Y:S01]  /*21320*/  IMAD.MOV.U32 R165, RZ, RZ, R22 ;  /* 0x000000ffffa57224 */ /* 0x000fe200078e0016 */
[----:B------:R-:W-:-:S03]  /*21330*/  ISETP.GE.AND P1, PT, R244, RZ, PT ;  /* 0x000000fff400720c */ /* 0x000fc60003f26270 */
[----:B------:R-:W-:Y:S01]  /*21340*/  @!P5 IMAD.MOV R165, RZ, RZ, -R165 ;  /* 0x000000ffffa5d224 */ /* 0x000fe200078e0aa5 */
[----:B------:R-:W-:Y:S01]  /*21350*/  ISETP.GE.AND P5, PT, R166, RZ, PT ;  /* 0x000000ffa600720c */ /* 0x000fe20003fa6270 */
[----:B------:R-:W-:-:S04]  /*21360*/  IMAD.MOV.U32 R166, RZ, RZ, R21 ;  /* 0x000000ffffa67224 */ /* 0x000fc800078e0015 */
[----:B------:R-:W-:Y:S01]  /*21370*/  @!P0 IMAD.MOV R166, RZ, RZ, -R166 ;  /* 0x000000ffffa68224 */ /* 0x000fe200078e0aa6 */
[----:B--2---:R-:W-:Y:S02]  /*21380*/  SEL R3, R14, R242, !P3 ;  /* 0x000000f20e037207 */ /* 0x004fe40005800000 */
[----:B------:R-:W2:Y:S03]  /*21390*/  LDL.LU R242, [R1+0x174] ;  /* 0x0001740001f27983 */ /* 0x000ea60000300800 */
[----:B------:R-:W-:Y:S01]  /*213a0*/  IMAD R22, R3, UR6, RZ ;  /* 0x0000000603167c24 */ /* 0x000fe2000f8e02ff */
[----:B------:R-:W2:Y:S01]  /*213b0*/  LDL.LU R244, [R1+0x164] ;  /* 0x0001640001f47983 */ /* 0x000ea20000300800 */
[----:B---3--:R-:W-:-:S03]  /*213c0*/  ISETP.GE.AND P0, PT, R167, RZ, PT ;  /* 0x000000ffa700720c */ /* 0x008fc60003f06270 */
[----:B------:R3:W-:Y:S01]  /*213d0*/  STL [R1+0xa6c], R22 ;  /* 0x000a6c1601007387 */ /* 0x0007e20000100800 */
[----:B----4-:R-:W-:-:S03]  /*213e0*/  SEL R23, R14, R50, !P3 ;  /* 0x000000320e177207 */ /* 0x010fc60005800000 */
[----:B------:R-:W4:Y:S01]  /*213f0*/  LDL.LU R39, [R1+0x160] ;  /* 0x0001600001277983 */ /* 0x000f220000300800 */
[C---:B------:R-:W-:Y:S01]  /*21400*/  SEL R21, R14.reuse, R44, !P3 ;  /* 0x0000002c0e157207 */ /* 0x040fe20005800000 */
[----:B------:R-:W-:Y:S02]  /*21410*/  IMAD.MOV.U32 R245, RZ, RZ, R46 ;  /* 0x000000fffff57224 */ /* 0x000fe400078e002e */
[----:B------:R-:W-:Y:S01]  /*21420*/  IMAD.MOV.U32 R249, RZ, RZ, R51 ;  /* 0x000000fffff97224 */ /* 0x000fe200078e0033 */
[----:B------:R-:W1:Y:S01]  /*21430*/  S2R R167, SR_TID.X ;  /* 0x0000000000a77919 */ /* 0x000e620000002100 */
[----:B------:R-:W-:Y:S02]  /*21440*/  @!P2 IMAD.MOV R15, RZ, RZ, -R15 ;  /* 0x000000ffff0fa224 */ /* 0x000fe400078e0a0f */
[----:B------:R-:W-:Y:S01]  /*21450*/  @!P5 IMAD.MOV R12, RZ, RZ, -R12 ;  /* 0x000000ffff0cd224 */ /* 0x000fe200078e0a0c */
[----:B------:R-:W2:Y:S01]  /*21460*/  LDL.LU R40, [R1+0x14c] ;  /* 0x00014c0001287983 */ /* 0x000ea20000300800 */
[C---:B------:R-:W-:Y:S01]  /*21470*/  SEL R77, R14.reuse, R77, !P3 ;  /* 0x0000004d0e4d7207 */ /* 0x040fe20005800000 */
[----:B------:R-:W1:Y:S02]  /*21480*/  LDCU UR6, c[0x0][0x3b0] ;  /* 0x00007600ff0677ac */ /* 0x000e640008000800 */
[----:B------:R-:W2:Y:S01]  /*21490*/  LDL.LU R50, [R1+0x148] ;  /* 0x0001480001327983 */ /* 0x000ea20000300800 */
[----:B-1----:R-:W-:Y:S01]  /*214a0*/  SHF.R.U32.HI R3, RZ, 0x6, R167 ;  /* 0x00000006ff037819 */ /* 0x002fe200000116a7 */
[----:B------:R-:W-:Y:S01]  /*214b0*/  IMAD.MOV.U32 R167, RZ, RZ, R6 ;  /* 0x000000ffffa77224 */ /* 0x000fe200078e0006 */
[----:B------:R-:W-:-:S05]  /*214c0*/  SEL R6, R14, R41, !P3 ;  /* 0x000000290e067207 */ /* 0x000fca0005800000 */
[----:B------:R-:W-:Y:S01]  /*214d0*/  IMAD R6, R6, UR73, RZ ;  /* 0x0000004906067c24 */ /* 0x000fe2000f8e02ff */
[----:B------:R-:W-:Y:S01]  /*214e0*/  SGXT.U32 R3, R3, 0x1 ;  /* 0x000000010303781a */ /* 0x000fe20000000000 */
[----:B------:R-:W-:Y:S01]  /*214f0*/  IMAD R44, R21, UR74, RZ ;  /* 0x0000004a152c7c24 */ /* 0x000fe2000f8e02ff */
[----:B---3--:R-:W-:Y:S01]  /*21500*/  SEL R22, R14, R243, !P3 ;  /* 0x000000f30e167207 */ /* 0x008fe20005800000 */
[----:B------:R-:W-:Y:S01]  /*21510*/  @!P4 IMAD.MOV R167, RZ, RZ, -R167 ;  /* 0x000000ffffa7c224 */ /* 0x000fe200078e0aa7 */
[----:B------:R1:W-:Y:S01]  /*21520*/  STL [R1+0xa64], R6 ;  /* 0x000a640601007387 */ /* 0x0003e20000100800 */
[----:B------:R-:W-:Y:S01]  /*21530*/  IMAD R21, R3, UR14, RZ ;  /* 0x0000000e03157c24 */ /* 0x000fe2000f8e02ff */
[----:B------:R-:W-:Y:S01]  /*21540*/  ISETP.GE.AND P2, PT, R8, RZ, PT ;  /* 0x000000ff0800720c */ /* 0x000fe20003f46270 */
[----:B------:R-:W-:Y:S01]  /*21550*/  @!P0 IMAD.MOV R10, RZ, RZ, -R10 ;  /* 0x000000ffff0a8224 */ /* 0x000fe200078e0a0a */
[----:B------:R-:W3:Y:S01]  /*21560*/  LDL.LU R41, [R1+0x144] ;  /* 0x0001440001297983 */ /* 0x000ee20000300800 */
[----:B------:R-:W-:Y:S01]  /*21570*/  IMAD R3, R23, UR72, RZ ;  /* 0x0000004817037c24 */ /* 0x000fe2000f8e02ff */
[----:B------:R-:W-:Y:S01]  /*21580*/  ISETP.GE.AND P4, PT, R42, RZ, PT ;  /* 0x000000ff2a00720c */ /* 0x000fe20003f86270 */
[----:B------:R-:W2:Y:S01]  /*21590*/  LDCU UR74, c[0x0][0x3b0] ;  /* 0x00007600ff4a77ac */ /* 0x000ea20008000800 */
[----:B-1----:R-:W-:-:S02]  /*215a0*/  IMAD.U32 R6, RZ, RZ, UR14 ;  /* 0x0000000eff067e24 */ /* 0x002fc4000f8e00ff */
[----:B------:R1:W-:Y:S01]  /*215b0*/  STL [R1+0xa9c], R3 ;  /* 0x000a9c0301007387 */ /* 0x0003e20000100800 */
[----:B--2---:R-:W-:Y:S01]  /*215c0*/  SEL R25, R14, R50, !P3 ;  /* 0x000000320e197207 */ /* 0x004fe20005800000 */
[----:B------:R-:W-:Y:S01]  /*215d0*/  IMAD R243, R6, 0x2, R21 ;  /* 0x0000000206f37824 */ /* 0x000fe200078e0215 */
[----:B------:R-:W-:Y:S01]  /*215e0*/  SEL R23, R14, R242, !P3 ;  /* 0x000000f20e177207 */ /* 0x000fe20005800000 */
[----:B-1----:R-:W-:Y:S01]  /*215f0*/  IMAD R3, R22, UR71, RZ ;  /* 0x0000004716037c24 */ /* 0x002fe2000f8e02ff */
[----:B------:R-:W-:Y:S01]  /*21600*/  SEL R24, R14, R40, !P3 ;  /* 0x000000280e187207 */ /* 0x000fe20005800000 */
[----:B------:R-:W-:Y:S01]  /*21610*/  IMAD R242, R6, 0x2, R243 ;  /* 0x0000000206f27824 */ /* 0x000fe200078e02f3 */
[C---:B------:R-:W-:Y:S01]  /*21620*/  SEL R22, R14.reuse, R244, !P3 ;  /* 0x000000f40e167207 */ /* 0x040fe20005800000 */
[----:B------:R-:W-:Y:S01]  /*21630*/  IMAD.MOV.U32 R42, RZ, RZ, R43 ;  /* 0x000000ffff2a7224 */ /* 0x000fe200078e002b */
[C---:B------:R-:W-:Y:S01]  /*21640*/  SEL R76, R14.reuse, R76, !P3 ;  /* 0x0000004c0e4c7207 */ /* 0x040fe20005800000 */
[----:B------:R-:W2:Y:S01]  /*21650*/  LDL.LU R43, [R1+0xdc] ;  /* 0x0000dc00012b7983 */ /* 0x000ea20000300800 */
[----:B------:R-:W-:Y:S01]  /*21660*/  IMAD R247, R25, UR19, RZ ;  /* 0x0000001319f77c24 */ /* 0x000fe2000f8e02ff */
[----:B------:R-:W-:Y:S01]  /*21670*/  SEL R75, R14, R75, !P3 ;  /* 0x0000004b0e4b7207 */ /* 0x000fe20005800000 */
[----:B------:R-:W-:Y:S01]  /*21680*/  IMAD R22, R22, UR69, RZ ;  /* 0x0000004516167c24 */ /* 0x000fe2000f8e02ff */
[----:B------:R1:W-:Y:S01]  /*21690*/  STL [R1+0xaa8], R3 ;  /* 0x000aa80301007387 */ /* 0x0003e20000100800 */
[----:B------:R-:W-:Y:S01]  /*216a0*/  IMAD R244, R6, 0x2, R242 ;  /* 0x0000000206f47824 */ /* 0x000fe200078e02f2 */
[C---:B------:R-:W-:Y:S01]  /*216b0*/  SEL R160, R14.reuse, R160, !P3 ;  /* 0x000000a00ea07207 */ /* 0x040fe20005800000 */
[----:B------:R-:W1:Y:S01]  /*216c0*/  LDCU UR73, c[0x0][0x3b0] ;  /* 0x00007600ff4977ac */ /* 0x000e620008000800 */
[----:B------:R-:W-:Y:S01]  /*216d0*/  STL.64 [R1+0x16f0], R242 ;  /* 0x0016f0f201007387 */ /* 0x000fe20000100a00 */
[----:B---3--:R-:W-:Y:S01]  /*216e0*/  SEL R26, R14, R41, !P3 ;  /* 0x000000290e1a7207 */ /* 0x008fe20005800000 */
[----:B-1----:R-:W-:-:S02]  /*216f0*/  IMAD R3, R23, UR70, RZ ;  /* 0x0000004617037c24 */ /* 0x002fc4000f8e02ff */
[----:B------:R-:W3:Y:S01]  /*21700*/  LDL.LU R36, [R1+0x7c] ;  /* 0x00007c0001247983 */ /* 0x000ee20000300800 */
[----:B----4-:R-:W-:Y:S01]  /*21710*/  SEL R23, R14, R39, !P3 ;  /* 0x000000270e177207 */ /* 0x010fe20005800000 */
[----:B------:R-:W-:Y:S01]  /*21720*/  IMAD R50, R24, UR18, RZ ;  /* 0x0000001218327c24 */ /* 0x000fe2000f8e02ff */
[C---:B------:R-:W-:Y:S01]  /*21730*/  SEL R74, R14.reuse, R74, !P3 ;  /* 0x0000004a0e4a7207 */ /* 0x040fe20005800000 */
[----:B------:R-:W4:Y:S01]  /*21740*/  LDL.LU R37, [R1+0x68] ;  /* 0x0000680001257983 */ /* 0x000f220000300800 */
[----:B------:R-:W-:Y:S01]  /*21750*/  IMAD.MOV.U32 R251, RZ, RZ, R42 ;  /* 0x000000fffffb7224 */ /* 0x000fe200078e002a */
[C---:B------:R-:W-:Y:S01]  /*21760*/  SEL R73, R14.reuse, R73, !P3 ;  /* 0x000000490e497207 */ /* 0x040fe20005800000 */
[----:B------:R-:W-:Y:S01]  /*21770*/  IMAD R23, R23, UR68, RZ ;  /* 0x0000004417177c24 */ /* 0x000fe2000f8e02ff */
[----:B------:R1:W-:Y:S01]  /*21780*/  STL [R1+0xab4], R22 ;  /* 0x000ab41601007387 */ /* 0x0003e20000100800 */
[----:B------:R-:W-:Y:S01]  /*21790*/  @!P4 IMAD.MOV R9, RZ, RZ, -R9 ;  /* 0x000000ffff09c224 */ /* 0x000fe200078e0a09 */
[C---:B------:R-:W-:Y:S01]  /*217a0*/  SEL R83, R14.reuse, R83, !P3 ;  /* 0x000000530e537207 */ /* 0x040fe20005800000 */
[----:B------:R-:W1:Y:S01]  /*217b0*/  LDCU UR72, c[0x0][0x3b0] ;  /* 0x00007600ff4877ac */ /* 0x000e620008000800 */
[----:B------:R-:W-:Y:S01]  /*217c0*/  STL [R1+0x1748], R244 ;  /* 0x001748f401007387 */ /* 0x000fe20000100800 */
[----:B------:R-:W-:-:S02]  /*217d0*/  SEL R72, R14, R72, !P3 ;  /* 0x000000480e487207 */ /* 0x000fc40005800000 */
[C---:B------:R-:W-:Y:S01]  /*217e0*/  SEL R71, R14.reuse, R71, !P3 ;  /* 0x000000470e477207 */ /* 0x040fe20005800000 */
[----:B------:R-:W4:Y:S01]  /*217f0*/  LDL.LU R38, [R1+0x4c] ;  /* 0x00004c0001267983 */ /* 0x000f220000300800 */
[C---:B------:R-:W-:Y:S01]  /*21800*/  SEL R70, R14.reuse, R70, !P3 ;  /* 0x000000460e467207 */ /* 0x040fe20005800000 */
[----:B------:R-:W1:Y:S02]  /*21810*/  LDCU UR71, c[0x0][0x3b0] ;  /* 0x00007600ff4777ac */ /* 0x000e640008000800 */
[----:B------:R1:W-:Y:S01]  /*21820*/  STL [R1+0xabc], R23 ;  /* 0x000abc1701007387 */ /* 0x0003e20000100800 */
[----:B--2---:R-:W-:-:S03]  /*21830*/  SEL R27, R14, R43, !P3 ;  /* 0x0000002b0e1b7207 */ /* 0x004fc60005800000 */
[----:B------:R-:W2:Y:S01]  /*21840*/  LDL.LU R39, [R1+0x40] ;  /* 0x0000400001277983 */ /* 0x000ea20000300800 */
[----:B-1----:R-:W-:Y:S01]  /*21850*/  IMAD R22, R6, 0x2, R244 ;  /* 0x0000000206167824 */ /* 0x002fe200078e02f4 */
[C---:B------:R-:W-:Y:S01]  /*21860*/  SEL R69, R14.reuse, R69, !P3 ;  /* 0x000000450e457207 */ /* 0x040fe20005800000 */
[----:B------:R-:W-:Y:S01]  /*21870*/  IMAD.MOV.U32 R242, RZ, RZ, R239 ;  /* 0x000000fffff27224 */ /* 0x000fe200078e00ef */
[----:B------:R-:W-:Y:S01]  /*21880*/  SEL R68, R14, R68, !P3 ;  /* 0x000000440e447207 */ /* 0x000fe20005800000 */
[----:B------:R-:W-:Y:S01]  /*21890*/  IMAD R23, R6, 0x2, R22 ;  /* 0x0000000206177824 */ /* 0x000fe200078e0216 */
[----:B------:R-:W-:Y:S01]  /*218a0*/  SEL R67, R14, R67, !P3 ;  /* 0x000000430e437207 */ /* 0x000fe20005800000 */
[----:B------:R-:W-:Y:S01]  /*218b0*/  IMAD R160, R160, UR75, RZ ;  /* 0x0000004ba0a07c24 */ /* 0x000fe2000f8e02ff */
[----:B------:R-:W-:Y:S01]  /*218c0*/  SEL R133, R14, R133, !P3 ;  /* 0x000000850e857207 */ /* 0x000fe20005800000 */
[----:B------:R-:W1:Y:S01]  /*218d0*/  LDCU UR18, c[0x0][0x3b0] ;  /* 0x00007600ff1277ac */ /* 0x000e620008000800 */
[----:B------:R-:W-:Y:S01]  /*218e0*/  STL.64 [R1+0x16f8], R22 ;  /* 0x0016f81601007387 */ /* 0x000fe20000100a00 */
[----:B------:R-:W-:-:S02]  /*218f0*/  IMAD R24, R6, 0x2, R23 ;  /* 0x0000000206187824 */ /* 0x000fc400078e0217 */
[----:B------:R-:W-:Y:S01]  /*21900*/  IMAD R43, R26, UR67, RZ ;  /* 0x000000431a2b7c24 */ /* 0x000fe2000f8e02ff */
[----:B------:R-:W2:Y:S01]  /*21910*/  LDL.LU R40, [R1+0xc] ;  /* 0x00000c0001287983 */ /* 0x000ea20000300800 */
[----:B------:R-:W-:Y:S01]  /*21920*/  IMAD R25, R6, 0x2, R24 ;  /* 0x0000000206197824 */ /* 0x000fe200078e0218 */
[----:B------:R-:W-:Y:S01]  /*21930*/  SEL R134, R14, R134, !P3 ;  /* 0x000000860e867207 */ /* 0x000fe20005800000 */
[----:B------:R-:W-:Y:S01]  /*21940*/  IMAD R246, R27, UR66, RZ ;  /* 0x000000421bf67c24 */ /* 0x000fe2000f8e02ff */
[----:B------:R-:W-:Y:S01]  /*21950*/  STL [R1+0x1818], R247 ;  /* 0x001818f701007387 */ /* 0x000fe20000100800 */
[----:B------:R-:W-:Y:S01]  /*21960*/  IMAD R26, R6, 0x2, R25 ;  /* 0x00000002061a7824 */ /* 0x000fe200078e0219 */
[----:B------:R-:W-:Y:S01]  /*21970*/  SEL R135, R14, R135, !P3 ;  /* 0x000000870e877207 */ /* 0x000fe20005800000 */
[----:B------:R-:W1:Y:S01]  /*21980*/  LDCU UR69, c[0x0][0x3b0] ;  /* 0x00007600ff4577ac */ /* 0x000e620008000800 */
[----:B------:R-:W2:Y:S01]  /*21990*/  LDL.LU R41, [R1+0x4] ;  /* 0x0000040001297983 */ /* 0x000ea20000300800 */
[----:B------:R-:W-:Y:S01]  /*219a0*/  IMAD R27, R6, 0x2, R26 ;  /* 0x00000002061b7824 */ /* 0x000fe200078e021a */
[C---:B------:R-:W-:Y:S01]  /*219b0*/  SEL R136, R14.reuse, R136, !P3 ;  /* 0x000000880e887207 */ /* 0x040fe20005800000 */
[----:B------:R-:W1:Y:S01]  /*219c0*/  LDCU UR70, c[0x0][0x3b0] ;  /* 0x00007600ff4677ac */ /* 0x000e620008000800 */
[----:B------:R-:W-:Y:S01]  /*219d0*/  STL.64 [R1+0x1700], R24 ;  /* 0x0017001801007387 */ /* 0x000fe20000100a00 */
[----:B------:R-:W-:-:S02]  /*219e0*/  SEL R137, R14, R137, !P3 ;  /* 0x000000890e897207 */ /* 0x000fc40005800000 */
[C---:B------:R-:W-:Y:S01]  /*219f0*/  SEL R138, R14.reuse, R138, !P3 ;  /* 0x0000008a0e8a7207 */ /* 0x040fe20005800000 */
[----:B------:R-:W1:Y:S01]  /*21a00*/  LDCU UR19, c[0x0][0x3b0] ;  /* 0x00007600ff1377ac */ /* 0x000e620008000800 */
[C---:B---3--:R-:W-:Y:S01]  /*21a10*/  SEL R28, R14.reuse, R36, !P3 ;  /* 0x000000240e1c7207 */ /* 0x048fe20005800000 */
[----:B------:R3:W-:Y:S01]  /*21a20*/  STL [R1+0x174c], R25 ;  /* 0x00174c1901007387 */ /* 0x0007e20000100800 */
[C---:B----4-:R-:W-:Y:S01]  /*21a30*/  SEL R29, R14.reuse, R37, !P3 ;  /* 0x000000250e1d7207 */ /* 0x050fe20005800000 */
[----:B------:R-:W-:Y:S01]  /*21a40*/  IMAD.MOV.U32 R243, RZ, RZ, R251 ;  /* 0x000000fffff37224 */ /* 0x000fe200078e00fb */
[----:B------:R-:W-:Y:S01]  /*21a50*/  SEL R139, R14, R139, !P3 ;  /* 0x0000008b0e8b7207 */ /* 0x000fe20005800000 */
[----:B------:R-:W4:Y:S01]  /*21a60*/  LDCU UR68, c[0x0][0x3b0] ;  /* 0x00007600ff4477ac */ /* 0x000f220008000800 */
[----:B---3--:R-:W-:Y:S01]  /*21a70*/  IMAD R25, R28, UR65, RZ ;  /* 0x000000411c197c24 */ /* 0x008fe2000f8e02ff */
[----:B------:R-:W-:Y:S01]  /*21a80*/  SEL R30, R14, R38, !P3 ;  /* 0x000000260e1e7207 */ /* 0x000fe20005800000 */
[----:B------:R-:W-:Y:S01]  /*21a90*/  IMAD R28, R6, 0x2, R27 ;  /* 0x00000002061c7824 */ /* 0x000fe200078e021b */
[----:B------:R3:W-:Y:S01]  /*21aa0*/  STL [R1+0x181c], R246 ;  /* 0x00181cf601007387 */ /* 0x0007e20000100800 */
[----:B------:R-:W-:Y:S01]  /*21ab0*/  IMAD R250, R29, UR64, RZ ;  /* 0x000000401dfa7c24 */ /* 0x000fe2000f8e02ff */
[----:B------:R-:W-:Y:S01]  /*21ac0*/  SEL R140, R14, R140, !P3 ;  /* 0x0000008c0e8c7207 */ /* 0x000fe20005800000 */
[----:B------:R-:W-:Y:S01]  /*21ad0*/  IMAD R29, R6, 0x2, R28 ;  /* 0x00000002061d7824 */ /* 0x000fe200078e021c */
[----:B------:R-:W-:Y:S01]  /*21ae0*/  SEL R141, R14, R141, !P3 ;  /* 0x0000008d0e8d7207 */ /* 0x000fe20005800000 */
[----:B------:R-:W-:Y:S01]  /*21af0*/  IMAD R22, R30, UR63, RZ ;  /* 0x0000003f1e167c24 */ /* 0x000fe2000f8e02ff */
[----:B------:R1:W-:Y:S01]  /*21b00*/  STL.64 [R1+0x1708], R26 ;  /* 0x0017081a01007387 */ /* 0x0003e20000100a00 */
[----:B------:R-:W-:Y:S01]  /*21b10*/  IMAD R30, R6, 0x2, R29 ;  /* 0x00000002061e7824 */ /* 0x000fe200078e021d */
[C---:B------:R-:W-:Y:S01]  /*21b20*/  SEL R142, R14.reuse, R142, !P3 ;  /* 0x0000008e0e8e7207 */ /* 0x040fe20005800000 */
[----:B------:R-:W-:Y:S01]  /*21b30*/  IMAD.MOV.U32 R247, RZ, RZ, R44 ;  /* 0x000000fffff77224 */ /* 0x000fe200078e002c */
[----:B------:R-:W-:Y:S01]  /*21b40*/  STL [R1+0x1840], R250 ;  /* 0x001840fa01007387 */ /* 0x000fe20000100800 */
[----:B--2---:R-:W-:-:S03]  /*21b50*/  SEL R31, R14, R39, !P3 ;  /* 0x000000270e1f7207 */ /* 0x004fc60005800000 */
[----:B------:R2:W-:Y:S01]  /*21b60*/  STL.64 [R1+0x1710], R28 ;  /* 0x0017101c01007387 */ /* 0x0005e20000100a00 */
[----:B------:R-:W-:Y:S01]  /*21b70*/  IMAD R244, R92, UR34, RZ ;  /* 0x000000225cf47c24 */ /* 0x000fe2000f8e02ff */
[----:B------:R-:W-:Y:S01]  /*21b80*/  SEL R143, R14, R143, !P3 ;  /* 0x0000008f0e8f7207 */ /* 0x000fe20005800000 */
[----:B------:R-:W2:Y:S01]  /*21b90*/  LDCU UR66, c[0x0][0x3b0] ;  /* 0x00007600ff4277ac */ /* 0x000ea20008000800 */
[----:B---3--:R-:W-:Y:S02]  /*21ba0*/  IMAD R246, R31, UR62, RZ ;  /* 0x0000003e1ff67c24 */ /* 0x008fe4000f8e02ff */
[----:B------:R-:W-:Y:S01]  /*21bb0*/  IMAD R31, R6, 0x2, R30 ;  /* 0x00000002061f7824 */ /* 0x000fe200078e021e */
[C---:B------:R-:W-:Y:S01]  /*21bc0*/  SEL R144, R14.reuse, R144, !P3 ;  /* 0x000000900e907207 */ /* 0x040fe20005800000 */
[----:B------:R-:W3:Y:S01]  /*21bd0*/  LDCU UR75, c[0x0][0x3b0] ;  /* 0x00007600ff4b77ac */ /* 0x000ee20008000800 */
[----:B------:R-:W-:Y:S01]  /*21be0*/  STL [R1+0x1844], R246 ;  /* 0x001844f601007387 */ /* 0x000fe20000100800 */
[----:B------:R-:W-:-:S02]  /*21bf0*/  SEL R145, R14, R145, !P3 ;  /* 0x000000910e917207 */ /* 0x000fc40005800000 */
[C---:B------:R-:W-:Y:S01]  /*21c00*/  SEL R146, R14.reuse, R146, !P3 ;  /* 0x000000920e927207 */ /* 0x040fe20005800000 */
[----:B------:R2:W-:Y:S01]  /*21c10*/  STL.64 [R1+0x1718], R30 ;  /* 0x0017181e01007387 */ /* 0x0005e20000100a00 */
[C---:B------:R-:W-:Y:S01]  /*21c20*/  SEL R32, R14.reuse, R40, !P3 ;  /* 0x000000280e207207 */ /* 0x040fe20005800000 */
[----:B------:R-:W3:Y:S02]  /*21c30*/  LDCU UR67, c[0x0][0x3b0] ;  /* 0x00007600ff4377ac */ /* 0x000ee40008000800 */
[----:B------:R-:W3:Y:S01]  /*21c40*/  LDL.LU R13, [R1+0x1878] ;  /* 0x00187800010d7983 */ /* 0x000ee20000300800 */
[----:B------:R-:W-:Y:S01]  /*21c50*/  SEL R33, R14, R41, !P3 ;  /* 0x000000290e217207 */ /* 0x000fe20005800000 */
[----:B-1----:R-:W-:Y:S01]  /*21c60*/  IMAD R26, R32, UR61, RZ ;  /* 0x0000003d201a7c24 */ /* 0x002fe2000f8e02ff */
[----:B------:R-:W-:Y:S01]  /*21c70*/  SEL R147, R14, R147, !P3 ;  /* 0x000000930e937207 */ /* 0x000fe20005800000 */
[----:B------:R-:W-:Y:S01]  /*21c80*/  IMAD R32, R6, 0x2, R31 ;  /* 0x0000000206207824 */ /* 0x000fe200078e021f */
[C---:B------:R-:W-:Y:S01]  /*21c90*/  SEL R148, R14.reuse, R148, !P3 ;  /* 0x000000940e947207 */ /* 0x040fe20005800000 */
[----:B------:R-:W-:Y:S01]  /*21ca0*/  IMAD R23, R33, UR60, RZ ;  /* 0x0000003c21177c24 */ /* 0x000fe2000f8e02ff */
[----:B------:R-:W-:Y:S01]  /*21cb0*/  SEL R149, R14, R149, !P3 ;  /* 0x000000950e957207 */ /* 0x000fe20005800000 */
[----:B------:R-:W-:Y:S01]  /*21cc0*/  IMAD R33, R6, 0x2, R32 ;  /* 0x0000000206217824 */ /* 0x000fe200078e0220 */
[----:B------:R-:W-:Y:S01]  /*21cd0*/  SEL R150, R14, R150, !P3 ;  /* 0x000000960e967207 */ /* 0x000fe20005800000 */
[----:B--2---:R-:W-:Y:S01]  /*21ce0*/  IMAD.MOV.U32 R29, RZ, RZ, R43 ;  /* 0x000000ffff1d7224 */ /* 0x004fe200078e002b */
[----:B------:R1:W-:Y:S01]  /*21cf0*/  STL [R1+0xb40], R23 ;  /* 0x000b401701007387 */ /* 0x0003e20000100800 */
[----:B------:R-:W-:Y:S01]  /*21d00*/  IMAD R16, R6, 0x2, R33 ;  /* 0x0000000206107824 */ /* 0x000fe200078e0221 */
        /* <DEDUP_REMOVED lines=9> */
[----:B-1----:R-:W-:Y:S01]  /*21da0*/  IMAD R23, R35, UR59, RZ ;  /* 0x0000003b23177c24 */ /* 0x002fe2000f8e02ff */
[----:B------:R-:W-:Y:S01]  /*21db0*/  SEL R35, R14, R17, !P3 ;  /* 0x000000110e237207 */ /* 0x000fe20005800000 */
[----:B------:R-:W-:Y:S01]  /*21dc0*/  IMAD R17, R34, UR58, RZ ;  /* 0x0000003a22117c24 */ /* 0x000fe2000f8e02ff */
[C---:B------:R-:W-:Y:S01]  /*21dd0*/  SEL R156, R14.reuse, R156, !P3 ;  /* 0x0000009c0e9c7207 */ /* 0x040fe20005800000 */
[----:B------:R-:W-:Y:S01]  /*21de0*/  IMAD.MOV.U32 R24, RZ, RZ, R53 ;  /* 0x000000ffff187224 */ /* 0x000fe200078e0035 */
[----:B------:R1:W-:Y:S01]  /*21df0*/  STL [R1+0xb38], R23 ;  /* 0x000b381701007387 */ /* 0x0003e20000100800 */
[C---:B------:R-:W-:Y:S01]  /*21e00*/  SEL R34, R14.reuse, R18, !P3 ;  /* 0x000000120e227207 */ /* 0x040fe20005800000 */
[----:B------:R-:W-:Y:S01]  /*21e10*/  IMAD.MOV.U32 R250, RZ, RZ, R236 ;  /* 0x000000fffffa7224 */ /* 0x000fe200078e00ec */
[C---:B------:R-:W-:Y:S01]  /*21e20*/  SEL R157, R14.reuse, R157, !P3 ;  /* 0x0000009d0e9d7207 */ /* 0x040fe20005800000 */
[----:B------:R-:W-:Y:S01]  /*21e30*/  STL.64 [R1+0x1720], R32 ;  /* 0x0017202001007387 */ /* 0x000fe20000100a00 */
[----:B------:R-:W-:Y:S01]  /*21e40*/  IMAD.MOV.U32 R31, RZ, RZ, R25 ;  /* 0x000000ffff1f7224 */ /* 0x000fe200078e0019 */
[C---:B------:R-:W-:Y:S01]  /*21e50*/  SEL R158, R14.reuse, R158, !P3 ;  /* 0x0000009e0e9e7207 */ /* 0x040fe20005800000 */
[----:B------:R-:W-:Y:S01]  /*21e60*/  IMAD.MOV.U32 R27, RZ, RZ, R0 ;  /* 0x000000ffff1b7224 */ /* 0x000fe200078e0000 */
[----:B------:R2:W-:Y:S01]  /*21e70*/  STL [R1+0xb30], R17 ;  /* 0x000b301101007387 */ /* 0x0005e20000100800 */
[C---:B------:R-:W-:Y:S01]  /*21e80*/  SEL R92, R14.reuse, R79, !P3 ;  /* 0x0000004f0e5c7207 */ /* 0x040fe20005800000 */
[----:B-1----:R-:W-:Y:S01]  /*21e90*/  IMAD R23, R35, UR57, RZ ;  /* 0x0000003923177c24 */ /* 0x002fe2000f8e02ff */
[C---:B------:R-:W-:Y:S01]  /*21ea0*/  SEL R35, R14.reuse, R19, !P3 ;  /* 0x000000130e237207 */ /* 0x040fe20005800000 */
[----:B------:R-:W1:Y:S01]  /*21eb0*/  LDCU UR59, c[0x0][0x3b0] ;  /* 0x00007600ff3b77ac */ /* 0x000e620008000800 */
[----:B------:R-:W-:-:S02]  /*21ec0*/  SEL R159, R14, R159, !P3 ;  /* 0x0000009f0e9f7207 */ /* 0x000fc40005800000 */
[----:B------:R-:W-:Y:S01]  /*21ed0*/  SEL R161, R14, R161, !P3 ;  /* 0x000000a10ea17207 */ /* 0x000fe20005800000 */
[----:B------:R-:W1:Y:S01]  /*21ee0*/  LDCU UR61, c[0x0][0x3b0] ;  /* 0x00007600ff3d77ac */ /* 0x000e620008000800 */
[----:B--2---:R-:W-:Y:S01]  /*21ef0*/  IMAD R17, R6, 0x2, R16 ;  /* 0x0000000206117824 */ /* 0x004fe200078e0210 */
[----:B------:R2:W-:Y:S01]  /*21f00*/  STL [R1+0xb1c], R23 ;  /* 0x000b1c1701007387 */ /* 0x0005e20000100800 */
[----:B------:R-:W-:Y:S01]  /*21f10*/  IMAD R33, R105, UR47, RZ ;  /* 0x0000002f69217c24 */ /* 0x000fe2000f8e02ff */
[----:B------:R-:W-:Y:S01]  /*21f20*/  SEL R162, R14, R162, !P3 ;  /* 0x000000a20ea27207 */ /* 0x000fe20005800000 */
[----:B------:R-:W-:Y:S01]  /*21f30*/  IMAD R18, R6, 0x2, R17 ;  /* 0x0000000206127824 */ /* 0x000fe200078e0211 */
[----:B------:R1:W-:Y:S01]  /*21f40*/  STL.64 [R1+0x1728], R16 ;  /* 0x0017281001007387 */ /* 0x0003e20000100a00 */
[----:B------:R-:W-:Y:S01]  /*21f50*/  IMAD.MOV.U32 R32, RZ, RZ, R238 ;  /* 0x000000ffff207224 */ /* 0x000fe200078e00ee */
[----:B------:R-:W-:Y:S01]  /*21f60*/  SEL R163, R14, R163, !P3 ;  /* 0x000000a30ea37207 */ /* 0x000fe20005800000 */
[----:B------:R-:W-:Y:S01]  /*21f70*/  IMAD R19, R6, 0x2, R18 ;  /* 0x0000000206137824 */ /* 0x000fe200078e0212 */
[C---:B------:R-:W-:Y:S01]  /*21f80*/  SEL R164, R14.reuse, R164, !P3 ;  /* 0x000000a40ea47207 */ /* 0x040fe20005800000 */
[----:B------:R-:W-:Y:S01]  /*21f90*/  IMAD R25, R93, UR35, RZ ;  /* 0x000000235d197c24 */ /* 0x000fe2000f8e02ff */
[C---:B------:R-:W-:Y:S01]  /*21fa0*/  SEL R165, R14.reuse, R165, !P3 ;  /* 0x000000a50ea57207 */ /* 0x040fe20005800000 */
[----:B--2---:R-:W-:Y:S01]  /*21fb0*/  IMAD.MOV.U32 R23, RZ, RZ, R55 ;  /* 0x000000ffff177224 */ /* 0x004fe200078e0037 */
[C---:B------:R-:W-:Y:S01]  /*21fc0*/  SEL R166, R14.reuse, R166, !P3 ;  /* 0x000000a60ea67207 */ /* 0x040fe20005800000 */
[----:B------:R-:W-:Y:S01]  /*21fd0*/  IMAD R0, R91, UR33, RZ ;  /* 0x000000215b007c24 */ /* 0x000fe2000f8e02ff */
[----:B------:R-:W-:Y:S01]  /*21fe0*/  SEL R79, R14, R65, !P3 ;  /* 0x000000410e4f7207 */ /* 0x000fe20005800000 */
[----:B------:R-:W2:Y:S01]  /*21ff0*/  LDCU UR57, c[0x0][0x3b0] ;  /* 0x00007600ff3977ac */ /* 0x000ea20008000800 */
[----:B-1----:R-:W-:Y:S01]  /*22000*/  IMAD R16, R34, UR56, RZ ;  /* 0x0000003822107c24 */ /* 0x002fe2000f8e02ff */
[C---:B------:R-:W-:Y:S01]  /*22010*/  SEL R34, R14.reuse, R20, !P3 ;  /* 0x000000140e227207 */ /* 0x040fe20005800000 */
[----:B------:R-:W-:Y:S01]  /*22020*/  IMAD.MOV.U32 R17, RZ, RZ, R26 ;  /* 0x000000ffff117224 */ /* 0x000fe200078e001a */
[----:B------:R-:W-:Y:S01]  /*22030*/  SEL R91, R14, R78, !P3 ;  /* 0x0000004e0e5b7207 */ /* 0x000fe20005800000 */
[----:B------:R-:W1:Y:S01]  /*22040*/  LDCU UR34, c[0x0][0x3b0] ;  /* 0x00007600ff2277ac */ /* 0x000e620008000800 */
[----:B------:R4:W-:Y:S01]  /*22050*/  STL [R1+0xb24], R16 ;  /* 0x000b241001007387 */ /* 0x0009e20000100800 */
[----:B------:R-:W-:Y:S01]  /*22060*/  IMAD R20, R6, 0x2, R19 ;  /* 0x0000000206147824 */ /* 0x000fe200078e0213 */
[----:B------:R-:W-:-:S02]  /*22070*/  SEL R93, R14, R52, !P3 ;  /* 0x000000340e5d7207 */ /* 0x000fc40005800000 */
[C---:B------:R-:W-:Y:S01]  /*22080*/  SEL R167, R14.reuse, R167, !P3 ;  /* 0x000000a70ea77207 */ /* 0x040fe20005800000 */
[----:B------:R-:W-:Y:S01]  /*22090*/  IMAD R65, R69, UR73, RZ ;  /* 0x0000004945417c24 */ /* 0x000fe2000f8e02ff */
[----:B------:R-:W1:Y:S01]  /*220a0*/  LDCU UR33, c[0x0][0x3b0] ;  /* 0x00007600ff2177ac */ /* 0x000e620008000800 */
[----:B----4-:R-:W-:Y:S01]  /*220b0*/  IMAD R16, R35, UR55, RZ ;  /* 0x0000003723107c24 */ /* 0x010fe2000f8e02ff */
[----:B------:R-:W4:Y:S04]  /*220c0*/  LDCU UR35, c[0x0][0x3b0] ;  /* 0x00007600ff2377ac */ /* 0x000f280008000800 */
[----:B------:R1:W-:Y:S01]  /*220d0*/  STL [R1+0xb2c], R16 ;  /* 0x000b2c1001007387 */ /* 0x0003e20000100800 */
[----:B------:R-:W-:Y:S01]  /*220e0*/  IMAD.MOV.U32 R26, RZ, RZ, R11 ;  /* 0x000000ffff1a7224 */ /* 0x000fe200078e000b */
[----:B------:R-:W-:Y:S01]  /*220f0*/  SEL R78, R14, R66, !P3 ;  /* 0x000000420e4e7207 */ /* 0x000fe20005800000 */
[----:B------:R-:W-:Y:S01]  /*22100*/  IMAD R69, R79, UR69, RZ ;  /* 0x000000454f457c24 */ /* 0x000fe2000f8e02ff */
[----:B------:R-:W2:Y:S01]  /*22110*/  LDCU UR62, c[0x0][0x3b0] ;  /* 0x00007600ff3e77ac */ /* 0x000ea20008000800 */
[----:B------:R-:W2:Y:S01]  /*22120*/  LDCU UR64, c[0x0][0x3b0] ;  /* 0x00007600ff4077ac */ /* 0x000ea20008000800 */
[----:B-1----:R-:W-:-:S02]  /*22130*/  IMAD R16, R34, UR54, RZ ;  /* 0x0000003622107c24 */ /* 0x002fc4000f8e02ff */
[----:B------:R-:W-:Y:S01]  /*22140*/  IMAD R34, R6, 0x2, R20 ;  /* 0x0000000206227824 */ /* 0x000fe200078e0214 */
[----:B------:R1:W-:Y:S01]  /*22150*/  STL.64 [R1+0x1730], R18 ;  /* 0x0017301201007387 */ /* 0x0003e20000100a00 */
[----:B------:R-:W-:Y:S01]  /*22160*/  IMAD R11, R90, UR32, RZ ;  /* 0x000000205a0b7c24 */ /* 0x000fe2000f8e02ff */
[----:B------:R-:W2:Y:S01]  /*22170*/  LDCU UR47, c[0x0][0x3b0] ;  /* 0x00007600ff2f77ac */ /* 0x000ea20008000800 */
[C---:B------:R-:W-:Y:S01]  /*22180*/  IMAD R35, R6.reuse, 0x2, R34 ;  /* 0x0000000206237824 */ /* 0x040fe200078e0222 */
[----:B------:R4:W-:Y:S01]  /*22190*/  STL [R1+0xb54], R16 ;  /* 0x000b541001007387 */ /* 0x0009e20000100800 */
[----:B------:R-:W-:Y:S01]  /*221a0*/  IMAD R79, R133, UR61, RZ ;  /* 0x0000003d854f7c24 */ /* 0x000fe2000f8e02ff */
[----:B------:R-:W2:Y:S01]  /*221b0*/  LDCU UR63, c[0x0][0x3b0] ;  /* 0x00007600ff3f77ac */ /* 0x000ea20008000800 */
[C---:B------:R-:W-:Y:S01]  /*221c0*/  IMAD R36, R6.reuse, 0x2, R35 ;  /* 0x0000000206247824 */ /* 0x040fe200078e0223 */
[----:B------:R-:W2:Y:S03]  /*221d0*/  LDCU UR54, c[0x0][0x3b0] ;  /* 0x00007600ff3677ac */ /* 0x000ea60008000800 */
[----:B------:R-:W-:-:S02]  /*221e0*/  IMAD R37, R6, 0x2, R36 ;  /* 0x0000000206257824 */ /* 0x000fc400078e0224 */
[----:B-1----:R-:W-:Y:S01]  /*221f0*/  IMAD.MOV.U32 R18, RZ, RZ, R242 ;  /* 0x000000ffff127224 */ /* 0x002fe200078e00f2 */
[----:B------:R-:W1:Y:S01]  /*22200*/  LDCU UR65, c[0x0][0x3b0] ;  /* 0x00007600ff4177ac */ /* 0x000e620008000800 */
[C---:B------:R-:W-:Y:S02]  /*22210*/  IMAD R38, R6.reuse, 0x2, R37 ;  /* 0x0000000206267824 */ /* 0x040fe400078e0225 */
[----:B----4-:R-:W-:Y:S01]  /*22220*/  IMAD R16, R111, UR53, RZ ;  /* 0x000000356f107c24 */ /* 0x010fe2000f8e02ff */
[----:B------:R-:W-:Y:S01]  /*22230*/  STL.64 [R1+0x1738], R20 ;  /* 0x0017381401007387 */ /* 0x000fe20000100a00 */
[C---:B------:R-:W-:Y:S01]  /*22240*/  IMAD R39, R6.reuse, 0x2, R38 ;  /* 0x0000000206277824 */ /* 0x040fe200078e0226 */
[----:B------:R-:W4:Y:S03]  /*22250*/  LDCU UR56, c[0x0][0x3b0] ;  /* 0x00007600ff3877ac */ /* 0x000f260008000800 */
[C---:B------:R-:W-:Y:S01]  /*22260*/  IMAD R40, R6.reuse, 0x2, R39 ;  /* 0x0000000206287824 */ /* 0x040fe200078e0227 */
[----:B------:R1:W-:Y:S01]  /*22270*/  STL [R1+0xb4c], R16 ;  /* 0x000b4c1001007387 */ /* 0x0003e20000100800 */
[----:B------:R-:W-:Y:S01]  /*22280*/  IMAD.MOV.U32 R242, RZ, RZ, R240 ;  /* 0x000000fffff27224 */ /* 0x000fe200078e00f0 */
[----:B------:R-:W2:Y:S01]  /*22290*/  LDCU UR55, c[0x0][0x3b0] ;  /* 0x00007600ff3777ac */ /* 0x000ea20008000800 */
[----:B------:R-:W-:Y:S01]  /*222a0*/  IMAD R41, R6, 0x2, R40 ;  /* 0x0000000206297824 */ /* 0x000fe200078e0228 */
[----:B------:R-:W-:Y:S01]  /*222b0*/  STL [R1+0x1750], R34 ;  /* 0x0017502201007387 */ /* 0x000fe20000100800 */
[----:B------:R-:W-:Y:S01]  /*222c0*/  IMAD.MOV.U32 R19, RZ, RZ, R243 ;  /* 0x000000ffff137224 */ /* 0x000fe200078e00f3 */
[----:B------:R-:W-:Y:S01]  /*222d0*/  SEL R90, R14, R54, !P3 ;  /* 0x000000360e5a7207 */ /* 0x000fe20005800000 */
[----:B------:R-:W2:Y:S01]  /*222e0*/  LDCU UR32, c[0x0][0x3b0] ;  /* 0x00007600ff2077ac */ /* 0x000ea20008000800 */
[----:B-1----:R-:W-:Y:S01]  /*222f0*/  IMAD R16, R110, UR52, RZ ;  /* 0x000000346e107c24 */ /* 0x002fe2000f8e02ff */
[----:B------:R-:W1:Y:S01]  /*22300*/  LDCU UR52, c[0x0][0x3b0] ;  /* 0x00007600ff3477ac */ /* 0x000e620008000800 */
[----:B------:R-:W-:-:S03]  /*22310*/  IMAD R42, R6, 0x2, R41 ;  /* 0x00000002062a7824 */ /* 0x000fc600078e0229 */
[----:B------:R2:W-:Y:S01]  /*22320*/  STL [R1+0xb44], R16 ;  /* 0x000b441001007387 */ /* 0x0005e20000100800 */
[C---:B------:R-:W-:Y:S01]  /*22330*/  IMAD R43, R6.reuse, 0x2, R42 ;  /* 0x00000002062b7824 */ /* 0x040fe200078e022a */
[----:B------:R-:W1:Y:S02]  /*22340*/  LDCU UR53, c[0x0][0x3b0] ;  /* 0x00007600ff3577ac */ /* 0x000e640008000800 */
[----:B------:R-:W-:Y:S01]  /*22350*/  STL [R1+0x1754], R35 ;  /* 0x0017542301007387 */ /* 0x000fe20000100800 */
[----:B------:R-:W-:Y:S01]  /*22360*/  IMAD R67, R67, UR71, RZ ;  /* 0x0000004743437c24 */ /* 0x000fe2000f8e02ff */
[----:B------:R-:W1:Y:S01]  /*22370*/  LDCU UR60, c[0x0][0x3b0] ;  /* 0x00007600ff3c77ac */ /* 0x000e620008000800 */
[----:B--2---:R-:W-:Y:S01]  /*22380*/  IMAD R16, R109, UR51, RZ ;  /* 0x000000336d107c24 */ /* 0x004fe2000f8e02ff */
[----:B------:R-:W2:Y:S01]  /*22390*/  LDCU UR51, c[0x0][0x3b0] ;  /* 0x00007600ff3377ac */ /* 0x000ea20008000800 */
[----:B------:R-:W-:-:S03]  /*223a0*/  IMAD R44, R6, 0x2, R43 ;  /* 0x00000002062c7824 */ /* 0x000fc600078e022b */
[----:B------:R1:W-:Y:S01]  /*223b0*/  STL [R1+0xb3c], R16 ;  /* 0x000b3c1001007387 */ /* 0x0003e20000100800 */
[----:B------:R-:W-:Y:S01]  /*223c0*/  IMAD R45, R6, 0x2, R44 ;  /* 0x00000002062d7824 */ /* 0x000fe200078e022c */
[----:B------:R-:W2:Y:S02]  /*223d0*/  LDCU UR58, c[0x0][0x3b0] ;  /* 0x00007600ff3a77ac */ /* 0x000ea40008000800 */
[----:B------:R-:W-:Y:S01]  /*223e0*/  STL [R1+0x1758], R36 ;  /* 0x0017582401007387 */ /* 0x000fe20000100800 */
[----:B-1----:R-:W-:Y:S01]  /*223f0*/  IMAD R16, R108, UR50, RZ ;  /* 0x000000326c107c24 */ /* 0x002fe2000f8e02ff */
[----:B------:R-:W1:Y:S01]  /*22400*/  LDCU UR50, c[0x0][0x3b0] ;  /* 0x00007600ff3277ac */ /* 0x000e620008000800 */
[----:B------:R-:W-:-:S03]  /*22410*/  IMAD R46, R6, 0x2, R45 ;  /* 0x00000002062e7824 */ /* 0x000fc600078e022d */
[----:B------:R2:W-:Y:S01]  /*22420*/  STL [R1+0xb34], R16 ;  /* 0x000b341001007387 */ /* 0x0005e20000100800 */
[----:B------:R-:W-:-:S03]  /*22430*/  IMAD R47, R6, 0x2, R46 ;  /* 0x00000002062f7824 */ /* 0x000fc600078e022e */
[----:B------:R-:W-:Y:S01]  /*22440*/  STL [R1+0x175c], R37 ;  /* 0x00175c2501007387 */ /* 0x000fe20000100800 */
[----:B--2---:R-:W-:Y:S01]  /*22450*/  IMAD R16, R107, UR49, RZ ;  /* 0x000000316b107c24 */ /* 0x004fe2000f8e02ff */
[----:B------:R-:W2:Y:S04]  /*22460*/  LDCU UR49, c[0x0][0x3b0] ;  /* 0x00007600ff3177ac */ /* 0x000ea80008000800 */
[----:B------:R1:W-:Y:S01]  /*22470*/  STL [R1+0xb5c], R16 ;  /* 0x000b5c1001007387 */ /* 0x0003e20000100800 */
[----:B------:R-:W-:-:S03]  /*22480*/  IMAD R48, R6, 0x2, R47 ;  /* 0x0000000206307824 */ /* 0x000fc600078e022f */
[----:B------:R-:W-:Y:S01]  /*22490*/  STL [R1+0x1760], R38 ;  /* 0x0017602601007387 */ /* 0x000fe20000100800 */
[----:B-1----:R-:W-:Y:S01]  /*224a0*/  IMAD R16, R106, UR48, RZ ;  /* 0x000000306a107c24 */ /* 0x002fe2000f8e02ff */
[----:B------:R-:W1:Y:S01]  /*224b0*/  LDCU UR48, c[0x0][0x3b0] ;  /* 0x00007600ff3077ac */ /* 0x000e620008000800 */
[----:B------:R-:W-:-:S03]  /*224c0*/  IMAD R49, R6, 0x2, R48 ;  /* 0x0000000206317824 */ /* 0x000fc600078e0230 */
[----:B------:R2:W-:Y:S04]  /*224d0*/  STL [R1+0xb64], R16 ;  /* 0x000b641001007387 */ /* 0x0005e80000100800 */
[----:B------:R-:W-:Y:S01]  /*224e0*/  STL [R1+0x1764], R39 ;  /* 0x0017642701007387 */ /* 0x000fe20000100800 */
[----:B--2---:R-:W-:-:S03]  /*224f0*/  IMAD R16, R104, UR46, RZ ;  /* 0x0000002e68107c24 */ /* 0x004fc6000f8e02ff */
[----:B------:R-:W-:Y:S01]  /*22500*/  STL [R1+0x17a8], R33 ;  /* 0x0017a82101007387 */ /* 0x000fe20000100800 */
[C---:B------:R-:W-:Y:S01]  /*22510*/  IMAD R50, R6.reuse, 0x2, R49 ;  /* 0x0000000206327824 */ /* 0x040fe200078e0231 */
[----:B------:R-:W2:Y:S02]  /*22520*/  LDCU UR46, c[0x0][0x3b0] ;  /* 0x00007600ff2e77ac */ /* 0x000ea40008000800 */
[----:B------:R-:W-:Y:S04]  /*22530*/  STL [R1+0x1768], R40 ;  /* 0x0017682801007387 */ /* 0x000fe80000100800 */
[----:B------:R1:W-:Y:S01]  /*22540*/  STL [R1+0xb94], R16 ;  /* 0x000b941001007387 */ /* 0x0003e20000100800 */
[----:B------:R-:W-:-:S03]  /*22550*/  IMAD R51, R6, 0x2, R50 ;  /* 0x0000000206337824 */ /* 0x000fc600078e0232 */
[----:B------:R2:W-:Y:S01]  /*22560*/  STL [R1+0x176c], R41 ;  /* 0x00176c2901007387 */ /* 0x0005e20000100800 */
[----:B-1----:R-:W-:Y:S01]  /*22570*/  IMAD R16, R103, UR45, RZ ;  /* 0x0000002d67107c24 */ /* 0x002fe2000f8e02ff */
[----:B------:R-:W1:Y:S01]  /*22580*/  LDCU UR45, c[0x0][0x3b0] ;  /* 0x00007600ff2d77ac */ /* 0x000e620008000800 */
[----:B------:R-:W-:-:S03]  /*22590*/  IMAD R53, R6, 0x2, R51 ;  /* 0x0000000206357824 */ /* 0x000fc600078e0233 */
[----:B------:R-:W-:Y:S01]  /*225a0*/  STL [R1+0xb8c], R16 ;  /* 0x000b8c1001007387 */ /* 0x000fe20000100800 */
[----:B--2---:R-:W-:Y:S01]  /*225b0*/  IMAD R41, R101, UR43, RZ ;  /* 0x0000002b65297c24 */ /* 0x004fe2000f8e02ff */
[----:B------:R-:W2:Y:S02]  /*225c0*/  LDCU UR43, c[0x0][0x3b0] ;  /* 0x00007600ff2b77ac */ /* 0x000ea40008000800 */
[----:B------:R1:W-:Y:S01]  /*225d0*/  STL [R1+0x1770], R42 ;  /* 0x0017702a01007387 */ /* 0x0003e20000100800 */
[----:B------:R-:W-:Y:S02]  /*225e0*/  IMAD R40, R100, UR42, RZ ;  /* 0x0000002a64287c24 */ /* 0x000fe4000f8e02ff */
[----:B------:R-:W-:Y:S02]  /*225f0*/  IMAD R55, R6, 0x2, R53 ;  /* 0x0000000206377824 */ /* 0x000fe400078e0235 */
[----:B-1----:R-:W-:Y:S02]  /*22600*/  IMAD R42, R102, UR44, RZ ;  /* 0x0000002c662a7c24 */ /* 0x002fe4000f8e02ff */
[----:B------:R-:W-:-:S02]  /*22610*/  IMAD R39, R99, UR41, RZ ;  /* 0x0000002963277c24 */ /* 0x000fc4000f8e02ff */
[----:B------:R-:W-:Y:S01]  /*22620*/  IMAD R38, R98, UR40, RZ ;  /* 0x0000002862267c24 */ /* 0x000fe2000f8e02ff */
[----:B------:R-:W-:Y:S01]  /*22630*/  STL [R1+0x1798], R42 ;  /* 0x0017982a01007387 */ /* 0x000fe20000100800 */
[----:B------:R-:W-:Y:S02]  /*22640*/  IMAD R37, R97, UR39, RZ ;  /* 0x0000002761257c24 */ /* 0x000fe4000f8e02ff */
[----:B------:R-:W-:Y:S01]  /*22650*/  IMAD R36, R96, UR38, RZ ;  /* 0x0000002660247c24 */ /* 0x000fe2000f8e02ff */
[----:B------:R-:W-:Y:S01]  /*22660*/  STL [R1+0x1774], R43 ;  /* 0x0017742b01007387 */ /* 0x000fe20000100800 */
[C---:B------:R-:W-:Y:S02]  /*22670*/  IMAD R236, R6.reuse, 0x2, R55 ;  /* 0x0000000206ec7824 */ /* 0x040fe400078e0237 */
[----:B------:R-:W-:Y:S01]  /*22680*/  IMAD R35, R95, UR37, RZ ;  /* 0x000000255f237c24 */ /* 0x000fe2000f8e02ff */
[----:B------:R-:W-:Y:S01]  /*22690*/  STL [R1+0x179c], R41 ;  /* 0x00179c2901007387 */ /* 0x000fe20000100800 */
[----:B------:R-:W-:-:S02]  /*226a0*/  IMAD R238, R6, 0x2, R236 ;  /* 0x0000000206ee7824 */ /* 0x000fc400078e02ec */
[----:B------:R-:W-:Y:S01]  /*226b0*/  IMAD.MOV.U32 R21, RZ, RZ, R23 ;  /* 0x000000ffff157224 */ /* 0x000fe200078e0017 */
[----:B------:R-:W-:Y:S01]  /*226c0*/  STL [R1+0x1778], R44 ;  /* 0x0017782c01007387 */ /* 0x000fe20000100800 */
[----:B------:R-:W-:Y:S02]  /*226d0*/  IMAD.MOV.U32 R16, RZ, RZ, R24 ;  /* 0x000000ffff107224 */ /* 0x000fe400078e0018 */
[----:B------:R-:W-:Y:S01]  /*226e0*/  IMAD R34, R94, UR36, RZ ;  /* 0x000000245e227c24 */ /* 0x000fe2000f8e02ff */
[----:B------:R-:W-:Y:S01]  /*226f0*/  STL [R1+0x17a0], R40 ;  /* 0x0017a02801007387 */ /* 0x000fe20000100800 */
[----:B------:R-:W-:Y:S02]  /*22700*/  IMAD R239, R6, 0x2, R238 ;  /* 0x0000000206ef7824 */ /* 0x000fe400078e02ee */
[----:B------:R-:W-:Y:S01]  /*22710*/  IMAD.MOV.U32 R243, RZ, RZ, R252 ;  /* 0x000000fffff37224 */ /* 0x000fe200078e00fc */
[----:B------:R-:W-:Y:S01]  /*22720*/  STL [R1+0x1790], R45 ;  /* 0x0017902d01007387 */ /* 0x000fe20000100800 */
[----:B------:R-:W-:-:S02]  /*22730*/  IMAD.MOV.U32 R23, RZ, RZ, R3 ;  /* 0x000000ffff177224 */ /* 0x000fc400078e0003 */
[----:B------:R-:W-:Y:S01]  /*22740*/  IMAD.MOV.U32 R20, RZ, RZ, R17 ;  /* 0x000000ffff147224 */ /* 0x000fe200078e0011 */
[----:B------:R-:W-:Y:S01]  /*22750*/  STL.64 [R1+0x1788], R38 ;  /* 0x0017882601007387 */ /* 0x000fe20000100a00 */
[----:B------:R-:W-:Y:S01]  /*22760*/  IMAD.MOV.U32 R24, RZ, RZ, R241 ;  /* 0x000000ffff187224 */ /* 0x000fe200078e00f1 */
[C---:B------:R-:W-:Y:S01]  /*22770*/  SEL R100, R14.reuse, R9, !P3 ;  /* 0x000000090e647207 */ /* 0x040fe20005800000 */
[----:B------:R-:W-:Y:S01]  /*22780*/  IMAD.MOV.U32 R95, RZ, RZ, R7 ;  /* 0x000000ffff5f7224 */ /* 0x000fe200078e0007 */
[----:B------:R-:W-:Y:S01]  /*22790*/  STL.64 [R1+0x1780], R46 ;  /* 0x0017802e01007387 */ /* 0x000fe20000100a00 */
[----:B------:R-:W-:Y:S01]  /*227a0*/  IMAD.MOV.U32 R111, RZ, RZ, R16 ;  /* 0x000000ffff6f7224 */ /* 0x000fe200078e0010 */
[C---:B------:R-:W-:Y:S01]  /*227b0*/  SEL R96, R14.reuse, R81, !P3 ;  /* 0x000000510e607207 */ /* 0x040fe20005800000 */
[----:B------:R-:W-:Y:S01]  /*227c0*/  IMAD.MOV.U32 R110, RZ, RZ, R32 ;  /* 0x000000ffff6e7224 */ /* 0x000fe200078e0020 */
[----:B------:R-:W-:Y:S01]  /*227d0*/  STL [R1+0x1794], R37 ;  /* 0x0017942501007387 */ /* 0x000fe20000100800 */
[C---:B------:R-:W-:Y:S01]  /*227e0*/  SEL R94, R14.reuse, R80, !P3 ;  /* 0x000000500e5e7207 */ /* 0x040fe20005800000 */
[----:B------:R-:W1:Y:S02]  /*227f0*/  LDCU UR40, c[0x0][0x3b0] ;  /* 0x00007600ff2877ac */ /* 0x000e640008000800 */
[----:B------:R1:W-:Y:S01]  /*22800*/  STL [R1+0x17a4], R48 ;  /* 0x0017a43001007387 */ /* 0x0003e20000100800 */
[C---:B------:R-:W-:Y:S01]  /*22810*/  SEL R99, R14.reuse, R10, !P3 ;  /* 0x0000000a0e637207 */ /* 0x040fe20005800000 */
[----:B------:R-:W1:Y:S02]  /*22820*/  LDCU UR36, c[0x0][0x3b0] ;  /* 0x00007600ff2477ac */ /* 0x000e640008000800 */
[----:B------:R-:W-:Y:S01]  /*22830*/  STL [R1+0x17ac], R36 ;  /* 0x0017ac2401007387 */ /* 0x000fe20000100800 */
[C---:B------:R-:W-:Y:S01]  /*22840*/  SEL R98, R14.reuse, R12, !P3 ;  /* 0x0000000c0e627207 */ /* 0x040fe20005800000 */
[----:B------:R-:W1:Y:S02]  /*22850*/  LDCU UR42, c[0x0][0x3b0] ;  /* 0x00007600ff2a77ac */ /* 0x000e640008000800 */
[----:B------:R-:W-:Y:S01]  /*22860*/  STL [R1+0x17b0], R49 ;  /* 0x0017b03101007387 */ /* 0x000fe20000100800 */
[----:B------:R-:W-:Y:S01]  /*22870*/  SEL R97, R14, R15, !P3 ;  /* 0x0000000f0e617207 */ /* 0x000fe20005800000 */
[----:B------:R-:W1:Y:S02]  /*22880*/  LDCU UR44, c[0x0][0x3b0] ;  /* 0x00007600ff2c77ac */ /* 0x000e640008000800 */
[----:B------:R1:W-:Y:S01]  /*22890*/  STL [R1+0x17b4], R35 ;  /* 0x0017b42301007387 */ /* 0x0003e20000100800 */
[----:B------:R-:W-:Y:S01]  /*228a0*/  IMAD R240, R6, 0x2, R239 ;  /* 0x0000000206f07824 */ /* 0x000fe200078e02ef */
[----:B------:R-:W2:Y:S02]  /*228b0*/  LDCU UR39, c[0x0][0x3b0] ;  /* 0x00007600ff2777ac */ /* 0x000ea40008000800 */
[----:B------:R-:W-:Y:S01]  /*228c0*/  STL.64 [R1+0x17b8], R50 ;  /* 0x0017b83201007387 */ /* 0x000fe20000100a00 */
[----:B------:R-:W2:Y:S03]  /*228d0*/  LDCU UR38, c[0x0][0x3b0] ;  /* 0x00007600ff2677ac */ /* 0x000ea60008000800 */
[----:B------:R-:W-:Y:S01]  /*228e0*/  STL [R1+0x1814], R25 ;  /* 0x0018141901007387 */ /* 0x000fe20000100800 */
[----:B------:R-:W2:Y:S03]  /*228f0*/  LDCU UR41, c[0x0][0x3b0] ;  /* 0x00007600ff2977ac */ /* 0x000ea60008000800 */
[----:B------:R-:W-:Y:S01]  /*22900*/  STL [R1+0x1820], R244 ;  /* 0x001820f401007387 */ /* 0x000fe20000100800 */
[----:B------:R-:W-:Y:S01]  /*22910*/  IMAD R3, R88, UR30, RZ ;  /* 0x0000001e58037c24 */ /* 0x000fe2000f8e02ff */
[----:B------:R-:W2:Y:S02]  /*22920*/  LDCU UR37, c[0x0][0x3b0] ;  /* 0x00007600ff2577ac */ /* 0x000ea40008000800 */
[----:B------:R3:W-:Y:S01]  /*22930*/  STL [R1+0x1824], R0 ;  /* 0x0018240001007387 */ /* 0x0007e20000100800 */
[----:B------:R-:W-:-:S02]  /*22940*/  IMAD R241, R6, 0x2, R240 ;  /* 0x0000000206f17824 */ /* 0x000fc400078e02f0 */
[----:B-1----:R-:W-:Y:S01]  /*22950*/  IMAD R48, R86, UR28, RZ ;  /* 0x0000001c56307c24 */ /* 0x002fe2000f8e02ff */
[----:B------:R-:W-:Y:S01]  /*22960*/  STL [R1+0x1828], R236 ;  /* 0x001828ec01007387 */ /* 0x000fe20000100800 */
[----:B------:R-:W-:Y:S02]  /*22970*/  IMAD R35, R85, UR27, RZ ;  /* 0x0000001b55237c24 */ /* 0x000fe4000f8e02ff */
[----:B------:R-:W-:Y:S02]  /*22980*/  IMAD R46, R87, UR29, RZ ;  /* 0x0000001d572e7c24 */ /* 0x000fe4000f8e02ff */
[----:B------:R-:W-:Y:S01]  /*22990*/  IMAD R47, R84, UR26, RZ ;  /* 0x0000001a542f7c24 */ /* 0x000fe2000f8e02ff */
[----:B---3--:R-:W-:Y:S01]  /*229a0*/  SEL R7, R14, R13, !P3 ;  /* 0x0000000d0e077207 */ /* 0x008fe20005800000 */
[----:B------:R-:W-:Y:S02]  /*229b0*/  IMAD R0, R89, UR31, RZ ;  /* 0x0000001f59007c24 */ /* 0x000fe4000f8e02ff */
[----:B------:R-:W-:-:S02]  /*229c0*/  IMAD.MOV.U32 R16, RZ, RZ, R30 ;  /* 0x000000ffff107224 */ /* 0x000fc400078e001e */
[----:B------:R-:W-:Y:S01]  /*229d0*/  IMAD.MOV.U32 R17, RZ, RZ, R28 ;  /* 0x000000ffff117224 */ /* 0x000fe200078e001c */
[----:B------:R1:W-:Y:S01]  /*229e0*/  STL [R1+0xbec], R0 ;  /* 0x000bec0001007387 */ /* 0x0003e20000100800 */
[----:B------:R-:W-:Y:S02]  /*229f0*/  IMAD R252, R6, 0x2, R241 ;  /* 0x0000000206fc7824 */ /* 0x000fe400078e02f1 */
[----:B------:R-:W-:Y:S01]  /*22a00*/  IMAD R52, R96, UR23, RZ ;  /* 0x0000001760347c24 */ /* 0x000fe2000f8e02ff */
[----:B------:R-:W-:Y:S01]  /*22a10*/  STL.64 [R1+0x17c0], R238 ;  /* 0x0017c0ee01007387 */ /* 0x000fe20000100a00 */
[----:B------:R-:W-:Y:S01]  /*22a20*/  IMAD R54, R94, UR22, RZ ;  /* 0x000000165e367c24 */ /* 0x000fe2000f8e02ff */
[C---:B------:R-:W-:Y:S01]  /*22a30*/  SEL R88, R14.reuse, R57, !P3 ;  /* 0x000000390e587207 */ /* 0x040fe20005800000 */
[----:B------:R-:W-:Y:S01]  /*22a40*/  @!P2 IMAD.MOV R95, RZ, RZ, -R95 ;  /* 0x000000ffff5fa224 */ /* 0x000fe200078e0a5f */
[----:B------:R-:W-:Y:S01]  /*22a50*/  STL [R1+0x1848], R3 ;  /* 0x0018480301007387 */ /* 0x000fe20000100800 */
[----:B------:R-:W-:Y:S01]  /*22a60*/  SEL R89, R14, R56, !P3 ;  /* 0x000000380e597207 */ /* 0x000fe20005800000 */
[----:B-1----:R-:W-:Y:S01]  /*22a70*/  IMAD R0, R6, 0x2, R252 ;  /* 0x0000000206007824 */ /* 0x002fe200078e02fc */
[C---:B------:R-:W-:Y:S01]  /*22a80*/  SEL R86, R14.reuse, R59, !P3 ;  /* 0x0000003b0e567207 */ /* 0x040fe20005800000 */
[----:B------:R-:W-:Y:S01]  /*22a90*/  STL.64 [R1+0x17c8], R240 ;  /* 0x0017c8f001007387 */ /* 0x000fe20000100a00 */
[----:B------:R-:W-:Y:S01]  /*22aa0*/  IMAD.MOV.U32 R30, RZ, RZ, R29 ;  /* 0x000000ffff1e7224 */ /* 0x000fe200078e001d */
[C---:B------:R-:W-:Y:S01]  /*22ab0*/  SEL R87, R14.reuse, R58, !P3 ;  /* 0x0000003a0e577207 */ /* 0x040fe20005800000 */
[----:B------:R-:W-:Y:S01]  /*22ac0*/  IMAD.MOV.U32 R28, RZ, RZ, R250 ;  /* 0x000000ffff1c7224 */ /* 0x000fe200078e00fa */
[----:B------:R-:W-:Y:S01]  /*22ad0*/  STL [R1+0x184c], R48 ;  /* 0x00184c3001007387 */ /* 0x000fe20000100800 */
[C---:B------:R-:W-:Y:S01]  /*22ae0*/  SEL R84, R14.reuse, R61, !P3 ;  /* 0x0000003d0e547207 */ /* 0x040fe20005800000 */
[----:B------:R-:W-:Y:S01]  /*22af0*/  IMAD R32, R83, UR25, RZ ;  /* 0x0000001953207c24 */ /* 0x000fe2000f8e02ff */
[----:B------:R-:W-:Y:S01]  /*22b00*/  SEL R85, R14, R60, !P3 ;  /* 0x0000003c0e557207 */ /* 0x000fe20005800000 */
[----:B------:R-:W-:Y:S01]  /*22b10*/  STL.64 [R1+0x17d0], R34 ;  /* 0x0017d02201007387 */ /* 0x000fe20000100a00 */
[----:B------:R-:W-:Y:S01]  /*22b20*/  IMAD R0, R6, 0x2, R0 ;  /* 0x0000000206007824 */ /* 0x000fe200078e0200 */
[----:B------:R-:W-:Y:S01]  /*22b30*/  SEL R80, R14, R64, !P3 ;  /* 0x000000400e507207 */ /* 0x000fe20005800000 */
[----:B------:R-:W-:Y:S01]  /*22b40*/  IMAD.MOV.U32 R250, RZ, RZ, R26 ;  /* 0x000000fffffa7224 */ /* 0x000fe200078e001a */
[----:B------:R1:W-:Y:S01]  /*22b50*/  STL.64 [R1+0x17d8], R46 ;  /* 0x0017d82e01007387 */ /* 0x0003e20000100a00 */
[----:B------:R-:W-:Y:S01]  /*22b60*/  IMAD R56, R92, UR21, RZ ;  /* 0x000000155c387c24 */ /* 0x000fe2000f8e02ff */
[----:B------:R-:W-:Y:S01]  /*22b70*/  SEL R81, R14, R63, !P3 ;  /* 0x0000003f0e517207 */ /* 0x000fe20005800000 */
[----:B------:R-:W-:Y:S01]  /*22b80*/  IMAD R57, R77, UR12, RZ ;  /* 0x0000000c4d397c24 */ /* 0x000fe2000f8e02ff */
[----:B------:R-:W-:Y:S01]  /*22b90*/  STL [R1+0x17e8], R47 ;  /* 0x0017e82f01007387 */ /* 0x000fe20000100800 */
[----:B------:R-:W-:Y:S01]  /*22ba0*/  IMAD R0, R6, 0x2, R0 ;  /* 0x0000000206007824 */ /* 0x000fe200078e0200 */
[----:B------:R-:W3:Y:S02]  /*22bb0*/  LDCU UR27, c[0x0][0x3b0] ;  /* 0x00007600ff1b77ac */ /* 0x000ee40008000800 */
[----:B------:R-:W2:Y:S01]  /*22bc0*/  LDL.LU R8, [R1+0x1874] ;  /* 0x0018740001087983 */ /* 0x000ea20000300800 */
[----:B------:R-:W-:Y:S01]  /*22bd0*/  IMAD.MOV.U32 R26, RZ, RZ, R27 ;  /* 0x000000ffff1a7224 */ /* 0x000fe200078e001b */
[----:B------:R-:W1:Y:S02]  /*22be0*/  LDCU UR29, c[0x0][0x3b0] ;  /* 0x00007600ff1d77ac */ /* 0x000e640008000800 */
[----:B------:R-:W3:Y:S01]  /*22bf0*/  LDL R109, [R1+0x15d8] ;  /* 0x0015d800016d7983 */ /* 0x000ee20000100800 */
[----:B------:R-:W-:Y:S01]  /*22c00*/  IMAD R58, R76, UR11, RZ ;  /* 0x0000000b4c3a7c24 */ /* 0x000fe2000f8e02ff */
[----:B------:R-:W1:Y:S02]  /*22c10*/  LDCU UR31, c[0x0][0x3b0] ;  /* 0x00007600ff1f77ac */ /* 0x000e640008000800 */
[----:B------:R-:W4:Y:S01]  /*22c20*/  LDL.LU R13, [R1+0x1870] ;  /* 0x00187000010d7983 */ /* 0x000f220000300800 */
[C---:B------:R-:W-:Y:S01]  /*22c30*/  IMAD R0, R6.reuse, 0x2, R0 ;  /* 0x0000000206007824 */ /* 0x040fe200078e0200 */
[----:B------:R-:W1:Y:S03]  /*22c40*/  LDCU UR26, c[0x0][0x3b0] ;  /* 0x00007600ff1a77ac */ /* 0x000e660008000800 */
[----:B------:R-:W-:Y:S01]  /*22c50*/  IMAD R29, R6, 0x2, R0 ;  /* 0x00000002061d7824 */ /* 0x000fe200078e0200 */
[----:B------:R-:W1:Y:S01]  /*22c60*/  LDCU UR28, c[0x0][0x3b0] ;  /* 0x00007600ff1c77ac */ /* 0x000e620008000800 */
[----:B------:R-:W-:-:S02]  /*22c70*/  IMAD R27, R82, UR24, RZ ;  /* 0x00000018521b7c24 */ /* 0x000fc4000f8e02ff */
[C---:B------:R-:W-:Y:S01]  /*22c80*/  IMAD R0, R6.reuse, 0x2, R29 ;  /* 0x0000000206007824 */ /* 0x040fe200078e021d */
[----:B------:R1:W-:Y:S01]  /*22c90*/  STL.64 [R1+0x17e0], R52 ;  /* 0x0017e03401007387 */ /* 0x0003e20000100a00 */
[----:B------:R-:W-:Y:S01]  /*22ca0*/  IMAD.MOV.U32 R82, RZ, RZ, R4 ;  /* 0x000000ffff527224 */ /* 0x000fe200078e0004 */
[----:B------:R-:W1:Y:S01]  /*22cb0*/  LDCU UR30, c[0x0][0x3b0] ;  /* 0x00007600ff1e77ac */ /* 0x000e620008000800 */
[C---:B------:R-:W-:Y:S02]  /*22cc0*/  IMAD R0, R6.reuse, 0x2, R0 ;  /* 0x0000000206007824 */ /* 0x040fe400078e0200 */
[----:B------:R-:W-:Y:S01]  /*22cd0*/  @!P1 IMAD.MOV R82, RZ, RZ, -R82 ;  /* 0x000000ffff529224 */ /* 0x000fe200078e0a52 */
[----:B------:R-:W2:Y:S01]  /*22ce0*/  LDCU UR23, c[0x0][0x3b0] ;  /* 0x00007600ff1777ac */ /* 0x000ea20008000800 */
[C---:B------:R-:W-:Y:S02]  /*22cf0*/  IMAD R0, R6.reuse, 0x2, R0 ;  /* 0x0000000206007824 */ /* 0x040fe400078e0200 */
[----:B------:R-:W-:Y:S01]  /*22d00*/  IMAD R59, R75, UR9, RZ ;  /* 0x000000094b3b7c24 */ /* 0x000fe2000f8e02ff */
[----:B------:R-:W2:Y:S01]  /*22d10*/  LDCU UR22, c[0x0][0x3b0] ;  /* 0x00007600ff1677ac */ /* 0x000ea20008000800 */
[----:B------:R-:W-:-:S02]  /*22d20*/  IMAD R9, R6, 0x2, R0 ;  /* 0x0000000206097824 */ /* 0x000fc400078e0200 */
[----:B------:R-:W-:Y:S02]  /*22d30*/  IMAD R60, R74, UR8, RZ ;  /* 0x000000084a3c7c24 */ /* 0x000fe4000f8e02ff */
[----:B------:R-:W-:Y:S01]  /*22d40*/  IMAD R61, R73, UR77, RZ ;  /* 0x0000004d493d7c24 */ /* 0x000fe2000f8e02ff */
[----:B------:R-:W-:Y:S01]  /*22d50*/  SEL R83, R14, R62, !P3 ;  /* 0x0000003e0e537207 */ /* 0x000fe20005800000 */
[----:B------:R-:W-:Y:S01]  /*22d60*/  IMAD R10, R6, 0x2, R9 ;  /* 0x00000002060a7824 */ /* 0x000fe200078e0209 */
[----:B------:R-:W-:Y:S01]  /*22d70*/  STL.64 [R1+0x17f0], R54 ;  /* 0x0017f03601007387 */ /* 0x000fe20000100a00 */
[----:B------:R-:W-:Y:S01]  /*22d80*/  SEL R95, R14, R95, !P3 ;  /* 0x0000005f0e5f7207 */ /* 0x000fe20005800000 */
[----:B------:R-:W-:Y:S01]  /*22d90*/  IMAD.MOV.U32 R39, RZ, RZ, R110 ;  /* 0x000000ffff277224 */ /* 0x000fe200078e006e */
[----:B-1----:R-:W-:Y:S01]  /*22da0*/  LEA R46, P4, R127, R2, 0x2 ;  /* 0x000000027f2e7211 */ /* 0x002fe200078810ff */
[----:B------:R-:W-:Y:S01]  /*22db0*/  IMAD R12, R6, 0x2, R10 ;  /* 0x00000002060c7824 */ /* 0x000fe200078e020a */
[----:B------:R-:W-:Y:S01]  /*22dc0*/  STL.64 [R1+0x1830], R10 ;  /* 0x0018300a01007387 */ /* 0x000fe20000100a00 */
[----:B------:R-:W-:Y:S01]  /*22dd0*/  IMAD R64, R70, UR74, RZ ;  /* 0x0000004a46407c24 */ /* 0x000fe2000f8e02ff */
[----:B------:R-:W1:Y:S01]  /*22de0*/  LDCU UR25, c[0x0][0x3b0] ;  /* 0x00007600ff1977ac */ /* 0x000e620008000800 */
[----:B------:R-:W-:Y:S01]  /*22df0*/  IMAD R15, R6, 0x2, R12 ;  /* 0x00000002060f7824 */ /* 0x000fe200078e020c */
[----:B------:R-:W-:-:S02]  /*22e00*/  SEL R82, R14, R82, !P3 ;  /* 0x000000520e527207 */ /* 0x000fc40005800000 */
[CC--:B------:R-:W-:Y:S01]  /*22e10*/  LEA R52, P2, R129.reuse, R2.reuse, 0x2 ;  /* 0x0000000281347211 */ /* 0x0c0fe200078410ff */
[----:B------:R-:W-:Y:S01]  /*22e20*/  IMAD.MOV.U32 R41, RZ, RZ, R18 ;  /* 0x000000ffff297224 */ /* 0x000fe200078e0012 */
[C---:B------:R-:W-:Y:S01]  /*22e30*/  LEA R50, P3, R128.reuse, R2, 0x2 ;  /* 0x0000000280327211 */ /* 0x040fe200078610ff */
[----:B------:R-:W-:Y:S01]  /*22e40*/  IMAD.MOV.U32 R38, RZ, RZ, R19 ;  /* 0x000000ffff267224 */ /* 0x000fe200078e0013 */
[-C--:B------:R-:W-:Y:S01]  /*22e50*/  LEA.HI.X.SX32 R53, R129, R5.reuse, 0x2, P2 ;  /* 0x0000000581357211 */ /* 0x080fe200010f16ff */
[----:B------:R-:W-:Y:S01]  /*22e60*/  IMAD.MOV.U32 R45, RZ, RZ, R243 ;  /* 0x000000ffff2d7224 */ /* 0x000fe200078e00f3 */
[-C--:B------:R-:W-:Y:S01]  /*22e70*/  LEA.HI.X.SX32 R51, R128, R5.reuse, 0x2, P3 ;  /* 0x0000000580337211 */ /* 0x080fe200018f16ff */
[----:B------:R-:W-:Y:S01]  /*22e80*/  IMAD.MOV.U32 R49, RZ, RZ, R28 ;  /* 0x000000ffff317224 */ /* 0x000fe200078e001c */
[----:B------:R-:W-:Y:S01]  /*22e90*/  LEA.HI.X.SX32 R47, R127, R5, 0x2, P4 ;  /* 0x000000057f2f7211 */ /* 0x000fe200020f16ff */
[----:B------:R-:W-:Y:S01]  /*22ea0*/  IMAD.MOV.U32 R40, RZ, RZ, R242 ;  /* 0x000000ffff287224 */ /* 0x000fe200078e00f2 */
[----:B------:R-:W1:Y:S01]  /*22eb0*/  LDCU UR24, c[0x0][0x3b0] ;  /* 0x00007600ff1877ac */ /* 0x000e620008000800 */
[----:B------:R-:W-:-:S02]  /*22ec0*/  IMAD.MOV.U32 R33, RZ, RZ, R16 ;  /* 0x000000ffff217224 */ /* 0x000fc400078e0010 */
[----:B------:R-:W-:Y:S01]  /*22ed0*/  IMAD.MOV.U32 R37, RZ, RZ, R17 ;  /* 0x000000ffff257224 */ /* 0x000fe200078e0011 */
[----:B------:R-:W1:Y:S01]  /*22ee0*/  LDCU UR21, c[0x0][0x3b0] ;  /* 0x00007600ff1577ac */ /* 0x000e620008000800 */
[----:B--2---:R-:W-:Y:S02]  /*22ef0*/  ISETP.NE.AND P1, PT, R8, RZ, PT ;  /* 0x000000ff0800720c */ /* 0x004fe40003f25270 */
[----:B---3--:R-:W-:-:S13]  /*22f00*/  ISETP.GE.AND P5, PT, R109, RZ, PT ;  /* 0x000000ff6d00720c */ /* 0x008fda0003fa6270 */
[----:B----4-:R-:W-:Y:S01]  /*22f10*/  @!P5 IMAD.MOV R13, RZ, RZ, -R13 ;  /* 0x000000ffff0dd224 */ /* 0x010fe200078e0a0d */
[----:B------:R-:W-:Y:S01]  /*22f20*/  @!P1 LOP3.LUT R13, RZ, R8, RZ, 0x33, !PT ;  /* 0x00000008ff0d9212 */ /* 0x000fe200078e33ff */
[----:B------:R-:W-:Y:S01]  /*22f30*/  IMAD R8, R91, UR13, RZ ;  /* 0x0000000d5b087c24 */ /* 0x000fe2000f8e02ff */
[----:B------:R-:W2:Y:S03]  /*22f40*/  LDCU UR13, c[0x0][0x3b0] ;  /* 0x00007600ff0d77ac */ /* 0x000ea60008000800 */
[----:B------:R-:W-:Y:S04]  /*22f50*/  STL.64 [R1+0x1838], R12 ;  /* 0x0018380c01007387 */ /* 0x000fe80000100a00 */
[----:B------:R3:W-:Y:S04]  /*22f60*/  STL.64 [R1+0x1850], R8 ;  /* 0x0018500801007387 */ /* 0x0007e80000100a00 */
[----:B------:R-:W-:Y:S01]  /*22f70*/  STL.64 [R1+0x1858], R56 ;  /* 0x0018583801007387 */ /* 0x000fe20000100a00 */
[----:B---3--:R-:W-:-:S03]  /*22f80*/  LEA R8, P0, R132, R2, 0x2 ;  /* 0x0000000284087211 */ /* 0x008fc600078010ff */
[----:B------:R-:W-:Y:S01]  /*22f90*/  STL.64 [R1+0x1860], R58 ;  /* 0x0018603a01007387 */ /* 0x000fe20000100a00 */
[----:B------:R-:W-:-:S03]  /*22fa0*/  LEA.HI.X.SX32 R9, R132, R5, 0x2, P0 ;  /* 0x0000000584097211 */ /* 0x000fc600000f16ff */
[----:B------:R-:W-:Y:S01]  /*22fb0*/  STL.64 [R1+0x1868], R60 ;  /* 0x0018683c01007387 */ /* 0x000fe20000100a00 */
[CC--:B------:R-:W-:Y:S02]  /*22fc0*/  LEA R12, P5, R160.reuse, R2.reuse, 0x2 ;  /* 0x00000002a00c7211 */ /* 0x0c0fe400078a10ff */
[CC--:B------:R-:W-:Y:S01]  /*22fd0*/  LEA R10, P0, R131.reuse, R2.reuse, 0x2 ;  /* 0x00000002830a7211 */ /* 0x0c0fe200078010ff */
[----:B------:R3:W-:Y:S01]  /*22fe0*/  STL.64 [R1+0x750], R8 ;  /* 0x0007500801007387 */ /* 0x0007e20000100a00 */
[-C--:B------:R-:W-:Y:S02]  /*22ff0*/  LEA.HI.X.SX32 R13, R160, R5.reuse, 0x2, P5 ;  /* 0x00000005a00d7211 */ /* 0x080fe400028f16ff */
[-C--:B------:R-:W-:Y:S02]  /*23000*/  LEA.HI.X.SX32 R11, R131, R5.reuse, 0x2, P0 ;  /* 0x00000005830b7211 */ /* 0x080fe400000f16ff */
[CC--:B---3--:R-:W-:Y:S01]  /*23010*/  LEA R8, P1, R130.reuse, R2.reuse, 0x2 ;  /* 0x0000000282087211 */ /* 0x0c8fe200078210ff */
[----:B------:R3:W-:Y:S03]  /*23020*/  STL.64 [R1+0xe70], R12 ;  /* 0x000e700c01007387 */ /* 0x0007e60000100a00 */
[----:B------:R-:W-:Y:S01]  /*23030*/  LEA.HI.X.SX32 R9, R130, R5, 0x2, P1 ;  /* 0x0000000582097211 */ /* 0x000fe200008f16ff */
[----:B------:R4:W-:Y:S01]  /*23040*/  STL.64 [R1+0x748], R10 ;  /* 0x0007480a01007387 */ /* 0x0009e20000100a00 */
[----:B------:R-:W-:-:S03]  /*23050*/  LEA R34, P5, R126, R2, 0x2 ;  /* 0x000000027e227211 */ /* 0x000fc600078a10ff */
[----:B------:R1:W-:Y:S04]  /*23060*/  STL.64 [R1+0x740], R8 ;  /* 0x0007400801007387 */ /* 0x0003e80000100a00 */
[----:B------:R1:W-:Y:S04]  /*23070*/  STL.64 [R1+0x738], R52 ;  /* 0x0007383401007387 */ /* 0x0003e80000100a00 */
[----:B------:R1:W-:Y:S01]  /*23080*/  STL.64 [R1+0x730], R50 ;  /* 0x0007303201007387 */ /* 0x0003e20000100a00 */
[----:B------:R-:W-:-:S03]  /*23090*/  LEA.HI.X.SX32 R35, R126, R5, 0x2, P5 ;  /* 0x000000057e237211 */ /* 0x000fc600028f16ff */
[----:B------:R-:W2:Y:S01]  /*230a0*/  LDL.LU R240, [R1+0x114] ;  /* 0x0001140001f07983 */ /* 0x000ea20000300800 */
[----:B---3--:R-:W-:-:S03]  /*230b0*/  LEA R12, P6, R125, R2, 0x2 ;  /* 0x000000027d0c7211 */ /* 0x008fc600078c10ff */
[----:B------:R-:W3:Y:S01]  /*230c0*/  LDL.LU R241, [R1+0x11c] ;  /* 0x00011c0001f17983 */ /* 0x000ee20000300800 */
[C---:B----4-:R-:W-:Y:S02]  /*230d0*/  LEA R10, P0, R124.reuse, R2, 0x2 ;  /* 0x000000027c0a7211 */ /* 0x050fe400078010ff */
[-C--:B------:R-:W-:Y:S01]  /*230e0*/  LEA.HI.X.SX32 R13, R125, R5.reuse, 0x2, P6 ;  /* 0x000000057d0d7211 */ /* 0x080fe200030f16ff */
[----:B------:R4:W-:Y:S01]  /*230f0*/  STL.64 [R1+0x728], R46 ;  /* 0x0007282e01007387 */ /* 0x0009e20000100a00 */
[----:B------:R-:W-:-:S03]  /*23100*/  LEA.HI.X.SX32 R11, R124, R5, 0x2, P0 ;  /* 0x000000057c0b7211 */ /* 0x000fc600000f16ff */
[----:B------:R4:W-:Y:S01]  /*23110*/  STL.64 [R1+0x720], R34 ;  /* 0x0007202201007387 */ /* 0x0009e20000100a00 */
[----:B-1----:R-:W-:-:S03]  /*23120*/  LEA R8, P1, R123, R2, 0x2 ;  /* 0x000000027b087211 */ /* 0x002fc600078210ff */
[----:B------:R-:W3:Y:S01]  /*23130*/  LDL.LU R3, [R1+0x134] ;  /* 0x0001340001037983 */ /* 0x000ee20000300800 */
[----:B------:R-:W-:-:S03]  /*23140*/  LEA R52, P2, R122, R2, 0x2 ;  /* 0x000000027a347211 */ /* 0x000fc600078410ff */
[----:B------:R-:W3:Y:S01]  /*23150*/  LDL.LU R238, [R1+0x178] ;  /* 0x0001780001ee7983 */ /* 0x000ee20000300800 */
[----:B------:R-:W-:-:S03]  /*23160*/  LEA.HI.X.SX32 R9, R123, R5, 0x2, P1 ;  /* 0x000000057b097211 */ /* 0x000fc600008f16ff */
[----:B------:R1:W-:Y:S01]  /*23170*/  STL.64 [R1+0x718], R12 ;  /* 0x0007180c01007387 */ /* 0x0003e20000100a00 */
[----:B------:R-:W-:-:S03]  /*23180*/  LEA.HI.X.SX32 R53, R122, R5, 0x2, P2 ;  /* 0x000000057a357211 */ /* 0x000fc600010f16ff */
[----:B------:R1:W-:Y:S01]  /*23190*/  STL.64 [R1+0x710], R10 ;  /* 0x0007100a01007387 */ /* 0x0003e20000100a00 */
[----:B------:R-:W-:-:S03]  /*231a0*/  LEA R50, P3, R121, R2, 0x2 ;  /* 0x0000000279327211 */ /* 0x000fc600078610ff */
[----:B------:R-:W3:Y:S01]  /*231b0*/  LDL.LU R239, [R1+0x194] ;  /* 0x0001940001ef7983 */ /* 0x000ee20000300800 */
[----:B----4-:R-:W-:-:S03]  /*231c0*/  LEA R46, P4, R120, R2, 0x2 ;  /* 0x00000002782e7211 */ /* 0x010fc600078810ff */
[----:B------:R-:W4:Y:S01]  /*231d0*/  LDL.LU R236, [R1+0x19c] ;  /* 0x00019c0001ec7983 */ /* 0x000f220000300800 */
[----:B------:R-:W-:-:S03]  /*231e0*/  LEA.HI.X.SX32 R51, R121, R5, 0x2, P3 ;  /* 0x0000000579337211 */ /* 0x000fc600018f16ff */
[----:B------:R1:W-:Y:S01]  /*231f0*/  STL.64 [R1+0x708], R8 ;  /* 0x0007080801007387 */ /* 0x0003e20000100a00 */
[----:B------:R-:W-:-:S03]  /*23200*/  LEA.HI.X.SX32 R47, R120, R5, 0x2, P4 ;  /* 0x00000005782f7211 */ /* 0x000fc600020f16ff */
[----:B------:R1:W-:Y:S04]  /*23210*/  STL.64 [R1+0x700], R52 ;  /* 0x0007003401007387 */ /* 0x0003e80000100a00 */
[----:B------:R-:W4:Y:S04]  /*23220*/  LDL.LU R0, [R1+0x1a4] ;  /* 0x0001a40001007983 */ /* 0x000f280000300800 */
[----:B------:R-:W4:Y:S04]  /*23230*/  LDL.LU R244, [R1+0x1bc] ;  /* 0x0001bc0001f47983 */ /* 0x000f280000300800 */
[----:B------:R1:W-:Y:S04]  /*23240*/  STL.64 [R1+0x6f8], R50 ;  /* 0x0006f83201007387 */ /* 0x0003e80000100a00 */
[----:B------:R1:W-:Y:S04]  /*23250*/  STL.64 [R1+0x6f0], R46 ;  /* 0x0006f02e01007387 */ /* 0x0003e80000100a00 */
[----:B------:R-:W4:Y:S01]  /*23260*/  LDL.LU R25, [R1+0x1cc] ;  /* 0x0001cc0001197983 */ /* 0x000f220000300800 */
[----:B------:R-:W-:-:S02]  /*23270*/  LEA R34, P5, R119, R2, 0x2 ;  /* 0x0000000277227211 */ /* 0x000fc400078a10ff */
[-C--:B-1----:R-:W-:Y:S01]  /*23280*/  LEA R12, P6, R118, R2.reuse, 0x2 ;  /* 0x00000002760c7211 */ /* 0x082fe200078c10ff */
[----:B------:R-:W4:Y:S01]  /*23290*/  LDL.LU R58, [R1+0x1d0] ;  /* 0x0001d000013a7983 */ /* 0x000f220000300800 */
[-C--:B------:R-:W-:Y:S02]  /*232a0*/  LEA R10, P0, R117, R2.reuse, 0x2 ;  /* 0x00000002750a7211 */ /* 0x080fe400078010ff */
[-C--:B------:R-:W-:Y:S02]  /*232b0*/  LEA.HI.X.SX32 R35, R119, R5.reuse, 0x2, P5 ;  /* 0x0000000577237211 */ /* 0x080fe400028f16ff */
[-C--:B------:R-:W-:Y:S02]  /*232c0*/  LEA R8, P1, R116, R2.reuse, 0x2 ;  /* 0x0000000274087211 */ /* 0x080fe400078210ff */
[----:B------:R-:W-:Y:S01]  /*232d0*/  LEA.HI.X.SX32 R13, R118, R5, 0x2, P6 ;  /* 0x00000005760d7211 */ /* 0x000fe200030f16ff */
[----:B------:R1:W-:Y:S01]  /*232e0*/  STL.64 [R1+0x6e8], R34 ;  /* 0x0006e82201007387 */ /* 0x0003e20000100a00 */
[----:B------:R-:W-:-:S02]  /*232f0*/  LEA R52, P2, R115, R2, 0x2 ;  /* 0x0000000273347211 */ /* 0x000fc400078410ff */
[-C--:B------:R-:W-:Y:S01]  /*23300*/  LEA.HI.X.SX32 R11, R117, R5.reuse, 0x2, P0 ;  /* 0x00000005750b7211 */ /* 0x080fe200000f16ff */
[----:B------:R2:W-:Y:S01]  /*23310*/  STL.64 [R1+0x6e0], R12 ;  /* 0x0006e00c01007387 */ /* 0x0005e20000100a00 */
[-C--:B------:R-:W-:Y:S02]  /*23320*/  LEA R50, P3, R114, R2.reuse, 0x2 ;  /* 0x0000000272327211 */ /* 0x080fe400078610ff */
[-C--:B------:R-:W-:Y:S01]  /*23330*/  LEA.HI.X.SX32 R9, R116, R5.reuse, 0x2, P1 ;  /* 0x0000000574097211 */ /* 0x080fe200008f16ff */
[----:B------:R-:W4:Y:S01]  /*23340*/  LDL.LU R59, [R1+0x1d8] ;  /* 0x0001d800013b7983 */ /* 0x000f220000300800 */
[-C--:B------:R-:W-:Y:S02]  /*23350*/  LEA R46, P4, R113, R2.reuse, 0x2 ;  /* 0x00000002712e7211 */ /* 0x080fe400078810ff */
[----:B------:R-:W-:Y:S01]  /*23360*/  LEA.HI.X.SX32 R53, R115, R5, 0x2, P2 ;  /* 0x0000000573357211 */ /* 0x000fe200010f16ff */
[----:B------:R-:W4:Y:S01]  /*23370*/  LDL.LU R56, [R1+0x1ec] ;  /* 0x0001ec0001387983 */ /* 0x000f220000300800 */
[----:B-1----:R-:W-:-:S02]  /*23380*/  LEA R34, P5, R112, R2, 0x2 ;  /* 0x0000000270227211 */ /* 0x002fc400078a10ff */
[-C--:B------:R-:W-:Y:S01]  /*23390*/  LEA.HI.X.SX32 R51, R114, R5.reuse, 0x2, P3 ;  /* 0x0000000572337211 */ /* 0x080fe200018f16ff */
[----:B------:R3:W-:Y:S01]  /*233a0*/  STL.64 [R1+0x6d8], R10 ;  /* 0x0006d80a01007387 */ /* 0x0007e20000100a00 */
[----:B------:R-:W-:-:S03]  /*233b0*/  LEA.HI.X.SX32 R47, R113, R5, 0x2, P4 ;  /* 0x00000005712f7211 */ /* 0x000fc600020f16ff */
[----:B------:R1:W-:Y:S01]  /*233c0*/  STL.64 [R1+0x6d0], R8 ;  /* 0x0006d00801007387 */ /* 0x0003e20000100a00 */
[----:B------:R-:W-:-:S03]  /*233d0*/  LEA.HI.X.SX32 R35, R112, R5, 0x2, P5 ;  /* 0x0000000570237211 */ /* 0x000fc600028f16ff */
[----:B------:R-:W4:Y:S04]  /*233e0*/  LDL.LU R57, [R1+0x1f0] ;  /* 0x0001f00001397983 */ /* 0x000f280000300800 */
[----:B------:R-:W4:Y:S04]  /*233f0*/  LDL.LU R4, [R1+0x1f4] ;  /* 0x0001f40001047983 */ /* 0x000f280000300800 */
[----:B------:R1:W-:Y:S04]  /*23400*/  STL.64 [R1+0x6c8], R52 ;  /* 0x0006c83401007387 */ /* 0x0003e80000100a00 */
[----:B------:R1:W-:Y:S04]  /*23410*/  STL.64 [R1+0x6c0], R50 ;  /* 0x0006c03201007387 */ /* 0x0003e80000100a00 */
[----:B------:R-:W4:Y:S04]  /*23420*/  LDL.LU R54, [R1+0x200] ;  /* 0x0002000001367983 */ /* 0x000f280000300800 */
[----:B------:R-:W4:Y:S04]  /*23430*/  LDL.LU R55, [R1+0x110] ;  /* 0x0001100001377983 */ /* 0x000f280000300800 */
[----:B------:R4:W-:Y:S04]  /*23440*/  STL.64 [R1+0x6b8], R46 ;  /* 0x0006b82e01007387 */ /* 0x0009e80000100a00 */
[----:B------:R1:W-:Y:S04]  /*23450*/  STL.64 [R1+0x6b0], R34 ;  /* 0x0006b02201007387 */ /* 0x0003e80000100a00 */
[----:B------:R-:W4:Y:S01]  /*23460*/  LDL.LU R48, [R1+0x10c] ;  /* 0x00010c0001307983 */ /* 0x000f220000300800 */
[----:B--2---:R-:W-:-:S02]  /*23470*/  LEA R12, P6, R240, R2, 0x2 ;  /* 0x00000002f00c7211 */ /* 0x004fc400078c10ff */
[C---:B---3--:R-:W-:Y:S02]  /*23480*/  LEA R10, P0, R241.reuse, R2, 0x2 ;  /* 0x00000002f10a7211 */ /* 0x048fe400078010ff */
[-C--:B------:R-:W-:Y:S02]  /*23490*/  LEA.HI.X.SX32 R13, R240, R5.reuse, 0x2, P6 ;  /* 0x00000005f00d7211 */ /* 0x080fe400030f16ff */
[----:B------:R-:W2:Y:S01]  /*234a0*/  LDL.LU R240, [R1+0xe0] ;  /* 0x0000e00001f07983 */ /* 0x000ea20000300800 */
[----:B------:R-:W-:-:S03]  /*234b0*/  LEA.HI.X.SX32 R11, R241, R5, 0x2, P0 ;  /* 0x00000005f10b7211 */ /* 0x000fc600000f16ff */
[----:B------:R3:W-:Y:S01]  /*234c0*/  STL.64 [R1+0x6a8], R12 ;  /* 0x0006a80c01007387 */ /* 0x0007e20000100a00 */
[----:B-1----:R-:W-:-:S03]  /*234d0*/  LEA R8, P1, R3, R2, 0x2 ;  /* 0x0000000203087211 */ /* 0x002fc600078210ff */
[----:B------:R1:W-:Y:S01]  /*234e0*/  STL.64 [R1+0x6a0], R10 ;  /* 0x0006a00a01007387 */ /* 0x0003e20000100a00 */
[----:B------:R-:W-:-:S03]  /*234f0*/  LEA R52, P2, R238, R2, 0x2 ;  /* 0x00000002ee347211 */ /* 0x000fc600078410ff */
[----:B------:R-:W2:Y:S01]  /*23500*/  LDL.LU R241, [R1+0xd8] ;  /* 0x0000d80001f17983 */ /* 0x000ea20000300800 */
[-C--:B------:R-:W-:Y:S02]  /*23510*/  LEA.HI.X.SX32 R9, R3, R5.reuse, 0x2, P1 ;  /* 0x0000000503097211 */ /* 0x080fe400008f16ff */
[----:B------:R-:W-:Y:S01]  /*23520*/  LEA.HI.X.SX32 R53, R238, R5, 0x2, P2 ;  /* 0x00000005ee357211 */ /* 0x000fe200010f16ff */
[----:B------:R-:W2:Y:S04]  /*23530*/  LDL.LU R3, [R1+0xd4] ;  /* 0x0000d40001037983 */ /* 0x000ea80000300800 */
[----:B------:R1:W-:Y:S01]  /*23540*/  STL.64 [R1+0x698], R8 ;  /* 0x0006980801007387 */ /* 0x0003e20000100a00 */
[----:B------:R-:W-:-:S03]  /*23550*/  LEA R50, P3, R239, R2, 0x2 ;  /* 0x00000002ef327211 */ /* 0x000fc600078610ff */
[----:B------:R1:W-:Y:S01]  /*23560*/  STL.64 [R1+0x690], R52 ;  /* 0x0006903401007387 */ /* 0x0003e20000100a00 */
[----:B----4-:R-:W-:-:S03]  /*23570*/  LEA R46, P4, R236, R2, 0x2 ;  /* 0x00000002ec2e7211 */ /* 0x010fc600078810ff */
[----:B------:R-:W4:Y:S01]  /*23580*/  LDL.LU R238, [R1+0xd0] ;  /* 0x0000d00001ee7983 */ /* 0x000f220000300800 */
[-C--:B------:R-:W-:Y:S02]  /*23590*/  LEA.HI.X.SX32 R51, R239, R5.reuse, 0x2, P3 ;  /* 0x00000005ef337211 */ /* 0x080fe400018f16ff */
[----:B------:R-:W-:Y:S01]  /*235a0*/  LEA.HI.X.SX32 R47, R236, R5, 0x2, P4 ;  /* 0x00000005ec2f7211 */ /* 0x000fe200020f16ff */
[----:B------:R-:W4:Y:S04]  /*235b0*/  LDL.LU R239, [R1+0xcc] ;  /* 0x0000cc0001ef7983 */ /* 0x000f280000300800 */
[----:B------:R1:W-:Y:S01]  /*235c0*/  STL.64 [R1+0x688], R50 ;  /* 0x0006883201007387 */ /* 0x0003e20000100a00 */
[----:B------:R-:W-:-:S03]  /*235d0*/  LEA R34, P5, R0, R2, 0x2 ;  /* 0x0000000200227211 */ /* 0x000fc600078a10ff */
[----:B------:R1:W-:Y:S01]  /*235e0*/  STL.64 [R1+0x680], R46 ;  /* 0x0006802e01007387 */ /* 0x0003e20000100a00 */
[----:B---3--:R-:W-:-:S03]  /*235f0*/  LEA R12, P6, R244, R2, 0x2 ;  /* 0x00000002f40c7211 */ /* 0x008fc600078c10ff */
[----:B------:R-:W3:Y:S01]  /*23600*/  LDL.LU R236, [R1+0xc8] ;  /* 0x0000c80001ec7983 */ /* 0x000ee20000300800 */
[-C--:B------:R-:W-:Y:S02]  /*23610*/  LEA.HI.X.SX32 R35, R0, R5.reuse, 0x2, P5 ;  /* 0x0000000500237211 */ /* 0x080fe400028f16ff */
[----:B------:R-:W-:Y:S01]  /*23620*/  LEA.HI.X.SX32 R13, R244, R5, 0x2, P6 ;  /* 0x00000005f40d7211 */ /* 0x000fe200030f16ff */
[----:B------:R-:W3:Y:S04]  /*23630*/  LDL.LU R0, [R1+0xc4] ;  /* 0x0000c40001007983 */ /* 0x000ee80000300800 */
[----:B------:R1:W-:Y:S02]  /*23640*/  STL.64 [R1+0x678], R34 ;  /* 0x0006782201007387 */ /* 0x0003e40000100a00 */
[----:B-1----:R-:W-:-:S02]  /*23650*/  LEA R10, P0, R25, R2, 0x2 ;  /* 0x00000002190a7211 */ /* 0x002fc400078010ff */
[----:B------:R1:W-:Y:S02]  /*23660*/  STL.64 [R1+0x670], R12 ;  /* 0x0006700c01007387 */ /* 0x0003e40000100a00 */
[----:B------:R-:W-:Y:S02]  /*23670*/  LEA.HI.X.SX32 R11, R25, R5, 0x2, P0 ;  /* 0x00000005190b7211 */ /* 0x000fe400000f16ff */
[----:B------:R-:W3:Y:S04]  /*23680*/  LDL.LU R244, [R1+0xc0] ;  /* 0x0000c00001f47983 */ /* 0x000ee80000300800 */
[----:B------:R-:W3:Y:S01]  /*23690*/  LDL.LU R25, [R1+0xbc] ;  /* 0x0000bc0001197983 */ /* 0x000ee20000300800 */
[----:B------:R-:W-:-:S04]  /*236a0*/  LEA R8, P1, R58, R2, 0x2 ;  /* 0x000000023a087211 */ /* 0x000fc800078210ff */
[-C--:B------:R-:W-:Y:S01]  /*236b0*/  LEA.HI.X.SX32 R9, R58, R5.reuse, 0x2, P1 ;  /* 0x000000053a097211 */ /* 0x080fe200008f16ff */
[----:B------:R1:W-:Y:S01]  /*236c0*/  STL.64 [R1+0x668], R10 ;  /* 0x0006680a01007387 */ /* 0x0003e20000100a00 */
[CC--:B------:R-:W-:Y:S02]  /*236d0*/  LEA R52, P2, R59.reuse, R2.reuse, 0x2 ;  /* 0x000000023b347211 */ /* 0x0c0fe400078410ff */
[C---:B------:R-:W-:Y:S02]  /*236e0*/  LEA R50, P3, R56.reuse, R2, 0x2 ;  /* 0x0000000238327211 */ /* 0x040fe400078610ff */
[-C--:B------:R-:W-:Y:S01]  /*236f0*/  LEA.HI.X.SX32 R53, R59, R5.reuse, 0x2, P2 ;  /* 0x000000053b357211 */ /* 0x080fe200010f16ff */
[----:B------:R1:W-:Y:S01]  /*23700*/  STL.64 [R1+0x660], R8 ;  /* 0x0006600801007387 */ /* 0x0003e20000100a00 */
[----:B------:R-:W-:-:S03]  /*23710*/  LEA.HI.X.SX32 R51, R56, R5, 0x2, P3 ;  /* 0x0000000538337211 */ /* 0x000fc600018f16ff */
[----:B------:R-:W3:Y:S04]  /*23720*/  LDL.LU R58, [R1+0xb8] ;  /* 0x0000b800013a7983 */ /* 0x000ee80000300800 */
[----:B------:R-:W3:Y:S01]  /*23730*/  LDL.LU R59, [R1+0xb4] ;  /* 0x0000b400013b7983 */ /* 0x000ee20000300800 */
[CC--:B------:R-:W-:Y:S02]  /*23740*/  LEA R46, P4, R57.reuse, R2.reuse, 0x2 ;  /* 0x00000002392e7211 */ /* 0x0c0fe400078810ff */
[CC--:B------:R-:W-:Y:S01]  /*23750*/  LEA R34, P5, R4.reuse, R2.reuse, 0x2 ;  /* 0x0000000204227211 */ /* 0x0c0fe200078a10ff */
[----:B------:R2:W-:Y:S01]  /*23760*/  STL.64 [R1+0x658], R52 ;  /* 0x0006583401007387 */ /* 0x0005e20000100a00 */
[-C--:B------:R-:W-:Y:S02]  /*23770*/  LEA.HI.X.SX32 R47, R57, R5.reuse, 0x2, P4 ;  /* 0x00000005392f7211 */ /* 0x080fe400020f16ff */
[----:B------:R-:W-:Y:S01]  /*23780*/  LEA.HI.X.SX32 R35, R4, R5, 0x2, P5 ;  /* 0x0000000504237211 */ /* 0x000fe200028f16ff */
[----:B------:R2:W-:Y:S04]  /*23790*/  STL.64 [R1+0x650], R50 ;  /* 0x0006503201007387 */ /* 0x0005e80000100a00 */
[----:B------:R-:W3:Y:S01]  /*237a0*/  LDL.LU R56, [R1+0xb0] ;  /* 0x0000b00001387983 */ /* 0x000ee20000300800 */
[----:B-1----:R-:W-:-:S03]  /*237b0*/  LEA R12, P6, R54, R2, 0x2 ;  /* 0x00000002360c7211 */ /* 0x002fc600078c10ff */
[----:B------:R-:W3:Y:S01]  /*237c0*/  LDL.LU R57, [R1+0xac] ;  /* 0x0000ac0001397983 */ /* 0x000ee20000300800 */
[----:B------:R-:W-:-:S03]  /*237d0*/  LEA R10, P0, R55, R2, 0x2 ;  /* 0x00000002370a7211 */ /* 0x000fc600078010ff */
[----:B------:R1:W-:Y:S01]  /*237e0*/  STL.64 [R1+0x648], R46 ;  /* 0x0006482e01007387 */ /* 0x0003e20000100a00 */
[-C--:B------:R-:W-:Y:S02]  /*237f0*/  LEA.HI.X.SX32 R13, R54, R5.reuse, 0x2, P6 ;  /* 0x00000005360d7211 */ /* 0x080fe400030f16ff */
[----:B------:R-:W-:Y:S01]  /*23800*/  LEA.HI.X.SX32 R11, R55, R5, 0x2, P0 ;  /* 0x00000005370b7211 */ /* 0x000fe200000f16ff */
[----:B------:R4:W-:Y:S04]  /*23810*/  STL.64 [R1+0x640], R34 ;  /* 0x0006402201007387 */ /* 0x0009e80000100a00 */
[----:B------:R-:W3:Y:S01]  /*23820*/  LDL.LU R4, [R1+0xa8] ;  /* 0x0000a80001047983 */ /* 0x000ee20000300800 */
[----:B------:R-:W-:-:S03]  /*23830*/  LEA R8, P1, R48, R2, 0x2 ;  /* 0x0000000230087211 */ /* 0x000fc600078210ff */
[----:B------:R-:W3:Y:S01]  /*23840*/  LDL.LU R54, [R1+0xa4] ;  /* 0x0000a40001367983 */ /* 0x000ee20000300800 */
[----:B------:R-:W-:-:S03]  /*23850*/  LEA.HI.X.SX32 R9, R48, R5, 0x2, P1 ;  /* 0x0000000530097211 */ /* 0x000fc600008f16ff */
[----:B------:R1:W-:Y:S04]  /*23860*/  STL.64 [R1+0x638], R12 ;  /* 0x0006380c01007387 */ /* 0x0003e80000100a00 */
[----:B------:R3:W-:Y:S04]  /*23870*/  STL.64 [R1+0x630], R10 ;  /* 0x0006300a01007387 */ /* 0x0007e80000100a00 */
[----:B------:R-:W3:Y:S04]  /*23880*/  LDL.LU R55, [R1+0xa0] ;  /* 0x0000a00001377983 */ /* 0x000ee80000300800 */
[----:B------:R-:W3:Y:S04]  /*23890*/  LDL.LU R48, [R1+0x9c] ;  /* 0x00009c0001307983 */ /* 0x000ee80000300800 */
[----:B------:R1:W-:Y:S01]  /*238a0*/  STL.64 [R1+0x628], R8 ;  /* 0x0006280801007387 */ /* 0x0003e20000100a00 */
[----:B--2---:R-:W-:-:S04]  /*238b0*/  LEA R52, P2, R240, R2, 0x2 ;  /* 0x00000002f0347211 */ /* 0x004fc800078410ff */
[----:B------:R-:W-:-:S05]  /*238c0*/  LEA.HI.X.SX32 R53, R240, R5, 0x2, P2 ;  /* 0x00000005f0357211 */ /* 0x000fca00010f16ff */
[----:B------:R2:W-:Y:S01]  /*238d0*/  STL.64 [R1+0x620], R52 ;  /* 0x0006203401007387 */ /* 0x0005e20000100a00 */
[----:B------:R-:W-:-:S03]  /*238e0*/  LEA R50, P3, R241, R2, 0x2 ;  /* 0x00000002f1327211 */ /* 0x000fc600078610ff */
[----:B------:R-:W3:Y:S01]  /*238f0*/  LDL.LU R240, [R1+0x98] ;  /* 0x0000980001f07983 */ /* 0x000ee20000300800 */
[----:B-1----:R-:W-:Y:S02]  /*23900*/  LEA R46, P4, R3, R2, 0x2 ;  /* 0x00000002032e7211 */ /* 0x002fe400078810ff */
[-C--:B------:R-:W-:Y:S02]  /*23910*/  LEA.HI.X.SX32 R51, R241, R5.reuse, 0x2, P3 ;  /* 0x00000005f1337211 */ /* 0x080fe400018f16ff */
[----:B------:R-:W3:Y:S01]  /*23920*/  LDL.LU R241, [R1+0x94] ;  /* 0x0000940001f17983 */ /* 0x000ee20000300800 */
[----:B------:R-:W-:-:S03]  /*23930*/  LEA.HI.X.SX32 R47, R3, R5, 0x2, P4 ;  /* 0x00000005032f7211 */ /* 0x000fc600020f16ff */
[----:B------:R1:W-:Y:S01]  /*23940*/  STL.64 [R1+0x618], R50 ;  /* 0x0006183201007387 */ /* 0x0003e20000100a00 */
[----:B----4-:R-:W-:-:S03]  /*23950*/  LEA R34, P5, R238, R2, 0x2 ;  /* 0x00000002ee227211 */ /* 0x010fc600078a10ff */
[----:B------:R4:W-:Y:S01]  /*23960*/  STL.64 [R1+0x610], R46 ;  /* 0x0006102e01007387 */ /* 0x0009e20000100a00 */
[----:B------:R-:W-:-:S03]  /*23970*/  LEA R12, P6, R239, R2, 0x2 ;  /* 0x00000002ef0c7211 */ /* 0x000fc600078c10ff */
[----:B------:R-:W3:Y:S01]  /*23980*/  LDL.LU R3, [R1+0x90] ;  /* 0x0000900001037983 */ /* 0x000ee20000300800 */
[-C--:B------:R-:W-:Y:S02]  /*23990*/  LEA.HI.X.SX32 R35, R238, R5.reuse, 0x2, P5 ;  /* 0x00000005ee237211 */ /* 0x080fe400028f16ff */
[----:B------:R-:W-:Y:S01]  /*239a0*/  LEA.HI.X.SX32 R13, R239, R5, 0x2, P6 ;  /* 0x00000005ef0d7211 */ /* 0x000fe200030f16ff */
[----:B------:R-:W3:Y:S04]  /*239b0*/  LDL.LU R238, [R1+0x8c] ;  /* 0x00008c0001ee7983 */ /* 0x000ee80000300800 */
[----:B------:R1:W-:Y:S01]  /*239c0*/  STL.64 [R1+0x608], R34 ;  /* 0x0006082201007387 */ /* 0x0003e20000100a00 */
[----:B---3--:R-:W-:-:S03]  /*239d0*/  LEA R10, P0, R236, R2, 0x2 ;  /* 0x00000002ec0a7211 */ /* 0x008fc600078010ff */
[----:B------:R3:W-:Y:S01]  /*239e0*/  STL.64 [R1+0x600], R12 ;  /* 0x0006000c01007387 */ /* 0x0007e20000100a00 */
[----:B------:R-:W-:-:S03]  /*239f0*/  LEA R8, P1, R0, R2, 0x2 ;  /* 0x0000000200087211 */ /* 0x000fc600078210ff */
[----:B------:R-:W3:Y:S01]  /*23a00*/  LDL.LU R239, [R1+0x88] ;  /* 0x0000880001ef7983 */ /* 0x000ee20000300800 */
[-C--:B------:R-:W-:Y:S02]  /*23a10*/  LEA.HI.X.SX32 R11, R236, R5.reuse, 0x2, P0 ;  /* 0x00000005ec0b7211 */ /* 0x080fe400000f16ff */
[----:B------:R-:W-:Y:S01]  /*23a20*/  LEA.HI.X.SX32 R9, R0, R5, 0x2, P1 ;  /* 0x0000000500097211 */ /* 0x000fe200008f16ff */
[----:B------:R-:W3:Y:S04]  /*23a30*/  LDL.LU R236, [R1+0x84] ;  /* 0x0000840001ec7983 */ /* 0x000ee80000300800 */
[----:B------:R3:W-:Y:S01]  /*23a40*/  STL.64 [R1+0x5f8], R10 ;  /* 0x0005f80a01007387 */ /* 0x0007e20000100a00 */
[----:B--2---:R-:W-:-:S03]  /*23a50*/  LEA R52, P2, R244, R2, 0x2 ;  /* 0x00000002f4347211 */ /* 0x004fc600078410ff */
[----:B------:R2:W-:Y:S01]  /*23a60*/  STL.64 [R1+0x5f0], R8 ;  /* 0x0005f00801007387 */ /* 0x0005e20000100a00 */
[----:B-1----:R-:W-:-:S03]  /*23a70*/  LEA R50, P3, R25, R2, 0x2 ;  /* 0x0000000219327211 */ /* 0x002fc600078610ff */
[----:B------:R-:W3:Y:S01]  /*23a80*/  LDL.LU R0, [R1+0x80] ;  /* 0x0000800001007983 */ /* 0x000ee20000300800 */
[-C--:B------:R-:W-:Y:S02]  /*23a90*/  LEA.HI.X.SX32 R53, R244, R5.reuse, 0x2, P2 ;  /* 0x00000005f4357211 */ /* 0x080fe400010f16ff */
[----:B------:R-:W-:Y:S01]  /*23aa0*/  LEA.HI.X.SX32 R51, R25, R5, 0x2, P3 ;  /* 0x0000000519337211 */ /* 0x000fe200018f16ff */
[----:B------:R-:W3:Y:S04]  /*23ab0*/  LDL.LU R244, [R1+0x78] ;  /* 0x0000780001f47983 */ /* 0x000ee80000300800 */
[----:B------:R1:W-:Y:S04]  /*23ac0*/  STL.64 [R1+0x5e8], R52 ;  /* 0x0005e83401007387 */ /* 0x0003e80000100a00 */
[----:B------:R1:W-:Y:S04]  /*23ad0*/  STL.64 [R1+0x5e0], R50 ;  /* 0x0005e03201007387 */ /* 0x0003e80000100a00 */
[----:B------:R-:W3:Y:S04]  /*23ae0*/  LDL.LU R25, [R1+0x74] ;  /* 0x0000740001197983 */ /* 0x000ee80000300800 */
[----:B------:R-:W3:Y:S01]  /*23af0*/  LDL.LU R61, [R1+0x70] ;  /* 0x00007000013d7983 */ /* 0x000ee20000300800 */
[----:B----4-:R-:W-:-:S02]  /*23b00*/  LEA R46, P4, R58, R2, 0x2 ;  /* 0x000000023a2e7211 */ /* 0x010fc400078810ff */
[C---:B------:R-:W-:Y:S02]  /*23b10*/  LEA R34, P5, R59.reuse, R2, 0x2 ;  /* 0x000000023b227211 */ /* 0x040fe400078a10ff */
[-C--:B------:R-:W-:Y:S02]  /*23b20*/  LEA.HI.X.SX32 R47, R58, R5.reuse, 0x2, P4 ;  /* 0x000000053a2f7211 */ /* 0x080fe400020f16ff */
[----:B------:R-:W-:-:S03]  /*23b30*/  LEA.HI.X.SX32 R35, R59, R5, 0x2, P5 ;  /* 0x000000053b237211 */ /* 0x000fc600028f16ff */
[----:B------:R4:W-:Y:S01]  /*23b40*/  STL.64 [R1+0x5d8], R46 ;  /* 0x0005d82e01007387 */ /* 0x0009e20000100a00 */
[CC--:B---3--:R-:W-:Y:S02]  /*23b50*/  LEA R12, P6, R56.reuse, R2.reuse, 0x2 ;  /* 0x00000002380c7211 */ /* 0x0c8fe400078c10ff */
[C---:B------:R-:W-:Y:S02]  /*23b60*/  LEA R10, P0, R57.reuse, R2, 0x2 ;  /* 0x00000002390a7211 */ /* 0x040fe400078010ff */
[-C--:B------:R-:W-:Y:S01]  /*23b70*/  LEA.HI.X.SX32 R13, R56, R5.reuse, 0x2, P6 ;  /* 0x00000005380d7211 */ /* 0x080fe200030f16ff */
[----:B------:R3:W-:Y:S01]  /*23b80*/  STL.64 [R1+0x5d0], R34 ;  /* 0x0005d02201007387 */ /* 0x0007e20000100a00 */
[----:B------:R-:W-:-:S03]  /*23b90*/  LEA.HI.X.SX32 R11, R57, R5, 0x2, P0 ;  /* 0x00000005390b7211 */ /* 0x000fc600000f16ff */
[----:B------:R-:W3:Y:S04]  /*23ba0*/  LDL.LU R58, [R1+0x6c] ;  /* 0x00006c00013a7983 */ /* 0x000ee80000300800 */
[----:B------:R-:W3:Y:S01]  /*23bb0*/  LDL.LU R59, [R1+0x64] ;  /* 0x00006400013b7983 */ /* 0x000ee20000300800 */
[-C--:B--2---:R-:W-:Y:S02]  /*23bc0*/  LEA R8, P1, R4, R2.reuse, 0x2 ;  /* 0x0000000204087211 */ /* 0x084fe400078210ff */
[-C--:B-1----:R-:W-:Y:S01]  /*23bd0*/  LEA R52, P2, R54, R2.reuse, 0x2 ;  /* 0x0000000236347211 */ /* 0x082fe200078410ff */
[----:B------:R1:W-:Y:S01]  /*23be0*/  STL.64 [R1+0x5c8], R12 ;  /* 0x0005c80c01007387 */ /* 0x0003e20000100a00 */
[-C--:B------:R-:W-:Y:S02]  /*23bf0*/  LEA.HI.X.SX32 R9, R4, R5.reuse, 0x2, P1 ;  /* 0x0000000504097211 */ /* 0x080fe400008f16ff */
[----:B------:R-:W-:Y:S01]  /*23c00*/  LEA.HI.X.SX32 R53, R54, R5, 0x2, P2 ;  /* 0x0000000536357211 */ /* 0x000fe200010f16ff */
[----:B------:R2:W-:Y:S04]  /*23c10*/  STL.64 [R1+0x5c0], R10 ;  /* 0x0005c00a01007387 */ /* 0x0005e80000100a00 */
[----:B------:R-:W3:Y:S01]  /*23c20*/  LDL.LU R56, [R1+0x60] ;  /* 0x0000600001387983 */ /* 0x000ee20000300800 */
[----:B------:R-:W-:-:S03]  /*23c30*/  LEA R50, P3, R55, R2, 0x2 ;  /* 0x0000000237327211 */ /* 0x000fc600078610ff */
[----:B------:R-:W3:Y:S01]  /*23c40*/  LDL.LU R57, [R1+0x5c] ;  /* 0x00005c0001397983 */ /* 0x000ee20000300800 */
[----:B----4-:R-:W-:-:S03]  /*23c50*/  LEA R46, P4, R48, R2, 0x2 ;  /* 0x00000002302e7211 */ /* 0x010fc600078810ff */
[----:B------:R4:W-:Y:S01]  /*23c60*/  STL.64 [R1+0x5b8], R8 ;  /* 0x0005b80801007387 */ /* 0x0009e20000100a00 */
[-C--:B------:R-:W-:Y:S02]  /*23c70*/  LEA.HI.X.SX32 R51, R55, R5.reuse, 0x2, P3 ;  /* 0x0000000537337211 */ /* 0x080fe400018f16ff */
[----:B------:R-:W-:Y:S01]  /*23c80*/  LEA.HI.X.SX32 R47, R48, R5, 0x2, P4 ;  /* 0x00000005302f7211 */ /* 0x000fe200020f16ff */
[----:B------:R1:W-:Y:S04]  /*23c90*/  STL.64 [R1+0x5b0], R52 ;  /* 0x0005b03401007387 */ /* 0x0003e80000100a00 */
[----:B------:R-:W3:Y:S04]  /*23ca0*/  LDL.LU R4, [R1+0x58] ;  /* 0x0000580001047983 */ /* 0x000ee80000300800 */
[----:B------:R-:W3:Y:S04]  /*23cb0*/  LDL.LU R54, [R1+0x54] ;  /* 0x0000540001367983 */ /* 0x000ee80000300800 */
[----:B------:R1:W-:Y:S04]  /*23cc0*/  STL.64 [R1+0x5a8], R50 ;  /* 0x0005a83201007387 */ /* 0x0003e80000100a00 */
[----:B------:R1:W-:Y:S04]  /*23cd0*/  STL.64 [R1+0x5a0], R46 ;  /* 0x0005a02e01007387 */ /* 0x0003e80000100a00 */
[----:B------:R-:W3:Y:S04]  /*23ce0*/  LDL.LU R55, [R1+0x50] ;  /* 0x0000500001377983 */ /* 0x000ee80000300800 */
[----:B------:R-:W3:Y:S02]  /*23cf0*/  LDL.LU R48, [R1+0x48] ;  /* 0x0000480001307983 */ /* 0x000ee40000300800 */
[----:B---3--:R-:W-:-:S04]  /*23d00*/  LEA R34, P5, R240, R2, 0x2 ;  /* 0x00000002f0227211 */ /* 0x008fc800078a10ff */
[----:B------:R-:W-:Y:S02]  /*23d10*/  LEA.HI.X.SX32 R35, R240, R5, 0x2, P5 ;  /* 0x00000005f0237211 */ /* 0x000fe400028f16ff */
[----:B-1----:R-:W-:-:S04]  /*23d20*/  LEA R12, P6, R241, R2, 0x2 ;  /* 0x00000002f10c7211 */ /* 0x002fc800078c10ff */
[----:B------:R-:W-:Y:S01]  /*23d30*/  LEA.HI.X.SX32 R13, R241, R5, 0x2, P6 ;  /* 0x00000005f10d7211 */ /* 0x000fe200030f16ff */
[----:B------:R1:W-:Y:S04]  /*23d40*/  STL.64 [R1+0x598], R34 ;  /* 0x0005982201007387 */ /* 0x0003e80000100a00 */
[----:B------:R3:W-:Y:S01]  /*23d50*/  STL.64 [R1+0x590], R12 ;  /* 0x0005900c01007387 */ /* 0x0007e20000100a00 */
[----:B--2---:R-:W-:-:S03]  /*23d60*/  LEA R10, P0, R3, R2, 0x2 ;  /* 0x00000002030a7211 */ /* 0x004fc600078010ff */
[----:B------:R-:W2:Y:S01]  /*23d70*/  LDL.LU R240, [R1+0x44] ;  /* 0x0000440001f07983 */ /* 0x000ea20000300800 */
        /* <DEDUP_REMOVED lines=8> */
[----:B------:R-:W-:-:S03]  /*23e00*/  LEA R50, P3, R236, R2, 0x2 ;  /* 0x00000002ec327211 */ /* 0x000fc600078610ff */
[----:B------:R-:W4:Y:S01]  /*23e10*/  LDL.LU R238, [R1+0x210] ;  /* 0x0002100001ee7983 */ /* 0x000f220000300800 */
[-C--:B------:R-:W-:Y:S02]  /*23e20*/  LEA.HI.X.SX32 R53, R239, R5.reuse, 0x2, P2 ;  /* 0x00000005ef357211 */ /* 0x080fe400010f16ff */
[----:B------:R-:W-:Y:S01]  /*23e30*/  LEA.HI.X.SX32 R51, R236, R5, 0x2, P3 ;  /* 0x00000005ec337211 */ /* 0x000fe200018f16ff */
[----:B------:R-:W4:Y:S04]  /*23e40*/  LDL.LU R239, [R1+0x284] ;  /* 0x0002840001ef7983 */ /* 0x000f280000300800 */
[----:B------:R3:W-:Y:S01]  /*23e50*/  STL.64 [R1+0x578], R52 ;  /* 0x0005783401007387 */ /* 0x0007e20000100a00 */
[----:B------:R-:W-:-:S03]  /*23e60*/  LEA R46, P4, R0, R2, 0x2 ;  /* 0x00000002002e7211 */ /* 0x000fc600078810ff */
[----:B------:R3:W-:Y:S01]  /*23e70*/  STL.64 [R1+0x570], R50 ;  /* 0x0005703201007387 */ /* 0x0007e20000100a00 */
[----:B-1----:R-:W-:-:S03]  /*23e80*/  LEA R34, P5, R244, R2, 0x2 ;  /* 0x00000002f4227211 */ /* 0x002fc600078a10ff */
[----:B------:R-:W4:Y:S01]  /*23e90*/  LDL.LU R236, [R1+0x2a8] ;  /* 0x0002a80001ec7983 */ /* 0x000f220000300800 */
[-C--:B------:R-:W-:Y:S02]  /*23ea0*/  LEA.HI.X.SX32 R47, R0, R5.reuse, 0x2, P4 ;  /* 0x00000005002f7211 */ /* 0x080fe400020f16ff */
[----:B------:R-:W-:Y:S01]  /*23eb0*/  LEA.HI.X.SX32 R35, R244, R5, 0x2, P5 ;  /* 0x00000005f4237211 */ /* 0x000fe200028f16ff */
[----:B------:R-:W4:Y:S04]  /*23ec0*/  LDL.LU R0, [R1+0x2ac] ;  /* 0x0002ac0001007983 */ /* 0x000f280000300800 */
[----:B------:R1:W-:Y:S01]  /*23ed0*/  STL.64 [R1+0x568], R46 ;  /* 0x0005682e01007387 */ /* 0x0003e20000100a00 */
[----:B---3--:R-:W-:-:S03]  /*23ee0*/  LEA R12, P6, R25, R2, 0x2 ;  /* 0x00000002190c7211 */ /* 0x008fc600078c10ff */
[----:B------:R3:W-:Y:S01]  /*23ef0*/  STL.64 [R1+0x560], R34 ;  /* 0x0005602201007387 */ /* 0x0007e20000100a00 */
[----:B------:R-:W-:-:S03]  /*23f00*/  LEA.HI.X.SX32 R13, R25, R5, 0x2, P6 ;  /* 0x00000005190d7211 */ /* 0x000fc600030f16ff */
[----:B------:R-:W4:Y:S04]  /*23f10*/  LDL.LU R244, [R1+0x2b0] ;  /* 0x0002b00001f47983 */ /* 0x000f280000300800 */
[----:B------:R-:W4:Y:S01]  /*23f20*/  LDL.LU R25, [R1+0x2b4] ;  /* 0x0002b40001197983 */ /* 0x000f220000300800 */
[----:B------:R-:W-:-:S04]  /*23f30*/  LEA R10, P0, R61, R2, 0x2 ;  /* 0x000000023d0a7211 */ /* 0x000fc800078010ff */
[----:B------:R-:W-:Y:S01]  /*23f40*/  LEA.HI.X.SX32 R11, R61, R5, 0x2, P0 ;  /* 0x000000053d0b7211 */ /* 0x000fe200000f16ff */
[----:B------:R-:W-:Y:S01]  /*23f50*/  IMAD R63, R71, UR6, RZ ;  /* 0x00000006473f7c24 */ /* 0x000fe2000f8e02ff */
[----:B------:R1:W-:Y:S01]  /*23f60*/  STL.64 [R1+0x558], R12 ;  /* 0x0005580c01007387 */ /* 0x0003e20000100a00 */
[----:B------:R-:W-:Y:S02]  /*23f70*/  IMAD R71, R81, UR18, RZ ;  /* 0x0000001251477c24 */ /* 0x000fe4000f8e02ff */
[----:B------:R-:W-:Y:S01]  /*23f80*/  IMAD R70, R80, UR68, RZ ;  /* 0x0000004450467c24 */ /* 0x000fe2000f8e02ff */
[----:B------:R1:W-:Y:S01]  /*23f90*/  STL.64 [R1+0x550], R10 ;  /* 0x0005500a01007387 */ /* 0x0003e20000100a00 */
[----:B------:R-:W-:Y:S02]  /*23fa0*/  IMAD R81, R135, UR57, RZ ;  /* 0x0000003987517c24 */ /* 0x000fe4000f8e02ff */
[----:B------:R-:W-:Y:S01]  /*23fb0*/  IMAD R80, R134, UR59, RZ ;  /* 0x0000003b86507c24 */ /* 0x000fe2000f8e02ff */
[----:B------:R-:W-:-:S02]  /*23fc0*/  LEA R8, P1, R58, R2, 0x2 ;  /* 0x000000023a087211 */ /* 0x000fc400078210ff */
[C---:B------:R-:W-:Y:S02]  /*23fd0*/  LEA R52, P2, R59.reuse, R2, 0x2 ;  /* 0x000000023b347211 */ /* 0x040fe400078410ff */
[-C--:B------:R-:W-:Y:S02]  /*23fe0*/  LEA.HI.X.SX32 R9, R58, R5.reuse, 0x2, P1 ;  /* 0x000000053a097211 */ /* 0x080fe400008f16ff */
[----:B------:R-:W-:-:S03]  /*23ff0*/  LEA.HI.X.SX32 R53, R59, R5, 0x2, P2 ;  /* 0x000000053b357211 */ /* 0x000fc600010f16ff */
[----:B------:R1:W-:Y:S04]  /*24000*/  STL.64 [R1+0x548], R8 ;  /* 0x0005480801007387 */ /* 0x0003e80000100a00 */
[----:B------:R-:W4:Y:S01]  /*24010*/  LDL.LU R135, [R1+0x2b8] ;  /* 0x0002b80001877983 */ /* 0x000f220000300800 */
[----:B------:R-:W-:-:S03]  /*24020*/  LEA R50, P3, R56, R2, 0x2 ;  /* 0x0000000238327211 */ /* 0x000fc600078610ff */
[----:B------:R-:W4:Y:S01]  /*24030*/  LDL.LU R134, [R1+0x2bc] ;  /* 0x0002bc0001867983 */ /* 0x000f220000300800 */
[CC--:B-1----:R-:W-:Y:S02]  /*24040*/  LEA R46, P4, R57.reuse, R2.reuse, 0x2 ;  /* 0x00000002392e7211 */ /* 0x0c2fe400078810ff */
[-C--:B------:R-:W-:Y:S02]  /*24050*/  LEA.HI.X.SX32 R51, R56, R5.reuse, 0x2, P3 ;  /* 0x0000000538337211 */ /* 0x080fe400018f16ff */
[-C--:B------:R-:W-:Y:S01]  /*24060*/  LEA.HI.X.SX32 R47, R57, R5.reuse, 0x2, P4 ;  /* 0x00000005392f7211 */ /* 0x080fe200020f16ff */
[----:B------:R2:W-:Y:S01]  /*24070*/  STL.64 [R1+0x540], R52 ;  /* 0x0005403401007387 */ /* 0x0005e20000100a00 */
[-C--:B---3--:R-:W-:Y:S02]  /*24080*/  LEA R34, P5, R4, R2.reuse, 0x2 ;  /* 0x0000000204227211 */ /* 0x088fe400078a10ff */
[----:B------:R-:W-:Y:S01]  /*24090*/  LEA R12, P6, R54, R2, 0x2 ;  /* 0x00000002360c7211 */ /* 0x000fe200078c10ff */
[----:B------:R4:W-:Y:S01]  /*240a0*/  STL.64 [R1+0x538], R50 ;  /* 0x0005383201007387 */ /* 0x0009e20000100a00 */
[----:B------:R-:W-:-:S02]  /*240b0*/  LEA.HI.X.SX32 R35, R4, R5, 0x2, P5 ;  /* 0x0000000504237211 */ /* 0x000fc400028f16ff */
[----:B------:R-:W-:Y:S01]  /*240c0*/  LEA.HI.X.SX32 R13, R54, R5, 0x2, P6 ;  /* 0x00000005360d7211 */ /* 0x000fe200030f16ff */
[----:B------:R1:W-:Y:S04]  /*240d0*/  STL.64 [R1+0x530], R46 ;  /* 0x0005302e01007387 */ /* 0x0003e80000100a00 */
[----:B------:R-:W3:Y:S01]  /*240e0*/  LDL.LU R133, [R1+0x2c0] ;  /* 0x0002c00001857983 */ /* 0x000ee20000300800 */
[----:B------:R-:W-:-:S03]  /*240f0*/  LEA R10, P0, R55, R2, 0x2 ;  /* 0x00000002370a7211 */ /* 0x000fc600078010ff */
[----:B------:R-:W3:Y:S01]  /*24100*/  LDL.LU R60, [R1+0x2c4] ;  /* 0x0002c400013c7983 */ /* 0x000ee20000300800 */
[C---:B------:R-:W-:Y:S02]  /*24110*/  LEA R8, P1, R48.reuse, R2, 0x2 ;  /* 0x0000000230087211 */ /* 0x040fe400078210ff */
[-C--:B------:R-:W-:Y:S01]  /*24120*/  LEA.HI.X.SX32 R11, R55, R5.reuse, 0x2, P0 ;  /* 0x00000005370b7211 */ /* 0x080fe200000f16ff */
[----:B------:R1:W-:Y:S01]  /*24130*/  STL.64 [R1+0x528], R34 ;  /* 0x0005282201007387 */ /* 0x0003e20000100a00 */
[----:B------:R-:W-:-:S03]  /*24140*/  LEA.HI.X.SX32 R9, R48, R5, 0x2, P1 ;  /* 0x0000000530097211 */ /* 0x000fc600008f16ff */
[----:B------:R1:W-:Y:S04]  /*24150*/  STL.64 [R1+0x520], R12 ;  /* 0x0005200c01007387 */ /* 0x0003e80000100a00 */
[----:B------:R1:W-:Y:S04]  /*24160*/  STL.64 [R1+0x518], R10 ;  /* 0x0005180a01007387 */ /* 0x0003e80000100a00 */
[----:B------:R-:W3:Y:S04]  /*24170*/  LDL.LU R61, [R1+0x2cc] ;  /* 0x0002cc00013d7983 */ /* 0x000ee80000300800 */
[----:B------:R-:W3:Y:S04]  /*24180*/  LDL.LU R58, [R1+0x2d0] ;  /* 0x0002d000013a7983 */ /* 0x000ee80000300800 */
[----:B------:R1:W-:Y:S01]  /*24190*/  STL.64 [R1+0x510], R8 ;  /* 0x0005100801007387 */ /* 0x0003e20000100a00 */
[----:B--2---:R-:W-:-:S02]  /*241a0*/  LEA R52, P2, R240, R2, 0x2 ;  /* 0x00000002f0347211 */ /* 0x004fc400078410ff */
[-C--:B----4-:R-:W-:Y:S02]  /*241b0*/  LEA R50, P3, R241, R2.reuse, 0x2 ;  /* 0x00000002f1327211 */ /* 0x090fe400078610ff */
[-C--:B------:R-:W-:Y:S02]  /*241c0*/  LEA.HI.X.SX32 R53, R240, R5.reuse, 0x2, P2 ;  /* 0x00000005f0357211 */ /* 0x080fe400010f16ff */
[----:B-1----:R-:W-:Y:S02]  /*241d0*/  LEA R46, P4, R3, R2, 0x2 ;  /* 0x00000002032e7211 */ /* 0x002fe400078810ff */
[-C--:B------:R-:W-:Y:S01]  /*241e0*/  LEA.HI.X.SX32 R51, R241, R5.reuse, 0x2, P3 ;  /* 0x00000005f1337211 */ /* 0x080fe200018f16ff */
[----:B------:R1:W-:Y:S01]  /*241f0*/  STL.64 [R1+0x508], R52 ;  /* 0x0005083401007387 */ /* 0x0003e20000100a00 */
[----:B------:R-:W-:-:S03]  /*24200*/  LEA.HI.X.SX32 R47, R3, R5, 0x2, P4 ;  /* 0x00000005032f7211 */ /* 0x000fc600020f16ff */
[----:B------:R-:W2:Y:S04]  /*24210*/  LDL.LU R59, [R1+0x2d4] ;  /* 0x0002d400013b7983 */ /* 0x000ea80000300800 */
[----:B------:R-:W4:Y:S01]  /*24220*/  LDL.LU R56, [R1+0x2d8] ;  /* 0x0002d80001387983 */ /* 0x000f220000300800 */
[----:B------:R-:W-:-:S03]  /*24230*/  LEA R34, P5, R238, R2, 0x2 ;  /* 0x00000002ee227211 */ /* 0x000fc600078a10ff */
[----:B------:R-:W4:Y:S01]  /*24240*/  LDL.LU R57, [R1+0x2dc] ;  /* 0x0002dc0001397983 */ /* 0x000f220000300800 */
[C---:B------:R-:W-:Y:S02]  /*24250*/  LEA R12, P6, R239.reuse, R2, 0x2 ;  /* 0x00000002ef0c7211 */ /* 0x040fe400078c10ff */
[-C--:B------:R-:W-:Y:S01]  /*24260*/  LEA.HI.X.SX32 R35, R238, R5.reuse, 0x2, P5 ;  /* 0x00000005ee237211 */ /* 0x080fe200028f16ff */
[----:B------:R1:W-:Y:S01]  /*24270*/  STL.64 [R1+0x500], R50 ;  /* 0x0005003201007387 */ /* 0x0003e20000100a00 */
[----:B------:R-:W-:-:S03]  /*24280*/  LEA.HI.X.SX32 R13, R239, R5, 0x2, P6 ;  /* 0x00000005ef0d7211 */ /* 0x000fc600030f16ff */
[----:B------:R1:W-:Y:S04]  /*24290*/  STL.64 [R1+0x4f8], R46 ;  /* 0x0004f82e01007387 */ /* 0x0003e80000100a00 */
[----:B------:R-:W4:Y:S01]  /*242a0*/  LDL.LU R4, [R1+0x2e0] ;  /* 0x0002e00001047983 */ /* 0x000f220000300800 */
[----:B------:R-:W-:-:S03]  /*242b0*/  LEA R10, P0, R236, R2, 0x2 ;  /* 0x00000002ec0a7211 */ /* 0x000fc600078010ff */
[----:B------:R-:W4:Y:S01]  /*242c0*/  LDL.LU R54, [R1+0x2e4] ;  /* 0x0002e40001367983 */ /* 0x000f220000300800 */
[----:B------:R-:W-:-:S03]  /*242d0*/  LEA R8, P1, R0, R2, 0x2 ;  /* 0x0000000200087211 */ /* 0x000fc600078210ff */
[----:B------:R-:W4:Y:S01]  /*242e0*/  LDL.LU R55, [R1+0x2e8] ;  /* 0x0002e80001377983 */ /* 0x000f220000300800 */
[----:B------:R-:W-:-:S03]  /*242f0*/  LEA.HI.X.SX32 R11, R236, R5, 0x2, P0 ;  /* 0x00000005ec0b7211 */ /* 0x000fc600000f16ff */
[----:B------:R-:W4:Y:S01]  /*24300*/  LDL.LU R48, [R1+0x2ec] ;  /* 0x0002ec0001307983 */ /* 0x000f220000300800 */
[----:B------:R-:W-:-:S03]  /*24310*/  LEA.HI.X.SX32 R9, R0, R5, 0x2, P1 ;  /* 0x0000000500097211 */ /* 0x000fc600008f16ff */
[----:B------:R1:W-:Y:S02]  /*24320*/  STL.64 [R1+0x4f0], R34 ;  /* 0x0004f02201007387 */ /* 0x0003e40000100a00 */
[-C--:B-1----:R-:W-:Y:S02]  /*24330*/  LEA R52, P2, R244, R2.reuse, 0x2 ;  /* 0x00000002f4347211 */ /* 0x082fe400078410ff */
[----:B------:R3:W-:Y:S01]  /*24340*/  STL.64 [R1+0x4e8], R12 ;  /* 0x0004e80c01007387 */ /* 0x0007e20000100a00 */
[----:B------:R-:W-:-:S03]  /*24350*/  LEA R50, P3, R25, R2, 0x2 ;  /* 0x0000000219327211 */ /* 0x000fc600078610ff */
[----:B------:R-:W4:Y:S04]  /*24360*/  LDL.LU R240, [R1+0x2f0] ;  /* 0x0002f00001f07983 */ /* 0x000f280000300800 */
[----:B------:R-:W4:Y:S01]  /*24370*/  LDL.LU R241, [R1+0x2f4] ;  /* 0x0002f40001f17983 */ /* 0x000f220000300800 */
[----:B------:R-:W-:-:S03]  /*24380*/  LEA.HI.X.SX32 R53, R244, R5, 0x2, P2 ;  /* 0x00000005f4357211 */ /* 0x000fc600010f16ff */
[----:B------:R-:W4:Y:S01]  /*24390*/  LDL.LU R3, [R1+0x2f8] ;  /* 0x0002f80001037983 */ /* 0x000f220000300800 */
[----:B------:R-:W-:-:S03]  /*243a0*/  LEA.HI.X.SX32 R51, R25, R5, 0x2, P3 ;  /* 0x0000000519337211 */ /* 0x000fc600018f16ff */
[----:B------:R-:W4:Y:S04]  /*243b0*/  LDL.LU R238, [R1+0x2fc] ;  /* 0x0002fc0001ee7983 */ /* 0x000f280000300800 */
[----:B------:R1:W-:Y:S04]  /*243c0*/  STL.64 [R1+0x4e0], R10 ;  /* 0x0004e00a01007387 */ /* 0x0003e80000100a00 */
[----:B------:R1:W-:Y:S04]  /*243d0*/  STL.64 [R1+0x4d8], R8 ;  /* 0x0004d80801007387 */ /* 0x0003e80000100a00 */
[----:B------:R-:W4:Y:S04]  /*243e0*/  LDL.LU R239, [R1+0x300] ;  /* 0x0003000001ef7983 */ /* 0x000f280000300800 */
[----:B------:R-:W4:Y:S04]  /*243f0*/  LDL.LU R236, [R1+0x304] ;  /* 0x0003040001ec7983 */ /* 0x000f280000300800 */
[----:B------:R-:W4:Y:S04]  /*24400*/  LDL.LU R0, [R1+0x308] ;  /* 0x0003080001007983 */ /* 0x000f280000300800 */
[----:B------:R-:W4:Y:S04]  /*24410*/  LDL.LU R244, [R1+0x30c] ;  /* 0x00030c0001f47983 */ /* 0x000f280000300800 */
[----:B------:R1:W-:Y:S04]  /*24420*/  STL.64 [R1+0x4d0], R52 ;  /* 0x0004d03401007387 */ /* 0x0003e80000100a00 */
[----:B------:R2:W-:Y:S04]  /*24430*/  STL.64 [R1+0x4c8], R50 ;  /* 0x0004c83201007387 */ /* 0x0005e80000100a00 */
[----:B------:R-:W4:Y:S01]  /*24440*/  LDL.LU R25, [R1+0x310] ;  /* 0x0003100001197983 */ /* 0x000f220000300800 */
[----:B------:R-:W-:-:S02]  /*24450*/  LEA R46, P4, R135, R2, 0x2 ;  /* 0x00000002872e7211 */ /* 0x000fc400078810ff */
[C---:B------:R-:W-:Y:S02]  /*24460*/  LEA R34, P5, R134.reuse, R2, 0x2 ;  /* 0x0000000286227211 */ /* 0x040fe400078a10ff */
[-C--:B------:R-:W-:Y:S02]  /*24470*/  LEA.HI.X.SX32 R47, R135, R5.reuse, 0x2, P4 ;  /* 0x00000005872f7211 */ /* 0x080fe400020f16ff */
[----:B------:R-:W-:-:S03]  /*24480*/  LEA.HI.X.SX32 R35, R134, R5, 0x2, P5 ;  /* 0x0000000586237211 */ /* 0x000fc600028f16ff */
[----:B------:R4:W-:Y:S01]  /*24490*/  STL.64 [R1+0x4c0], R46 ;  /* 0x0004c02e01007387 */ /* 0x0009e20000100a00 */
[CC--:B---3--:R-:W-:Y:S02]  /*244a0*/  LEA R12, P6, R133.reuse, R2.reuse, 0x2 ;  /* 0x00000002850c7211 */ /* 0x0c8fe400078c10ff */
[C---:B-1----:R-:W-:Y:S02]  /*244b0*/  LEA R10, P0, R60.reuse, R2, 0x2 ;  /* 0x000000023c0a7211 */ /* 0x042fe400078010ff */
[-C--:B------:R-:W-:Y:S01]  /*244c0*/  LEA.HI.X.SX32 R13, R133, R5.reuse, 0x2, P6 ;  /* 0x00000005850d7211 */ /* 0x080fe200030f16ff */
[----:B------:R1:W-:Y:S01]  /*244d0*/  STL.64 [R1+0x4b8], R34 ;  /* 0x0004b82201007387 */ /* 0x0003e20000100a00 */
[----:B------:R-:W-:-:S03]  /*244e0*/  LEA.HI.X.SX32 R11, R60, R5, 0x2, P0 ;  /* 0x000000053c0b7211 */ /* 0x000fc600000f16ff */
[----:B------:R3:W-:Y:S01]  /*244f0*/  STL.64 [R1+0x4b0], R12 ;  /* 0x0004b00c01007387 */ /* 0x0007e20000100a00 */
[CC--:B------:R-:W-:Y:S02]  /*24500*/  LEA R8, P1, R61.reuse, R2.reuse, 0x2 ;  /* 0x000000023d087211 */ /* 0x0c0fe400078210ff */
[CC--:B------:R-:W-:Y:S02]  /*24510*/  LEA R52, P2, R58.reuse, R2.reuse, 0x2 ;  /* 0x000000023a347211 */ /* 0x0c0fe400078410ff */
[-C--:B------:R-:W-:Y:S02]  /*24520*/  LEA.HI.X.SX32 R9, R61, R5.reuse, 0x2, P1 ;  /* 0x000000053d097211 */ /* 0x080fe400008f16ff */
[----:B------:R-:W-:Y:S01]  /*24530*/  LEA.HI.X.SX32 R53, R58, R5, 0x2, P2 ;  /* 0x000000053a357211 */ /* 0x000fe200010f16ff */
[----:B------:R1:W-:Y:S04]  /*24540*/  STL.64 [R1+0x4a8], R10 ;  /* 0x0004a80a01007387 */ /* 0x0003e80000100a00 */
[----:B------:R1:W-:Y:S04]  /*24550*/  STL.64 [R1+0x4a0], R8 ;  /* 0x0004a00801007387 */ /* 0x0003e80000100a00 */
[----:B------:R1:W-:Y:S01]  /*24560*/  STL.64 [R1+0x498], R52 ;  /* 0x0004983401007387 */ /* 0x0003e20000100a00 */
[----:B--2---:R-:W-:-:S02]  /*24570*/  LEA R50, P3, R59, R2, 0x2 ;  /* 0x000000023b327211 */ /* 0x004fc400078610ff */
[CC--:B----4-:R-:W-:Y:S02]  /*24580*/  LEA R46, P4, R56.reuse, R2.reuse, 0x2 ;  /* 0x00000002382e7211 */ /* 0x0d0fe400078810ff */
[-C--:B------:R-:W-:Y:S02]  /*24590*/  LEA.HI.X.SX32 R51, R59, R5.reuse, 0x2, P3 ;  /* 0x000000053b337211 */ /* 0x080fe400018f16ff */
[CC--:B-1----:R-:W-:Y:S02]  /*245a0*/  LEA R34, P5, R57.reuse, R2.reuse, 0x2 ;  /* 0x0000000239227211 */ /* 0x0c2fe400078a10ff */
[-C--:B------:R-:W-:Y:S02]  /*245b0*/  LEA.HI.X.SX32 R47, R56, R5.reuse, 0x2, P4 ;  /* 0x00000005382f7211 */ /* 0x080fe400020f16ff */
[----:B------:R-:W-:Y:S01]  /*245c0*/  LEA.HI.X.SX32 R35, R57, R5, 0x2, P5 ;  /* 0x0000000539237211 */ /* 0x000fe200028f16ff */
[----:B------:R1:W-:Y:S01]  /*245d0*/  STL.64 [R1+0x490], R50 ;  /* 0x0004903201007387 */ /* 0x0003e20000100a00 */
[----:B---3--:R-:W-:-:S03]  /*245e0*/  LEA R12, P6, R4, R2, 0x2 ;  /* 0x00000002040c7211 */ /* 0x008fc600078c10ff */
[----:B------:R2:W-:Y:S01]  /*245f0*/  STL.64 [R1+0x488], R46 ;  /* 0x0004882e01007387 */ /* 0x0005e20000100a00 */
[-C--:B------:R-:W-:Y:S02]  /*24600*/  LEA R10, P0, R54, R2.reuse, 0x2 ;  /* 0x00000002360a7211 */ /* 0x080fe400078010ff */
[-C--:B------:R-:W-:Y:S02]  /*24610*/  LEA.HI.X.SX32 R13, R4, R5.reuse, 0x2, P6 ;  /* 0x00000005040d7211 */ /* 0x080fe400030f16ff */
[CC--:B------:R-:W-:Y:S01]  /*24620*/  LEA R8, P1, R55.reuse, R2.reuse, 0x2 ;  /* 0x0000000237087211 */ /* 0x0c0fe200078210ff */
[----:B------:R3:W-:Y:S01]  /*24630*/  STL.64 [R1+0x480], R34 ;  /* 0x0004802201007387 */ /* 0x0007e20000100a00 */
[-C--:B------:R-:W-:Y:S02]  /*24640*/  LEA.HI.X.SX32 R11, R54, R5.reuse, 0x2, P0 ;  /* 0x00000005360b7211 */ /* 0x080fe400000f16ff */
[----:B------:R-:W-:Y:S01]  /*24650*/  LEA R52, P2, R48, R2, 0x2 ;  /* 0x0000000230347211 */ /* 0x000fe200078410ff */
[----:B------:R4:W-:Y:S01]  /*24660*/  STL.64 [R1+0x478], R12 ;  /* 0x0004780c01007387 */ /* 0x0009e20000100a00 */
[----:B------:R-:W-:-:S02]  /*24670*/  LEA.HI.X.SX32 R9, R55, R5, 0x2, P1 ;  /* 0x0000000537097211 */ /* 0x000fc400008f16ff */
[-C--:B------:R-:W-:Y:S01]  /*24680*/  LEA.HI.X.SX32 R53, R48, R5.reuse, 0x2, P2 ;  /* 0x0000000530357211 */ /* 0x080fe200010f16ff */
[----:B------:R3:W-:Y:S01]  /*24690*/  STL.64 [R1+0x470], R10 ;  /* 0x0004700a01007387 */ /* 0x0007e20000100a00 */
[CC--:B-1----:R-:W-:Y:S02]  /*246a0*/  LEA R50, P3, R240.reuse, R2.reuse, 0x2 ;  /* 0x00000002f0327211 */ /* 0x0c2fe400078610ff */
[-C--:B--2---:R-:W-:Y:S02]  /*246b0*/  LEA R46, P4, R241, R2.reuse, 0x2 ;  /* 0x00000002f12e7211 */ /* 0x084fe400078810ff */
[-C--:B------:R-:W-:Y:S02]  /*246c0*/  LEA.HI.X.SX32 R51, R240, R5.reuse, 0x2, P3 ;  /* 0x00000005f0337211 */ /* 0x080fe400018f16ff */
[----:B---3--:R-:W-:Y:S02]  /*246d0*/  LEA R34, P5, R3, R2, 0x2 ;  /* 0x0000000203227211 */ /* 0x008fe400078a10ff */
[----:B------:R-:W-:-:S02]  /*246e0*/  LEA.HI.X.SX32 R47, R241, R5, 0x2, P4 ;  /* 0x00000005f12f7211 */ /* 0x000fc400020f16ff */
[CC--:B----4-:R-:W-:Y:S01]  /*246f0*/  LEA R12, P6, R238.reuse, R2.reuse, 0x2 ;  /* 0x00000002ee0c7211 */ /* 0x0d0fe200078c10ff */
[----:B------:R1:W-:Y:S01]  /*24700*/  STL.64 [R1+0x468], R8 ;  /* 0x0004680801007387 */ /* 0x0003e20000100a00 */
[-C--:B------:R-:W-:Y:S02]  /*24710*/  LEA.HI.X.SX32 R35, R3, R5.reuse, 0x2, P5 ;  /* 0x0000000503237211 */ /* 0x080fe400028f16ff */
[----:B------:R-:W-:Y:S01]  /*24720*/  LEA.HI.X.SX32 R13, R238, R5, 0x2, P6 ;  /* 0x00000005ee0d7211 */ /* 0x000fe200030f16ff */
[----:B------:R2:W-:Y:S04]  /*24730*/  STL.64 [R1+0x460], R52 ;  /* 0x0004603401007387 */ /* 0x0005e80000100a00 */
[----:B------:R3:W-:Y:S01]  /*24740*/  STL.64 [R1+0x458], R50 ;  /* 0x0004583201007387 */ /* 0x0007e20000100a00 */
[----:B------:R-:W-:-:S03]  /*24750*/  LEA R10, P0, R239, R2, 0x2 ;  /* 0x00000002ef0a7211 */ /* 0x000fc600078010ff */
[----:B------:R-:W-:Y:S01]  /*24760*/  STL.64 [R1+0x450], R46 ;  /* 0x0004502e01007387 */ /* 0x000fe20000100a00 */
[----:B-1----:R-:W-:-:S03]  /*24770*/  LEA R8, P1, R236, R2, 0x2 ;  /* 0x00000002ec087211 */ /* 0x002fc600078210ff */
[----:B------:R1:W-:Y:S01]  /*24780*/  STL.64 [R1+0x448], R34 ;  /* 0x0004482201007387 */ /* 0x0003e20000100a00 */
[-C--:B------:R-:W-:Y:S02]  /*24790*/  LEA.HI.X.SX32 R11, R239, R5.reuse, 0x2, P0 ;  /* 0x00000005ef0b7211 */ /* 0x080fe400000f16ff */
[-C--:B--2---:R-:W-:Y:S01]  /*247a0*/  LEA R52, P2, R0, R2.reuse, 0x2 ;  /* 0x0000000200347211 */ /* 0x084fe200078410ff */
[----:B------:R2:W-:Y:S01]  /*247b0*/  STL.64 [R1+0x440], R12 ;  /* 0x0004400c01007387 */ /* 0x0005e20000100a00 */
[-C--:B------:R-:W-:Y:S02]  /*247c0*/  LEA.HI.X.SX32 R9, R236, R5.reuse, 0x2, P1 ;  /* 0x00000005ec097211 */ /* 0x080fe400008f16ff */
[-C--:B---3--:R-:W-:Y:S02]  /*247d0*/  LEA R50, P3, R244, R2.reuse, 0x2 ;  /* 0x00000002f4327211 */ /* 0x088fe400078610ff */
[----:B------:R-:W-:Y:S02]  /*247e0*/  LEA.HI.X.SX32 R53, R0, R5, 0x2, P2 ;  /* 0x0000000500357211 */ /* 0x000fe400010f16ff */
[----:B-1----:R-:W-:-:S02]  /*247f0*/  LEA R34, P5, R168, R2, 0x2 ;  /* 0x00000002a8227211 */ /* 0x002fc400078a10ff */
[-C--:B------:R-:W-:Y:S02]  /*24800*/  LEA.HI.X.SX32 R51, R244, R5.reuse, 0x2, P3 ;  /* 0x00000005f4337211 */ /* 0x080fe400018f16ff */
[-C--:B--2---:R-:W-:Y:S02]  /*24810*/  LEA R12, P6, R169, R2.reuse, 0x2 ;  /* 0x00000002a90c7211 */ /* 0x084fe400078c10ff */
[C---:B------:R-:W-:Y:S01]  /*24820*/  LEA R46, P4, R25.reuse, R2, 0x2 ;  /* 0x00000002192e7211 */ /* 0x040fe200078810ff */
[----:B------:R1:W-:Y:S01]  /*24830*/  STL.64 [R1+0x438], R10 ;  /* 0x0004380a01007387 */ /* 0x0003e20000100a00 */
[-C--:B------:R-:W-:Y:S02]  /*24840*/  LEA.HI.X.SX32 R35, R168, R5.reuse, 0x2, P5 ;  /* 0x00000005a8237211 */ /* 0x080fe400028f16ff */
[-C--:B------:R-:W-:Y:S01]  /*24850*/  LEA.HI.X.SX32 R47, R25, R5.reuse, 0x2, P4 ;  /* 0x00000005192f7211 */ /* 0x080fe200020f16ff */
[----:B------:R2:W-:Y:S01]  /*24860*/  STL.64 [R1+0x430], R8 ;  /* 0x0004300801007387 */ /* 0x0005e20000100a00 */
[----:B------:R-:W-:-:S03]  /*24870*/  LEA.HI.X.SX32 R13, R169, R5, 0x2, P6 ;  /* 0x00000005a90d7211 */ /* 0x000fc600030f16ff */
[----:B------:R3:W-:Y:S01]  /*24880*/  STL.64 [R1+0x428], R52 ;  /* 0x0004283401007387 */ /* 0x0007e20000100a00 */
[----:B-1----:R-:W-:-:S03]  /*24890*/  LEA R10, P0, R170, R2, 0x2 ;  /* 0x00000002aa0a7211 */ /* 0x002fc600078010ff */
[----:B------:R1:W-:Y:S01]  /*248a0*/  STL.64 [R1+0x420], R50 ;  /* 0x0004203201007387 */ /* 0x0003e20000100a00 */
[----:B--2---:R-:W-:-:S03]  /*248b0*/  LEA R8, P1, R171, R2, 0x2 ;  /* 0x00000002ab087211 */ /* 0x004fc600078210ff */
[----:B------:R2:W-:Y:S01]  /*248c0*/  STL.64 [R1+0x418], R46 ;  /* 0x0004182e01007387 */ /* 0x0005e20000100a00 */
[-C--:B------:R-:W-:Y:S02]  /*248d0*/  LEA.HI.X.SX32 R11, R170, R5.reuse, 0x2, P0 ;  /* 0x00000005aa0b7211 */ /* 0x080fe400000f16ff */
[CC--:B---3--:R-:W-:Y:S01]  /*248e0*/  LEA R52, P2, R172.reuse, R2.reuse, 0x2 ;  /* 0x00000002ac347211 */ /* 0x0c8fe200078410ff */
[----:B------:R3:W-:Y:S01]  /*248f0*/  STL.64 [R1+0x410], R34 ;  /* 0x0004102201007387 */ /* 0x0007e20000100a00 */
[-C--:B------:R-:W-:Y:S02]  /*24900*/  LEA.HI.X.SX32 R9, R171, R5.reuse, 0x2, P1 ;  /* 0x00000005ab097211 */ /* 0x080fe400008f16ff */
[-C--:B-1----:R-:W-:Y:S01]  /*24910*/  LEA R50, P3, R173, R2.reuse, 0x2 ;  /* 0x00000002ad327211 */ /* 0x082fe200078610ff */
[----:B------:R1:W-:Y:S01]  /*24920*/  STL.64 [R1+0x408], R12 ;  /* 0x0004080c01007387 */ /* 0x0003e20000100a00 */
[----:B------:R-:W-:Y:S02]  /*24930*/  LEA.HI.X.SX32 R53, R172, R5, 0x2, P2 ;  /* 0x00000005ac357211 */ /* 0x000fe400010f16ff */
[----:B--2---:R-:W-:-:S02]  /*24940*/  LEA R46, P4, R174, R2, 0x2 ;  /* 0x00000002ae2e7211 */ /* 0x004fc400078810ff */
[-C--:B------:R-:W-:Y:S02]  /*24950*/  LEA.HI.X.SX32 R51, R173, R5.reuse, 0x2, P3 ;  /* 0x00000005ad337211 */ /* 0x080fe400018f16ff */
[CC--:B---3--:R-:W-:Y:S01]  /*24960*/  LEA R34, P5, R175.reuse, R2.reuse, 0x2 ;  /* 0x00000002af227211 */ /* 0x0c8fe200078a10ff */
[----:B------:R2:W-:Y:S01]  /*24970*/  STL.64 [R1+0x400], R10 ;  /* 0x0004000a01007387 */ /* 0x0005e20000100a00 */
[-C--:B------:R-:W-:Y:S02]  /*24980*/  LEA.HI.X.SX32 R47, R174, R5.reuse, 0x2, P4 ;  /* 0x00000005ae2f7211 */ /* 0x080fe400020f16ff */
[CC--:B-1----:R-:W-:Y:S01]  /*24990*/  LEA R12, P6, R176.reuse, R2.reuse, 0x2 ;  /* 0x00000002b00c7211 */ /* 0x0c2fe200078c10ff */
[----:B------:R1:W-:Y:S01]  /*249a0*/  STL.64 [R1+0x3f8], R8 ;  /* 0x0003f80801007387 */ /* 0x0003e20000100a00 */
[-C--:B------:R-:W-:Y:S02]  /*249b0*/  LEA.HI.X.SX32 R35, R175, R5.reuse, 0x2, P5 ;  /* 0x00000005af237211 */ /* 0x080fe400028f16ff */
[----:B------:R-:W-:Y:S01]  /*249c0*/  LEA.HI.X.SX32 R13, R176, R5, 0x2, P6 ;  /* 0x00000005b00d7211 */ /* 0x000fe200030f16ff */
[----:B------:R3:W-:Y:S01]  /*249d0*/  STL.64 [R1+0x3f0], R52 ;  /* 0x0003f03401007387 */ /* 0x0007e20000100a00 */
[----:B--2---:R-:W-:-:S03]  /*249e0*/  LEA R10, P0, R177, R2, 0x2 ;  /* 0x00000002b10a7211 */ /* 0x004fc600078010ff */
[----:B------:R2:W-:Y:S01]  /*249f0*/  STL.64 [R1+0x3e8], R50 ;  /* 0x0003e83201007387 */ /* 0x0005e20000100a00 */
[----:B-1----:R-:W-:-:S03]  /*24a00*/  LEA R8, P1, R178, R2, 0x2 ;  /* 0x00000002b2087211 */ /* 0x002fc600078210ff */
[----:B------:R1:W-:Y:S01]  /*24a10*/  STL.64 [R1+0x3e0], R46 ;  /* 0x0003e02e01007387 */ /* 0x0003e20000100a00 */
[-C--:B------:R-:W-:Y:S02]  /*24a20*/  LEA.HI.X.SX32 R11, R177, R5.reuse, 0x2, P0 ;  /* 0x00000005b10b7211 */ /* 0x080fe400000f16ff */
[CC--:B---3--:R-:W-:Y:S01]  /*24a30*/  LEA R52, P2, R179.reuse, R2.reuse, 0x2 ;  /* 0x00000002b3347211 */ /* 0x0c8fe200078410ff */
[----:B------:R3:W-:Y:S01]  /*24a40*/  STL.64 [R1+0x3d8], R34 ;  /* 0x0003d82201007387 */ /* 0x0007e20000100a00 */
[-C--:B------:R-:W-:Y:S02]  /*24a50*/  LEA.HI.X.SX32 R9, R178, R5.reuse, 0x2, P1 ;  /* 0x00000005b2097211 */ /* 0x080fe400008f16ff */
[-C--:B--2---:R-:W-:Y:S01]  /*24a60*/  LEA R50, P3, R180, R2.reuse, 0x2 ;  /* 0x00000002b4327211 */ /* 0x084fe200078610ff */
[----:B------:R2:W-:Y:S01]  /*24a70*/  STL.64 [R1+0x3d0], R12 ;  /* 0x0003d00c01007387 */ /* 0x0005e20000100a00 */
[----:B------:R-:W-:Y:S02]  /*24a80*/  LEA.HI.X.SX32 R53, R179, R5, 0x2, P2 ;  /* 0x00000005b3357211 */ /* 0x000fe400010f16ff */
[----:B-1----:R-:W-:-:S02]  /*24a90*/  LEA R46, P4, R181, R2, 0x2 ;  /* 0x00000002b52e7211 */ /* 0x002fc400078810ff */
[-C--:B------:R-:W-:Y:S02]  /*24aa0*/  LEA.HI.X.SX32 R51, R180, R5.reuse, 0x2, P3 ;  /* 0x00000005b4337211 */ /* 0x080fe400018f16ff */
[CC--:B---3--:R-:W-:Y:S01]  /*24ab0*/  LEA R34, P5, R182.reuse, R2.reuse, 0x2 ;  /* 0x00000002b6227211 */ /* 0x0c8fe200078a10ff */
[----:B------:R1:W-:Y:S01]  /*24ac0*/  STL.64 [R1+0x3c8], R10 ;  /* 0x0003c80a01007387 */ /* 0x0003e20000100a00 */
[-C--:B------:R-:W-:Y:S02]  /*24ad0*/  LEA.HI.X.SX32 R47, R181, R5.reuse, 0x2, P4 ;  /* 0x00000005b52f7211 */ /* 0x080fe400020f16ff */
[CC--:B--2---:R-:W-:Y:S01]  /*24ae0*/  LEA R12, P6, R183.reuse, R2.reuse, 0x2 ;  /* 0x00000002b70c7211 */ /* 0x0c4fe200078c10ff */
[----:B------:R2:W-:Y:S01]  /*24af0*/  STL.64 [R1+0x3c0], R8 ;  /* 0x0003c00801007387 */ /* 0x0005e20000100a00 */
[-C--:B------:R-:W-:Y:S02]  /*24b00*/  LEA.HI.X.SX32 R35, R182, R5.reuse, 0x2, P5 ;  /* 0x00000005b6237211 */ /* 0x080fe400028f16ff */
[----:B------:R-:W-:Y:S01]  /*24b10*/  LEA.HI.X.SX32 R13, R183, R5, 0x2, P6 ;  /* 0x00000005b70d7211 */ /* 0x000fe200030f16ff */
        /* <DEDUP_REMOVED lines=105> */
[----:B------:R3:W-:Y:S04]  /*251b0*/  STL.64 [R1+0x2a0], R52 ;  /* 0x0002a03401007387 */ /* 0x0007e80000100a00 */
[----:B------:R4:W-:Y:S01]  /*251c0*/  STL.64 [R1+0x298], R50 ;  /* 0x0002983201007387 */ /* 0x0009e20000100a00 */
[----:B--2---:R-:W-:-:S03]  /*251d0*/  LEA R10, P0, R219, R2, 0x2 ;  /* 0x00000002db0a7211 */ /* 0x004fc600078010ff */
[----:B------:R2:W-:Y:S01]  /*251e0*/  STL.64 [R1+0x290], R46 ;  /* 0x0002902e01007387 */ /* 0x0005e20000100a00 */
[----:B-1----:R-:W-:-:S03]  /*251f0*/  LEA R8, P1, R220, R2, 0x2 ;  /* 0x00000002dc087211 */ /* 0x002fc600078210ff */
[----:B------:R1:W-:Y:S01]  /*25200*/  STL.64 [R1+0x288], R34 ;  /* 0x0002882201007387 */ /* 0x0003e20000100a00 */
[----:B------:R-:W-:-:S03]  /*25210*/  LEA.HI.X.SX32 R11, R219, R5, 0x2, P0 ;  /* 0x00000005db0b7211 */ /* 0x000fc600000f16ff */
[----:B------:R1:W-:Y:S01]  /*25220*/  STL.64 [R1+0x280], R12 ;  /* 0x0002800c01007387 */ /* 0x0003e20000100a00 */
[----:B------:R-:W-:-:S03]  /*25230*/  LEA.HI.X.SX32 R9, R220, R5, 0x2, P1 ;  /* 0x00000005dc097211 */ /* 0x000fc600008f16ff */
[----:B------:R-:W2:Y:S04]  /*25240*/  LDL.LU R239, [R1+0x8f0] ;  /* 0x0008f00001ef7983 */ /* 0x000ea80000300800 */
[----:B------:R1:W-:Y:S04]  /*25250*/  STL.64 [R1+0x278], R10 ;  /* 0x0002780a01007387 */ /* 0x0003e80000100a00 */
[----:B------:R1:W-:Y:S04]  /*25260*/  STL.64 [R1+0x270], R8 ;  /* 0x0002700801007387 */ /* 0x0003e80000100a00 */
[----:B------:R-:W2:Y:S01]  /*25270*/  LDL.LU R25, [R1+0x900] ;  /* 0x0009000001197983 */ /* 0x000ea20000300800 */
[----:B---3--:R-:W-:-:S02]  /*25280*/  LEA R52, P2, R221, R2, 0x2 ;  /* 0x00000002dd347211 */ /* 0x008fc400078410ff */
[-C--:B----4-:R-:W-:Y:S01]  /*25290*/  LEA R50, P3, R222, R2.reuse, 0x2 ;  /* 0x00000002de327211 */ /* 0x090fe200078610ff */
[----:B------:R-:W3:Y:S01]  /*252a0*/  LDL.LU R236, [R1+0x910] ;  /* 0x0009100001ec7983 */ /* 0x000ee20000300800 */
[-C--:B--2---:R-:W-:Y:S02]  /*252b0*/  LEA R46, P4, R223, R2.reuse, 0x2 ;  /* 0x00000002df2e7211 */ /* 0x084fe400078810ff */
[-C--:B------:R-:W-:Y:S02]  /*252c0*/  LEA.HI.X.SX32 R53, R221, R5.reuse, 0x2, P2 ;  /* 0x00000005dd357211 */ /* 0x080fe400010f16ff */
[-C--:B-1----:R-:W-:Y:S02]  /*252d0*/  LEA R34, P5, R224, R2.reuse, 0x2 ;  /* 0x00000002e0227211 */ /* 0x082fe400078a10ff */
        /* <DEDUP_REMOVED lines=11> */
[----:B------:R-:W-:-:S02]  /*25390*/  LEA R58, P2, R228, R2, 0x2 ;  /* 0x00000002e43a7211 */ /* 0x000fc400078410ff */
[----:B------:R-:W-:Y:S01]  /*253a0*/  LEA.HI.X.SX32 R11, R226, R5, 0x2, P0 ;  /* 0x00000005e20b7211 */ /* 0x000fe200000f16ff */
[----:B------:R-:W-:Y:S01]  /*253b0*/  STL.64 [R1+0x258], R46 ;  /* 0x0002582e01007387 */ /* 0x000fe20000100a00 */
[----:B------:R-:W-:-:S03]  /*253c0*/  LEA R56, P3, R229, R2, 0x2 ;  /* 0x00000002e5387211 */ /* 0x000fc600078610ff */
[----:B------:R2:W-:Y:S01]  /*253d0*/  STL.64 [R1+0x250], R34 ;  /* 0x0002502201007387 */ /* 0x0005e20000100a00 */
[----:B------:R-:W-:-:S03]  /*253e0*/  LEA.HI.X.SX32 R9, R227, R5, 0x2, P1 ;  /* 0x00000005e3097211 */ /* 0x000fc600008f16ff */
[----:B------:R-:W4:Y:S01]  /*253f0*/  LDL.LU R4, [R1+0x940] ;  /* 0x0009400001047983 */ /* 0x000f220000300800 */
[-C--:B-1----:R-:W-:Y:S02]  /*25400*/  LEA R52, P4, R230, R2.reuse, 0x2 ;  /* 0x00000002e6347211 */ /* 0x082fe400078810ff */
[----:B------:R-:W-:Y:S01]  /*25410*/  LEA.HI.X.SX32 R59, R228, R5, 0x2, P2 ;  /* 0x00000005e43b7211 */ /* 0x000fe200010f16ff */
[----:B--2---:R-:W2:Y:S01]  /*25420*/  LDL.LU R50, [R1+0x950] ;  /* 0x0009500001327983 */ /* 0x004ea20000300800 */
[----:B------:R-:W-:-:S03]  /*25430*/  LEA R54, P5, R231, R2, 0x2 ;  /* 0x00000002e7367211 */ /* 0x000fc600078a10ff */
[----:B------:R1:W-:Y:S01]  /*25440*/  STL.64 [R1+0x248], R12 ;  /* 0x0002480c01007387 */ /* 0x0003e20000100a00 */
[----:B------:R-:W-:-:S03]  /*25450*/  LEA.HI.X.SX32 R57, R229, R5, 0x2, P3 ;  /* 0x00000005e5397211 */ /* 0x000fc600018f16ff */
[----:B------:R1:W-:Y:S01]  /*25460*/  STL.64 [R1+0x240], R10 ;  /* 0x0002400a01007387 */ /* 0x0003e20000100a00 */
[----:B------:R-:W-:-:S03]  /*25470*/  LEA.HI.X.SX32 R53, R230, R5, 0x2, P4 ;  /* 0x00000005e6357211 */ /* 0x000fc600020f16ff */
[----:B------:R-:W2:Y:S04]  /*25480*/  LDL.LU R34, [R1+0x960] ;  /* 0x0009600001227983 */ /* 0x000ea80000300800 */
[----:B------:R-:W2:Y:S01]  /*25490*/  LDL.LU R47, [R1+0x970] ;  /* 0x00097000012f7983 */ /* 0x000ea20000300800 */
[----:B-1----:R-:W-:-:S03]  /*254a0*/  LEA R12, P6, R232, R2, 0x2 ;  /* 0x00000002e80c7211 */ /* 0x002fc600078c10ff */
[----:B------:R1:W-:Y:S01]  /*254b0*/  STL.64 [R1+0x238], R8 ;  /* 0x0002380801007387 */ /* 0x0003e20000100a00 */
[----:B------:R-:W-:-:S03]  /*254c0*/  LEA.HI.X.SX32 R55, R231, R5, 0x2, P5 ;  /* 0x00000005e7377211 */ /* 0x000fc600028f16ff */
[----:B------:R1:W-:Y:S01]  /*254d0*/  STL.64 [R1+0x230], R58 ;  /* 0x0002303a01007387 */ /* 0x0003e20000100a00 */
[----:B------:R-:W-:-:S03]  /*254e0*/  LEA.HI.X.SX32 R13, R232, R5, 0x2, P6 ;  /* 0x00000005e80d7211 */ /* 0x000fc600030f16ff */
[----:B------:R-:W2:Y:S01]  /*254f0*/  LDL.LU R46, [R1+0x980] ;  /* 0x00098000012e7983 */ /* 0x000ea20000300800 */
[----:B------:R-:W-:-:S03]  /*25500*/  LEA R10, P0, R233, R2, 0x2 ;  /* 0x00000002e90a7211 */ /* 0x000fc600078010ff */
[----:B------:R-:W2:Y:S01]  /*25510*/  LDL.LU R35, [R1+0x990] ;  /* 0x0009900001237983 */ /* 0x000ea20000300800 */
[----:B-1----:R-:W-:-:S03]  /*25520*/  LEA R8, P1, R234, R2, 0x2 ;  /* 0x00000002ea087211 */ /* 0x002fc600078210ff */
[----:B------:R1:W-:Y:S04]  /*25530*/  STL.64 [R1+0x228], R56 ;  /* 0x0002283801007387 */ /* 0x0003e80000100a00 */
[----:B------:R1:W-:Y:S04]  /*25540*/  STL.64 [R1+0x220], R52 ;  /* 0x0002203401007387 */ /* 0x0003e80000100a00 */
[----:B------:R-:W2:Y:S01]  /*25550*/  LDL.LU R244, [R1+0x9a0] ;  /* 0x0009a00001f47983 */ /* 0x000ea20000300800 */
[----:B------:R-:W-:-:S03]  /*25560*/  LEA.HI.X.SX32 R11, R233, R5, 0x2, P0 ;  /* 0x00000005e90b7211 */ /* 0x000fc600000f16ff */
[----:B------:R-:W2:Y:S01]  /*25570*/  LDL.LU R51, [R1+0x9b0] ;  /* 0x0009b00001337983 */ /* 0x000ea20000300800 */
[----:B------:R-:W-:-:S03]  /*25580*/  LEA.HI.X.SX32 R9, R234, R5, 0x2, P1 ;  /* 0x00000005ea097211 */ /* 0x000fc600008f16ff */
[----:B------:R3:W-:Y:S04]  /*25590*/  STL.64 [R1+0x218], R54 ;  /* 0x0002183601007387 */ /* 0x0007e80000100a00 */
[----:B------:R4:W-:Y:S01]  /*255a0*/  STL.64 [R1+0x210], R12 ;  /* 0x0002100c01007387 */ /* 0x0009e20000100a00 */
[----:B------:R-:W-:-:S03]  /*255b0*/  LEA R58, P2, R235, R2, 0x2 ;  /* 0x00000002eb3a7211 */ /* 0x000fc600078410ff */
[----:B------:R-:W2:Y:S04]  /*255c0*/  LDL.LU R48, [R1+0x9c0] ;  /* 0x0009c00001307983 */ /* 0x000ea80000300800 */
[----:B------:R-:W2:Y:S01]  /*255d0*/  LDL.LU R240, [R1+0x9cc] ;  /* 0x0009cc0001f07983 */ /* 0x000ea20000300800 */
[----:B------:R-:W-:-:S03]  /*255e0*/  LEA.HI.X.SX32 R59, R235, R5, 0x2, P2 ;  /* 0x00000005eb3b7211 */ /* 0x000fc600010f16ff */
[----:B------:R1:W-:Y:S04]  /*255f0*/  STL.64 [R1+0x208], R10 ;  /* 0x0002080a01007387 */ /* 0x0003e80000100a00 */
[----:B------:R1:W-:Y:S04]  /*25600*/  STL.64 [R1+0x200], R8 ;  /* 0x0002000801007387 */ /* 0x0003e80000100a00 */
[----:B------:R-:W2:Y:S04]  /*25610*/  LDL.LU R241, [R1+0x9d4] ;  /* 0x0009d40001f17983 */ /* 0x000ea80000300800 */
[----:B------:R-:W2:Y:S04]  /*25620*/  LDL.LU R3, [R1+0x9dc] ;  /* 0x0009dc0001037983 */ /* 0x000ea80000300800 */
[----:B------:R2:W-:Y:S01]  /*25630*/  STL.64 [R1+0x1f8], R58 ;  /* 0x0001f83a01007387 */ /* 0x0005e20000100a00 */
[----:B-1----:R-:W-:-:S04]  /*25640*/  LEA R56, P3, R239, R2, 0x2 ;  /* 0x00000002ef387211 */ /* 0x002fc800078610ff */
[----:B------:R-:W-:-:S05]  /*25650*/  LEA.HI.X.SX32 R57, R239, R5, 0x2, P3 ;  /* 0x00000005ef397211 */ /* 0x000fca00018f16ff */
[----:B------:R1:W-:Y:S01]  /*25660*/  STL.64 [R1+0x1f0], R56 ;  /* 0x0001f03801007387 */ /* 0x0003e20000100a00 */
[----:B------:R-:W-:-:S03]  /*25670*/  LEA R52, P4, R25, R2, 0x2 ;  /* 0x0000000219347211 */ /* 0x000fc600078810ff */
[----:B------:R-:W2:Y:S01]  /*25680*/  LDL.LU R239, [R1+0x9e4] ;  /* 0x0009e40001ef7983 */ /* 0x000ea20000300800 */
[----:B------:R-:W-:-:S03]  /*25690*/  LEA.HI.X.SX32 R53, R25, R5, 0x2, P4 ;  /* 0x0000000519357211 */ /* 0x000fc600020f16ff */
[----:B------:R-:W2:Y:S01]  /*256a0*/  LDL.LU R25, [R1+0x9ec] ;  /* 0x0009ec0001197983 */ /* 0x000ea20000300800 */
[----:B---3--:R-:W-:-:S04]  /*256b0*/  LEA R54, P5, R236, R2, 0x2 ;  /* 0x00000002ec367211 */ /* 0x008fc800078a10ff */
[-C--:B------:R-:W-:Y:S01]  /*256c0*/  LEA.HI.X.SX32 R55, R236, R5.reuse, 0x2, P5 ;  /* 0x00000005ec377211 */ /* 0x080fe200028f16ff */
[----:B------:R3:W-:Y:S01]  /*256d0*/  STL.64 [R1+0x1e8], R52 ;  /* 0x0001e83401007387 */ /* 0x0007e20000100a00 */
[-C--:B----4-:R-:W-:Y:S02]  /*256e0*/  LEA R12, P6, R0, R2.reuse, 0x2 ;  /* 0x00000002000c7211 */ /* 0x090fe400078c10ff */
[----:B------:R-:W-:Y:S02]  /*256f0*/  LEA R10, P0, R238, R2, 0x2 ;  /* 0x00000002ee0a7211 */ /* 0x000fe400078010ff */
[-C--:B------:R-:W-:Y:S01]  /*25700*/  LEA.HI.X.SX32 R13, R0, R5.reuse, 0x2, P6 ;  /* 0x00000005000d7211 */ /* 0x080fe200030f16ff */
[----:B------:R4:W-:Y:S01]  /*25710*/  STL.64 [R1+0x1e0], R54 ;  /* 0x0001e03601007387 */ /* 0x0009e20000100a00 */
[----:B------:R-:W-:-:S03]  /*25720*/  LEA.HI.X.SX32 R11, R238, R5, 0x2, P0 ;  /* 0x00000005ee0b7211 */ /* 0x000fc600000f16ff */
[----:B------:R-:W2:Y:S04]  /*25730*/  LDL.LU R236, [R1+0x9f4] ;  /* 0x0009f40001ec7983 */ /* 0x000ea80000300800 */
[----:B------:R-:W2:Y:S01]  /*25740*/  LDL.LU R0, [R1+0x9fc] ;  /* 0x0009fc0001007983 */ /* 0x000ea20000300800 */
[-C--:B------:R-:W-:Y:S02]  /*25750*/  LEA R8, P1, R4, R2.reuse, 0x2 ;  /* 0x0000000204087211 */ /* 0x080fe400078210ff */
[-C--:B--2---:R-:W-:Y:S01]  /*25760*/  LEA R58, P2, R50, R2.reuse, 0x2 ;  /* 0x00000002323a7211 */ /* 0x084fe200078410ff */
[----:B------:R2:W-:Y:S01]  /*25770*/  STL.64 [R1+0x1d8], R12 ;  /* 0x0001d80c01007387 */ /* 0x0005e20000100a00 */
[-C--:B------:R-:W-:Y:S02]  /*25780*/  LEA.HI.X.SX32 R9, R4, R5.reuse, 0x2, P1 ;  /* 0x0000000504097211 */ /* 0x080fe400008f16ff */
[----:B------:R-:W-:Y:S01]  /*25790*/  LEA.HI.X.SX32 R59, R50, R5, 0x2, P2 ;  /* 0x00000005323b7211 */ /* 0x000fe200010f16ff */
[----:B------:R2:W-:Y:S04]  /*257a0*/  STL.64 [R1+0x1d0], R10 ;  /* 0x0001d00a01007387 */ /* 0x0005e80000100a00 */
[----:B------:R-:W2:Y:S01]  /*257b0*/  LDL.LU R238, [R1+0xa04] ;  /* 0x000a040001ee7983 */ /* 0x000ea20000300800 */
[----:B-1----:R-:W-:-:S03]  /*257c0*/  LEA R56, P3, R34, R2, 0x2 ;  /* 0x0000000222387211 */ /* 0x002fc600078610ff */
[----:B------:R-:W2:Y:S01]  /*257d0*/  LDL.LU R4, [R1+0xa0c] ;  /* 0x000a0c0001047983 */ /* 0x000ea20000300800 */
[----:B---3--:R-:W-:-:S03]  /*257e0*/  LEA R52, P4, R47, R2, 0x2 ;  /* 0x000000022f347211 */ /* 0x008fc600078810ff */
[----:B------:R1:W-:Y:S01]  /*257f0*/  STL.64 [R1+0x1c8], R8 ;  /* 0x0001c80801007387 */ /* 0x0003e20000100a00 */
[-C--:B------:R-:W-:Y:S02]  /*25800*/  LEA.HI.X.SX32 R57, R34, R5.reuse, 0x2, P3 ;  /* 0x0000000522397211 */ /* 0x080fe400018f16ff */
[----:B------:R-:W-:Y:S01]  /*25810*/  LEA.HI.X.SX32 R53, R47, R5, 0x2, P4 ;  /* 0x000000052f357211 */ /* 0x000fe200020f16ff */
[----:B------:R3:W-:Y:S04]  /*25820*/  STL.64 [R1+0x1c0], R58 ;  /* 0x0001c03a01007387 */ /* 0x0007e80000100a00 */
[----:B------:R-:W2:Y:S01]  /*25830*/  LDL.LU R50, [R1+0xa14] ;  /* 0x000a140001327983 */ /* 0x000ea20000300800 */
[----:B----4-:R-:W-:-:S03]  /*25840*/  LEA R54, P5, R46, R2, 0x2 ;  /* 0x000000022e367211 */ /* 0x010fc600078a10ff */
[----:B------:R-:W4:Y:S01]  /*25850*/  LDL.LU R34, [R1+0xa1c] ;  /* 0x000a1c0001227983 */ /* 0x000f220000300800 */
[----:B--2---:R-:W-:-:S03]  /*25860*/  LEA R12, P6, R35, R2, 0x2 ;  /* 0x00000002230c7211 */ /* 0x004fc600078c10ff */
[----:B------:R2:W-:Y:S01]  /*25870*/  STL.64 [R1+0x1b8], R56 ;  /* 0x0001b83801007387 */ /* 0x0005e20000100a00 */
[-C--:B------:R-:W-:Y:S02]  /*25880*/  LEA.HI.X.SX32 R55, R46, R5.reuse, 0x2, P5 ;  /* 0x000000052e377211 */ /* 0x080fe400028f16ff */
[----:B------:R-:W-:Y:S01]  /*25890*/  LEA.HI.X.SX32 R13, R35, R5, 0x2, P6 ;  /* 0x00000005230d7211 */ /* 0x000fe200030f16ff */
[----:B------:R2:W-:Y:S04]  /*258a0*/  STL.64 [R1+0x1b0], R52 ;  /* 0x0001b03401007387 */ /* 0x0005e80000100a00 */
[----:B------:R-:W4:Y:S01]  /*258b0*/  LDL.LU R47, [R1+0xa24] ;  /* 0x000a2400012f7983 */ /* 0x000f220000300800 */
[----:B------:R-:W-:-:S03]  /*258c0*/  LEA R10, P0, R244, R2, 0x2 ;  /* 0x00000002f40a7211 */ /* 0x000fc600078010ff */
[----:B------:R-:W4:Y:S01]  /*258d0*/  LDL.LU R46, [R1+0xa2c] ;  /* 0x000a2c00012e7983 */ /* 0x000f220000300800 */
[----:B-1----:R-:W-:-:S03]  /*258e0*/  LEA R8, P1, R51, R2, 0x2 ;  /* 0x0000000233087211 */ /* 0x002fc600078210ff */
[----:B------:R1:W-:Y:S01]  /*258f0*/  STL.64 [R1+0x1a8], R54 ;  /* 0x0001a83601007387 */ /* 0x0003e20000100a00 */
[-C--:B------:R-:W-:Y:S02]  /*25900*/  LEA.HI.X.SX32 R11, R244, R5.reuse, 0x2, P0 ;  /* 0x00000005f40b7211 */ /* 0x080fe400000f16ff */
[----:B------:R-:W-:Y:S01]  /*25910*/  LEA.HI.X.SX32 R9, R51, R5, 0x2, P1 ;  /* 0x0000000533097211 */ /* 0x000fe200008f16ff */
[----:B------:R1:W-:Y:S04]  /*25920*/  STL.64 [R1+0x1a0], R12 ;  /* 0x0001a00c01007387 */ /* 0x0003e80000100a00 */
[----:B------:R-:W4:Y:S01]  /*25930*/  LDL.LU R35, [R1+0xa34] ;  /* 0x000a340001237983 */ /* 0x000f220000300800 */
[----:B---3--:R-:W-:-:S03]  /*25940*/  LEA R58, P2, R48, R2, 0x2 ;  /* 0x00000002303a7211 */ /* 0x008fc600078410ff */
[----:B------:R-:W3:Y:S01]  /*25950*/  LDL.LU R244, [R1+0xa3c] ;  /* 0x000a3c0001f47983 */ /* 0x000ee20000300800 */
[----:B--2---:R-:W-:-:S03]  /*25960*/  LEA R56, P3, R240, R2, 0x2 ;  /* 0x00000002f0387211 */ /* 0x004fc600078610ff */
[----:B------:R2:W-:Y:S01]  /*25970*/  STL.64 [R1+0x198], R10 ;  /* 0x0001980a01007387 */ /* 0x0005e20000100a00 */
[-C--:B------:R-:W-:Y:S02]  /*25980*/  LEA.HI.X.SX32 R59, R48, R5.reuse, 0x2, P2 ;  /* 0x00000005303b7211 */ /* 0x080fe400010f16ff */
[----:B------:R-:W-:Y:S01]  /*25990*/  LEA.HI.X.SX32 R57, R240, R5, 0x2, P3 ;  /* 0x00000005f0397211 */ /* 0x000fe200018f16ff */
[----:B------:R2:W-:Y:S04]  /*259a0*/  STL.64 [R1+0x190], R8 ;  /* 0x0001900801007387 */ /* 0x0005e80000100a00 */
[----:B------:R-:W3:Y:S01]  /*259b0*/  LDL.LU R51, [R1+0xa44] ;  /* 0x000a440001337983 */ /* 0x000ee20000300800 */
[----:B------:R-:W-:-:S03]  /*259c0*/  LEA R52, P4, R241, R2, 0x2 ;  /* 0x00000002f1347211 */ /* 0x000fc600078810ff */
[----:B------:R-:W3:Y:S01]  /*259d0*/  LDL.LU R48, [R1+0xa4c] ;  /* 0x000a4c0001307983 */ /* 0x000ee20000300800 */
[----:B-1----:R-:W-:-:S03]  /*259e0*/  LEA R54, P5, R3, R2, 0x2 ;  /* 0x0000000203367211 */ /* 0x002fc600078a10ff */
[----:B------:R1:W-:Y:S01]  /*259f0*/  STL.64 [R1+0x188], R58 ;  /* 0x0001883a01007387 */ /* 0x0003e20000100a00 */
[----:B------:R-:W-:-:S03]  /*25a00*/  LEA.HI.X.SX32 R53, R241, R5, 0x2, P4 ;  /* 0x00000005f1357211 */ /* 0x000fc600020f16ff */
[----:B------:R1:W-:Y:S01]  /*25a10*/  STL.64 [R1+0x180], R56 ;  /* 0x0001803801007387 */ /* 0x0003e20000100a00 */
[----:B------:R-:W-:-:S03]  /*25a20*/  LEA.HI.X.SX32 R55, R3, R5, 0x2, P5 ;  /* 0x0000000503377211 */ /* 0x000fc600028f16ff */
[----:B------:R-:W3:Y:S04]  /*25a30*/  LDL.LU R240, [R1+0xa54] ;  /* 0x000a540001f07983 */ /* 0x000ee80000300800 */
[----:B------:R-:W3:Y:S04]  /*25a40*/  LDL.LU R241, [R1+0xa5c] ;  /* 0x000a5c0001f17983 */ /* 0x000ee80000300800 */
[----:B------:R1:W-:Y:S04]  /*25a50*/  STL.64 [R1+0x178], R52 ;  /* 0x0001783401007387 */ /* 0x0003e80000100a00 */
[----:B------:R1:W-:Y:S04]  /*25a60*/  STL.64 [R1+0x170], R54 ;  /* 0x0001703601007387 */ /* 0x0003e80000100a00 */
[----:B------:R-:W3:Y:S01]  /*25a70*/  LDL.LU R3, [R1+0xa60] ;  /* 0x000a600001037983 */ /* 0x000ee20000300800 */
[----:B------:R-:W-:-:S04]  /*25a80*/  LEA R12, P6, R239, R2, 0x2 ;  /* 0x00000002ef0c7211 */ /* 0x000fc800078c10ff */
[-C--:B------:R-:W-:Y:S02]  /*25a90*/  LEA.HI.X.SX32 R13, R239, R5.reuse, 0x2, P6 ;  /* 0x00000005ef0d7211 */ /* 0x080fe400030f16ff */
[CC--:B--2---:R-:W-:Y:S01]  /*25aa0*/  LEA R10, P0, R25.reuse, R2.reuse, 0x2 ;  /* 0x00000002190a7211 */ /* 0x0c4fe200078010ff */
[----:B------:R-:W2:Y:S03]  /*25ab0*/  LDL.LU R239, [R1+0xa58] ;  /* 0x000a580001ef7983 */ /* 0x000ea60000300800 */
[----:B------:R-:W-:Y:S01]  /*25ac0*/  LEA.HI.X.SX32 R11, R25, R5, 0x2, P0 ;  /* 0x00000005190b7211 */ /* 0x000fe200000f16ff */
[----:B------:R4:W-:Y:S04]  /*25ad0*/  STL.64 [R1+0x168], R12 ;  /* 0x0001680c01007387 */ /* 0x0009e80000100a00 */
[----:B------:R1:W-:Y:S04]  /*25ae0*/  STL.64 [R1+0x160], R10 ;  /* 0x0001600a01007387 */ /* 0x0003e80000100a00 */
[----:B------:R-:W2:Y:S01]  /*25af0*/  LDL.LU R25, [R1+0xa50] ;  /* 0x000a500001197983 */ /* 0x000ea20000300800 */
[----:B------:R-:W-:-:S02]  /*25b00*/  LEA R8, P1, R236, R2, 0x2 ;  /* 0x00000002ec087211 */ /* 0x000fc400078210ff */
[-C--:B-1----:R-:W-:Y:S02]  /*25b10*/  LEA R58, P2, R0, R2.reuse, 0x2 ;  /* 0x00000002003a7211 */ /* 0x082fe400078410ff */
[-C--:B------:R-:W-:Y:S02]  /*25b20*/  LEA.HI.X.SX32 R9, R236, R5.reuse, 0x2, P1 ;  /* 0x00000005ec097211 */ /* 0x080fe400008f16ff */
[----:B------:R-:W-:Y:S01]  /*25b30*/  LEA.HI.X.SX32 R59, R0, R5, 0x2, P2 ;  /* 0x00000005003b7211 */ /* 0x000fe200010f16ff */
[----:B------:R-:W2:Y:S04]  /*25b40*/  LDL.LU R236, [R1+0xa48] ;  /* 0x000a480001ec7983 */ /* 0x000ea80000300800 */
[----:B------:R1:W-:Y:S01]  /*25b50*/  STL.64 [R1+0x158], R8 ;  /* 0x0001580801007387 */ /* 0x0003e20000100a00 */
[----:B------:R-:W-:-:S02]  /*25b60*/  LEA R56, P3, R238, R2, 0x2 ;  /* 0x00000002ee387211 */ /* 0x000fc400078610ff */
[----:B------:R-:W-:Y:S02]  /*25b70*/  LEA R52, P4, R4, R2, 0x2 ;  /* 0x0000000204347211 */ /* 0x000fe400078810ff */
[-C--:B------:R-:W-:Y:S01]  /*25b80*/  LEA.HI.X.SX32 R57, R238, R5.reuse, 0x2, P3 ;  /* 0x00000005ee397211 */ /* 0x080fe200018f16ff */
[----:B------:R-:W-:Y:S01]  /*25b90*/  STL.64 [R1+0x150], R58 ;  /* 0x0001503a01007387 */ /* 0x000fe20000100a00 */
[----:B------:R-:W-:-:S03]  /*25ba0*/  LEA.HI.X.SX32 R53, R4, R5, 0x2, P4 ;  /* 0x0000000504357211 */ /* 0x000fc600020f16ff */
[----:B------:R-:W2:Y:S04]  /*25bb0*/  LDL.LU R0, [R1+0xa40] ;  /* 0x000a400001007983 */ /* 0x000ea80000300800 */
[----:B------:R-:W2:Y:S01]  /*25bc0*/  LDL.LU R238, [R1+0xa38] ;  /* 0x000a380001ee7983 */ /* 0x000ea20000300800 */
[-C--:B------:R-:W-:Y:S02]  /*25bd0*/  LEA R54, P5, R50, R2.reuse, 0x2 ;  /* 0x0000000232367211 */ /* 0x080fe400078a10ff */
[-C--:B----4-:R-:W-:Y:S01]  /*25be0*/  LEA R12, P6, R34, R2.reuse, 0x2 ;  /* 0x00000002220c7211 */ /* 0x090fe200078c10ff */
[----:B------:R-:W-:Y:S01]  /*25bf0*/  STL.64 [R1+0x148], R56 ;  /* 0x0001483801007387 */ /* 0x000fe20000100a00 */
[-C--:B------:R-:W-:Y:S02]  /*25c00*/  LEA.HI.X.SX32 R55, R50, R5.reuse, 0x2, P5 ;  /* 0x0000000532377211 */ /* 0x080fe400028f16ff */
[----:B------:R-:W-:Y:S01]  /*25c10*/  LEA.HI.X.SX32 R13, R34, R5, 0x2, P6 ;  /* 0x00000005220d7211 */ /* 0x000fe200030f16ff */
[----:B------:R4:W-:Y:S01]  /*25c20*/  STL.64 [R1+0x140], R52 ;  /* 0x0001403401007387 */ /* 0x0009e20000100a00 */
[----:B------:R-:W-:-:S02]  /*25c30*/  LEA R10, P0, R47, R2, 0x2 ;  /* 0x000000022f0a7211 */ /* 0x000fc400078010ff */
[CC--:B-1----:R-:W-:Y:S01]  /*25c40*/  LEA R8, P1, R46.reuse, R2.reuse, 0x2 ;  /* 0x000000022e087211 */ /* 0x0c2fe200078210ff */
[----:B----4-:R-:W4:Y:S01]  /*25c50*/  LDL.LU R53, [R1+0xa30] ;  /* 0x000a300001357983 */ /* 0x010f220000300800 */
        /* <DEDUP_REMOVED lines=11> */
[----:B------:R1:W-:Y:S01]  /*25d10*/  STL.64 [R1+0x128], R10 ;  /* 0x0001280a01007387 */ /* 0x0003e20000100a00 */
[----:B------:R-:W-:-:S03]  /*25d20*/  LEA R56, P4, R51, R2, 0x2 ;  /* 0x0000000233387211 */ /* 0x000fc600078810ff */
[----:B------:R1:W-:Y:S02]  /*25d30*/  STL.64 [R1+0x120], R8 ;  /* 0x0001200801007387 */ /* 0x0003e40000100a00 */
[CC--:B-1----:R-:W-:Y:S02]  /*25d40*/  LEA R54, P5, R48.reuse, R2.reuse, 0x2 ;  /* 0x0000000230367211 */ /* 0x0c2fe400078a10ff */
[----:B------:R-:W3:Y:S01]  /*25d50*/  LDL.LU R46, [R1+0xa10] ;  /* 0x000a1000012e7983 */ /* 0x000ee20000300800 */
[-C--:B------:R-:W-:Y:S02]  /*25d60*/  LEA.HI.X.SX32 R57, R51, R5.reuse, 0x2, P4 ;  /* 0x0000000533397211 */ /* 0x080fe400020f16ff */
[----:B------:R-:W-:Y:S01]  /*25d70*/  LEA.HI.X.SX32 R55, R48, R5, 0x2, P5 ;  /* 0x0000000530377211 */ /* 0x000fe200028f16ff */
[----:B------:R-:W3:Y:S04]  /*25d80*/  LDL.LU R35, [R1+0xa08] ;  /* 0x000a080001237983 */ /* 0x000ee80000300800 */
[----:B------:R2:W-:Y:S01]  /*25d90*/  STL.64 [R1+0x118], R60 ;  /* 0x0001183c01007387 */ /* 0x0005e20000100a00 */
[----:B------:R-:W-:-:S03]  /*25da0*/  LEA R12, P6, R240, R2, 0x2 ;  /* 0x00000002f00c7211 */ /* 0x000fc600078c10ff */
[----:B------:R1:W-:Y:S01]  /*25db0*/  STL.64 [R1+0x110], R58 ;  /* 0x0001103a01007387 */ /* 0x0003e20000100a00 */
[----:B------:R-:W-:-:S03]  /*25dc0*/  LEA R10, P0, R241, R2, 0x2 ;  /* 0x00000002f10a7211 */ /* 0x000fc600078010ff */
[----:B------:R-:W3:Y:S01]  /*25dd0*/  LDL.LU R244, [R1+0xa00] ;  /* 0x000a000001f47983 */ /* 0x000ee20000300800 */
[-C--:B------:R-:W-:Y:S02]  /*25de0*/  LEA.HI.X.SX32 R13, R240, R5.reuse, 0x2, P6 ;  /* 0x00000005f00d7211 */ /* 0x080fe400030f16ff */
[----:B------:R-:W-:Y:S01]  /*25df0*/  LEA.HI.X.SX32 R11, R241, R5, 0x2, P0 ;  /* 0x00000005f10b7211 */ /* 0x000fe200000f16ff */
[----:B------:R-:W3:Y:S04]  /*25e00*/  LDL.LU R51, [R1+0x9f8] ;  /* 0x0009f80001337983 */ /* 0x000ee80000300800 */
[----:B------:R1:W-:Y:S01]  /*25e10*/  STL.64 [R1+0x108], R56 ;  /* 0x0001083801007387 */ /* 0x0003e20000100a00 */
[----:B------:R-:W-:-:S03]  /*25e20*/  LEA R8, P1, R3, R2, 0x2 ;  /* 0x0000000203087211 */ /* 0x000fc600078210ff */
[----:B------:R1:W-:Y:S04]  /*25e30*/  STL.64 [R1+0x100], R54 ;  /* 0x0001003601007387 */ /* 0x0003e80000100a00 */
[----:B------:R-:W3:Y:S01]  /*25e40*/  LDL.LU R48, [R1+0x9f0] ;  /* 0x0009f00001307983 */ /* 0x000ee20000300800 */
[----:B------:R-:W-:-:S03]  /*25e50*/  LEA.HI.X.SX32 R9, R3, R5, 0x2, P1 ;  /* 0x0000000503097211 */ /* 0x000fc600008f16ff */
[----:B------:R-:W3:Y:S04]  /*25e60*/  LDL.LU R240, [R1+0x9e8] ;  /* 0x0009e80001f07983 */ /* 0x000ee80000300800 */
        /* <DEDUP_REMOVED lines=8> */
[----:B-1----:R-:W-:-:S03]  /*25ef0*/  LEA R58, P3, R25, R2, 0x2 ;  /* 0x00000002193a7211 */ /* 0x002fc600078610ff */
[----:B------:R-:W2:Y:S01]  /*25f00*/  LDL.LU R239, [R1+0x9d0] ;  /* 0x0009d00001ef7983 */ /* 0x000ea20000300800 */
[----:B------:R-:W-:-:S03]  /*25f10*/  LEA.HI.X.SX32 R59, R25, R5, 0x2, P3 ;  /* 0x00000005193b7211 */ /* 0x000fc600018f16ff */
[----:B------:R-:W2:Y:S04]  /*25f20*/  LDL.LU R25, [R1+0x9c8] ;  /* 0x0009c80001197983 */ /* 0x000ea80000300800 */
[----:B------:R1:W-:Y:S01]  /*25f30*/  STL.64 [R1+0xd8], R58 ;  /* 0x0000d83a01007387 */ /* 0x0003e20000100a00 */
[----:B------:R-:W-:-:S04]  /*25f40*/  LEA R56, P4, R236, R2, 0x2 ;  /* 0x00000002ec387211 */ /* 0x000fc800078810ff */
[----:B------:R-:W-:-:S05]  /*25f50*/  LEA.HI.X.SX32 R57, R236, R5, 0x2, P4 ;  /* 0x00000005ec397211 */ /* 0x000fca00020f16ff */
[----:B------:R1:W-:Y:S04]  /*25f60*/  STL.64 [R1+0xd0], R56 ;  /* 0x0000d03801007387 */ /* 0x0003e80000100a00 */
[----:B------:R-:W2:Y:S01]  /*25f70*/  LDL.LU R236, [R1+0x9b8] ;  /* 0x0009b80001ec7983 */ /* 0x000ea20000300800 */
[-C--:B------:R-:W-:Y:S02]  /*25f80*/  LEA R54, P5, R0, R2.reuse, 0x2 ;  /* 0x0000000200367211 */ /* 0x080fe400078a10ff */
[-C--:B------:R-:W-:Y:S02]  /*25f90*/  LEA R12, P6, R238, R2.reuse, 0x2 ;  /* 0x00000002ee0c7211 */ /* 0x080fe400078c10ff */
[-C--:B------:R-:W-:Y:S02]  /*25fa0*/  LEA.HI.X.SX32 R55, R0, R5.reuse, 0x2, P5 ;  /* 0x0000000500377211 */ /* 0x080fe400028f16ff */
[----:B------:R-:W-:Y:S01]  /*25fb0*/  LEA.HI.X.SX32 R13, R238, R5, 0x2, P6 ;  /* 0x00000005ee0d7211 */ /* 0x000fe200030f16ff */
[----:B------:R-:W2:Y:S04]  /*25fc0*/  LDL.LU R0, [R1+0x9a8] ;  /* 0x0009a80001007983 */ /* 0x000ea80000300800 */
[----:B------:R1:W-:Y:S04]  /*25fd0*/  STL.64 [R1+0xc8], R54 ;  /* 0x0000c83601007387 */ /* 0x0003e80000100a00 */
[----:B------:R1:W-:Y:S04]  /*25fe0*/  STL.64 [R1+0xc0], R12 ;  /* 0x0000c00c01007387 */ /* 0x0003e80000100a00 */
[----:B------:R-:W2:Y:S01]  /*25ff0*/  LDL.LU R238, [R1+0x998] ;  /* 0x0009980001ee7983 */ /* 0x000ea20000300800 */
[----:B----4-:R-:W-:-:S02]  /*26000*/  LEA R10, P0, R53, R2, 0x2 ;  /* 0x00000002350a7211 */ /* 0x010fc400078010ff */
[CC--:B------:R-:W-:Y:S02]  /*26010*/  LEA R8, P1, R50.reuse, R2.reuse, 0x2 ;  /* 0x0000000232087211 */ /* 0x0c0fe400078210ff */
[-C--:B------:R-:W-:Y:S02]  /*26020*/  LEA.HI.X.SX32 R11, R53, R5.reuse, 0x2, P0 ;  /* 0x00000005350b7211 */ /* 0x080fe400000f16ff */
[-C--:B------:R-:W-:Y:S01]  /*26030*/  LEA.HI.X.SX32 R9, R50, R5.reuse, 0x2, P1 ;  /* 0x0000000532097211 */ /* 0x080fe200008f16ff */
[----:B------:R-:W4:Y:S01]  /*26040*/  LDL.LU R53, [R1+0x988] ;  /* 0x0009880001357983 */ /* 0x000f220000300800 */
[CC--:B---3--:R-:W-:Y:S02]  /*26050*/  LEA R60, P2, R34.reuse, R2.reuse, 0x2 ;  /* 0x00000002223c7211 */ /* 0x0c8fe400078410ff */
[----:B-1----:R-:W-:Y:S01]  /*26060*/  LEA R58, P3, R47, R2, 0x2 ;  /* 0x000000022f3a7211 */ /* 0x002fe200078610ff */
[----:B------:R1:W-:Y:S01]  /*26070*/  STL.64 [R1+0xb8], R10 ;  /* 0x0000b80a01007387 */ /* 0x0003e20000100a00 */
[----:B------:R-:W-:-:S02]  /*26080*/  LEA.HI.X.SX32 R61, R34, R5, 0x2, P2 ;  /* 0x00000005223d7211 */ /* 0x000fc400010f16ff */
[----:B------:R-:W-:Y:S01]  /*26090*/  LEA.HI.X.SX32 R59, R47, R5, 0x2, P3 ;  /* 0x000000052f3b7211 */ /* 0x000fe200018f16ff */
[----:B------:R3:W-:Y:S04]  /*260a0*/  STL.64 [R1+0xb0], R8 ;  /* 0x0000b00801007387 */ /* 0x0007e80000100a00 */
[----:B------:R-:W4:Y:S01]  /*260b0*/  LDL.LU R50, [R1+0x978] ;  /* 0x0009780001327983 */ /* 0x000f220000300800 */
[----:B------:R-:W-:-:S03]  /*260c0*/  LEA R56, P4, R46, R2, 0x2 ;  /* 0x000000022e387211 */ /* 0x000fc600078810ff */
[----:B------:R-:W4:Y:S01]  /*260d0*/  LDL.LU R34, [R1+0x968] ;  /* 0x0009680001227983 */ /* 0x000f220000300800 */
[----:B------:R-:W-:-:S03]  /*260e0*/  LEA R54, P5, R35, R2, 0x2 ;  /* 0x0000000223367211 */ /* 0x000fc600078a10ff */
        /* <DEDUP_REMOVED lines=25> */
[-C--:B------:R-:W-:Y:S02]  /*26280*/  LEA.HI.X.SX32 R59, R241, R5.reuse, 0x2, P3 ;  /* 0x00000005f13b7211 */ /* 0x080fe400018f16ff */
[----:B------:R-:W-:Y:S01]  /*26290*/  LEA.HI.X.SX32 R57, R3, R5, 0x2, P4 ;  /* 0x0000000503397211 */ /* 0x000fe200020f16ff */
[----:B------:R-:W-:Y:S04]  /*262a0*/  STL.64 [R1+0x70], R60 ;  /* 0x0000703c01007387 */ /* 0x000fe80000100a00 */
[----:B------:R-:W3:Y:S04]  /*262b0*/  LDL.LU R240, [R1+0x8f8] ;  /* 0x0008f80001f07983 */ /* 0x000ee80000300800 */
[----:B------:R-:W3:Y:S04]  /*262c0*/  LDL.LU R241, [R1+0x8e8] ;  /* 0x0008e80001f17983 */ /* 0x000ee80000300800 */
[----:B------:R-:W-:Y:S04]  /*262d0*/  STL.64 [R1+0x68], R58 ;  /* 0x0000683a01007387 */ /* 0x000fe80000100a00 */
[----:B------:R1:W-:Y:S04]  /*262e0*/  STL.64 [R1+0x60], R56 ;  /* 0x0000603801007387 */ /* 0x0003e80000100a00 */
[----:B------:R-:W3:Y:S01]  /*262f0*/  LDL.LU R3, [R1+0x8e0] ;  /* 0x0008e00001037983 */ /* 0x000ee20000300800 */
[----:B--2---:R-:W-:-:S04]  /*26300*/  LEA R54, P5, R239, R2, 0x2 ;  /* 0x00000002ef367211 */ /* 0x004fc800078a10ff */
[-C--:B------:R-:W-:Y:S02]  /*26310*/  LEA.HI.X.SX32 R55, R239, R5.reuse, 0x2, P5 ;  /* 0x00000005ef377211 */ /* 0x080fe400028f16ff */
[CC--:B------:R-:W-:Y:S01]  /*26320*/  LEA R12, P6, R25.reuse, R2.reuse, 0x2 ;  /* 0x00000002190c7211 */ /* 0x0c0fe200078c10ff */
[----:B------:R-:W2:Y:S03]  /*26330*/  LDL.LU R239, [R1+0x8d8] ;  /* 0x0008d80001ef7983 */ /* 0x000ea60000300800 */
[----:B------:R-:W-:Y:S01]  /*26340*/  LEA.HI.X.SX32 R13, R25, R5, 0x2, P6 ;  /* 0x00000005190d7211 */ /* 0x000fe200030f16ff */
[----:B------:R1:W-:Y:S04]  /*26350*/  STL.64 [R1+0x58], R54 ;  /* 0x0000583601007387 */ /* 0x0003e80000100a00 */
[----:B------:R-:W-:Y:S04]  /*26360*/  STL.64 [R1+0x50], R12 ;  /* 0x0000500c01007387 */ /* 0x000fe80000100a00 */
[----:B------:R-:W2:Y:S01]  /*26370*/  LDL.LU R25, [R1+0x8d0] ;  /* 0x0008d00001197983 */ /* 0x000ea20000300800 */
[----:B------:R-:W-:-:S04]  /*26380*/  LEA R10, P0, R236, R2, 0x2 ;  /* 0x00000002ec0a7211 */ /* 0x000fc800078010ff */
[----:B------:R-:W-:Y:S02]  /*26390*/  LEA.HI.X.SX32 R11, R236, R5, 0x2, P0 ;  /* 0x00000005ec0b7211 */ /* 0x000fe400000f16ff */
[----:B------:R-:W2:Y:S01]  /*263a0*/  LDL.LU R236, [R1+0x8c8] ;  /* 0x0008c80001ec7983 */ /* 0x000ea20000300800 */
[----:B-1----:R-:W-:-:S04]  /*263b0*/  LEA R8, P1, R0, R2, 0x2 ;  /* 0x0000000200087211 */ /* 0x002fc800078210ff */
[----:B------:R-:W-:Y:S01]  /*263c0*/  LEA.HI.X.SX32 R9, R0, R5, 0x2, P1 ;  /* 0x0000000500097211 */ /* 0x000fe200008f16ff */
[----:B------:R-:W-:Y:S04]  /*263d0*/  STL.64 [R1+0x48], R10 ;  /* 0x0000480a01007387 */ /* 0x000fe80000100a00 */
[----:B------:R1:W-:Y:S01]  /*263e0*/  STL.64 [R1+0x40], R8 ;  /* 0x0000400801007387 */ /* 0x0003e20000100a00 */
[----:B------:R-:W-:-:S03]  /*263f0*/  LEA R234, P2, R238, R2, 0x2 ;  /* 0x00000002eeea7211 */ /* 0x000fc600078410ff */
[----:B------:R-:W2:Y:S01]  /*26400*/  LDL.LU R0, [R1+0x8c0] ;  /* 0x0008c00001007983 */ /* 0x000ea20000300800 */
[----:B------:R-:W-:-:S03]  /*26410*/  LEA.HI.X.SX32 R235, R238, R5, 0x2, P2 ;  /* 0x00000005eeeb7211 */ /* 0x000fc600010f16ff */
[----:B------:R-:W2:Y:S01]  /*26420*/  LDL.LU R238, [R1+0x8b8] ;  /* 0x0008b80001ee7983 */ /* 0x000ea20000300800 */
[----:B----4-:R-:W-:-:S04]  /*26430*/  LEA R232, P3, R53, R2, 0x2 ;  /* 0x0000000235e87211 */ /* 0x010fc800078610ff */
[-C--:B------:R-:W-:Y:S02]  /*26440*/  LEA.HI.X.SX32 R233, R53, R5.reuse, 0x2, P3 ;  /* 0x0000000535e97211 */ /* 0x080fe400018f16ff */
[----:B------:R-:W4:Y:S01]  /*26450*/  LDL.LU R53, [R1+0x8b0] ;  /* 0x0008b00001357983 */ /* 0x000f220000300800 */
[-C--:B------:R-:W-:Y:S02]  /*26460*/  LEA R230, P4, R50, R2.reuse, 0x2 ;  /* 0x0000000232e67211 */ /* 0x080fe400078810ff */
[----:B------:R-:W-:Y:S02]  /*26470*/  LEA R228, P5, R34, R2, 0x2 ;  /* 0x0000000222e47211 */ /* 0x000fe400078a10ff */
[-C--:B------:R-:W-:Y:S02]  /*26480*/  LEA.HI.X.SX32 R231, R50, R5.reuse, 0x2, P4 ;  /* 0x0000000532e77211 */ /* 0x080fe400020f16ff */
[----:B------:R-:W4:Y:S01]  /*26490*/  LDL.LU R50, [R1+0x8a8] ;  /* 0x0008a80001327983 */ /* 0x000f220000300800 */
[----:B------:R-:W-:-:S03]  /*264a0*/  LEA.HI.X.SX32 R229, R34, R5, 0x2, P5 ;  /* 0x0000000522e57211 */ /* 0x000fc600028f16ff */
[----:B------:R-:W4:Y:S01]  /*264b0*/  LDL.LU R34, [R1+0x8a0] ;  /* 0x0008a00001227983 */ /* 0x000f220000300800 */
[CC--:B------:R-:W-:Y:S02]  /*264c0*/  LEA R226, P6, R47.reuse, R2.reuse, 0x2 ;  /* 0x000000022fe27211 */ /* 0x0c0fe400078c10ff */
[C---:B------:R-:W-:Y:S02]  /*264d0*/  LEA R224, P0, R46.reuse, R2, 0x2 ;  /* 0x000000022ee07211 */ /* 0x040fe400078010ff */
[-C--:B------:R-:W-:Y:S02]  /*264e0*/  LEA.HI.X.SX32 R227, R47, R5.reuse, 0x2, P6 ;  /* 0x000000052fe37211 */ /* 0x080fe400030f16ff */
[----:B------:R-:W4:Y:S01]  /*264f0*/  LDL.LU R47, [R1+0x898] ;  /* 0x00089800012f7983 */ /* 0x000f220000300800 */
[----:B------:R-:W-:-:S03]  /*26500*/  LEA.HI.X.SX32 R225, R46, R5, 0x2, P0 ;  /* 0x000000052ee17211 */ /* 0x000fc600000f16ff */
[----:B------:R-:W4:Y:S01]  /*26510*/  LDL.LU R46, [R1+0x890] ;  /* 0x00089000012e7983 */ /* 0x000f220000300800 */
[CC--:B------:R-:W-:Y:S02]  /*26520*/  LEA R222, P1, R35.reuse, R2.reuse, 0x2 ;  /* 0x0000000223de7211 */ /* 0x0c0fe400078210ff */
[C---:B---3--:R-:W-:Y:S02]  /*26530*/  LEA R220, P2, R244.reuse, R2, 0x2 ;  /* 0x00000002f4dc7211 */ /* 0x048fe400078410ff */
[-C--:B------:R-:W-:Y:S02]  /*26540*/  LEA.HI.X.SX32 R223, R35, R5.reuse, 0x2, P1 ;  /* 0x0000000523df7211 */ /* 0x080fe400008f16ff */
[----:B------:R-:W3:Y:S01]  /*26550*/  LDL.LU R35, [R1+0x888] ;  /* 0x0008880001237983 */ /* 0x000ee20000300800 */
[----:B------:R-:W-:-:S03]  /*26560*/  LEA.HI.X.SX32 R221, R244, R5, 0x2, P2 ;  /* 0x00000005f4dd7211 */ /* 0x000fc600010f16ff */
[----:B------:R-:W3:Y:S01]  /*26570*/  LDL.LU R244, [R1+0x880] ;  /* 0x0008800001f47983 */ /* 0x000ee20000300800 */
[CC--:B------:R-:W-:Y:S02]  /*26580*/  LEA R218, P3, R51.reuse, R2.reuse, 0x2 ;  /* 0x0000000233da7211 */ /* 0x0c0fe400078610ff */
[C---:B------:R-:W-:Y:S02]  /*26590*/  LEA R216, P4, R48.reuse, R2, 0x2 ;  /* 0x0000000230d87211 */ /* 0x040fe400078810ff */
        /* <DEDUP_REMOVED lines=10> */
[----:B------:R-:W-:-:S04]  /*26640*/  LEA R210, P0, R3, R2, 0x2 ;  /* 0x0000000203d27211 */ /* 0x000fc800078010ff */
[----:B------:R-:W-:Y:S02]  /*26650*/  LEA.HI.X.SX32 R211, R3, R5, 0x2, P0 ;  /* 0x0000000503d37211 */ /* 0x000fe400000f16ff */
[----:B------:R-:W3:Y:S01]  /*26660*/  LDL.LU R3, [R1+0x858] ;  /* 0x0008580001037983 */ /* 0x000ee20000300800 */
[----:B--2---:R-:W-:-:S04]  /*26670*/  LEA R208, P1, R239, R2, 0x2 ;  /* 0x00000002efd07211 */ /* 0x004fc800078210ff */
[----:B------:R-:W-:Y:S02]  /*26680*/  LEA.HI.X.SX32 R209, R239, R5, 0x2, P1 ;  /* 0x00000005efd17211 */ /* 0x000fe400008f16ff */
[----:B------:R-:W2:Y:S01]  /*26690*/  LDL.LU R239, [R1+0x850] ;  /* 0x0008500001ef7983 */ /* 0x000ea20000300800 */
[----:B------:R-:W-:-:S04]  /*266a0*/  LEA R206, P2, R25, R2, 0x2 ;  /* 0x0000000219ce7211 */ /* 0x000fc800078410ff */
[----:B------:R-:W-:Y:S02]  /*266b0*/  LEA.HI.X.SX32 R207, R25, R5, 0x2, P2 ;  /* 0x0000000519cf7211 */ /* 0x000fe400010f16ff */
[----:B------:R-:W2:Y:S01]  /*266c0*/  LDL.LU R25, [R1+0x848] ;  /* 0x0008480001197983 */ /* 0x000ea20000300800 */
[----:B------:R-:W-:-:S04]  /*266d0*/  LEA R204, P3, R236, R2, 0x2 ;  /* 0x00000002eccc7211 */ /* 0x000fc800078610ff */
[----:B------:R-:W-:Y:S02]  /*266e0*/  LEA.HI.X.SX32 R205, R236, R5, 0x2, P3 ;  /* 0x00000005eccd7211 */ /* 0x000fe400018f16ff */
[----:B------:R-:W2:Y:S01]  /*266f0*/  LDL.LU R236, [R1+0x840] ;  /* 0x0008400001ec7983 */ /* 0x000ea20000300800 */
[----:B------:R-:W-:-:S04]  /*26700*/  LEA R202, P4, R0, R2, 0x2 ;  /* 0x0000000200ca7211 */ /* 0x000fc800078810ff */
[-C--:B------:R-:W-:Y:S02]  /*26710*/  LEA.HI.X.SX32 R203, R0, R5.reuse, 0x2, P4 ;  /* 0x0000000500cb7211 */ /* 0x080fe400020f16ff */
[CC--:B------:R-:W-:Y:S01]  /*26720*/  LEA R200, P5, R238.reuse, R2.reuse, 0x2 ;  /* 0x00000002eec87211 */ /* 0x0c0fe200078a10ff */
[----:B------:R-:W2:Y:S03]  /*26730*/  LDL.LU R0, [R1+0x838] ;  /* 0x0008380001007983 */ /* 0x000ea60000300800 */
[----:B------:R-:W-:Y:S02]  /*26740*/  LEA.HI.X.SX32 R201, R238, R5, 0x2, P5 ;  /* 0x00000005eec97211 */ /* 0x000fe400028f16ff */
        /* <DEDUP_REMOVED lines=16> */
[CC--:B---3--:R-:W-:Y:S02]  /*26850*/  LEA R188, P4, R35.reuse, R2.reuse, 0x2 ;  /* 0x0000000223bc7211 */ /* 0x0c8fe400078810ff */
        /* <DEDUP_REMOVED lines=24> */
[----:B------:R-:W-:Y:S01]  /*269e0*/  LEA.HI.X.SX32 R173, R25, R5, 0x2, P5 ;  /* 0x0000000519ad7211 */ /* 0x000fe200028f16ff */
[----:B------:R-:W-:Y:S02]  /*269f0*/  IMAD.MOV.U32 R25, RZ, RZ, R39 ;  /* 0x000000ffff197224 */ /* 0x000fe400078e0027 */
[----:B------:R-:W2:Y:S01]  /*26a00*/  LDL.LU R39, [R1+0x7c0] ;  /* 0x0007c00001277983 */ /* 0x000ea20000300800 */
[----:B------:R-:W-:Y:S02]  /*26a10*/  IMAD.MOV.U32 R18, RZ, RZ, R30 ;  /* 0x000000ffff127224 */ /* 0x000fe400078e001e */
[----:B------:R-:W-:Y:S02]  /*26a20*/  IMAD.MOV.U32 R30, RZ, RZ, R24 ;  /* 0x000000ffff1e7224 */ /* 0x000fe400078e0018 */
[----:B------:R-:W-:Y:S02]  /*26a30*/  IMAD R24, R166, UR27, RZ ;  /* 0x0000001ba6187c24 */ /* 0x000fe4000f8e02ff */
[----:B------:R-:W-:Y:S01]  /*26a40*/  IMAD.MOV.U32 R19, RZ, RZ, R23 ;  /* 0x000000ffff137224 */ /* 0x000fe200078e0017 */
[----:B------:R-:W-:Y:S01]  /*26a50*/  LEA R170, P6, R236, R2, 0x2 ;  /* 0x00000002ecaa7211 */ /* 0x000fe200078c10ff */
[----:B------:R-:W-:-:S03]  /*26a60*/  IMAD R243, R164, UR29, RZ ;  /* 0x0000001da4f37c24 */ /* 0x000fc6000f8e02ff */
[----:B------:R-:W-:Y:S01]  /*26a70*/  LEA.HI.X.SX32 R171, R236, R5, 0x2, P6 ;  /* 0x00000005ecab7211 */ /* 0x000fe200030f16ff */
[----:B------:R-:W-:Y:S01]  /*26a80*/  IMAD R23, R162, UR31, RZ ;  /* 0x0000001fa2177c24 */ /* 0x000fe2000f8e02ff */
[----:B------:R-:W2:Y:S01]  /*26a90*/  LDL.LU R236, [R1+0x7b8] ;  /* 0x0007b80001ec7983 */ /* 0x000ea20000300800 */
[----:B------:R-:W-:Y:S02]  /*26aa0*/  IMAD R28, R167, UR26, RZ ;  /* 0x0000001aa71c7c24 */ /* 0x000fe4000f8e02ff */
[----:B------:R-:W-:Y:S02]  /*26ab0*/  IMAD R242, R165, UR28, RZ ;  /* 0x0000001ca5f27c24 */ /* 0x000fe4000f8e02ff */
[----:B------:R-:W-:Y:S02]  /*26ac0*/  IMAD R16, R163, UR30, RZ ;  /* 0x0000001ea3107c24 */ /* 0x000fe4000f8e02ff */
[----:B------:R-:W-:Y:S01]  /*26ad0*/  IMAD.MOV.U32 R42, RZ, RZ, R26 ;  /* 0x000000ffff2a7224 */ /* 0x000fe200078e001a */
[----:B------:R-:W-:-:S04]  /*26ae0*/  LEA R168, P0, R0, R2, 0x2 ;  /* 0x0000000200a87211 */ /* 0x000fc800078010ff */
[-C--:B------:R-:W-:Y:S02]  /*26af0*/  LEA.HI.X.SX32 R169, R0, R5.reuse, 0x2, P0 ;  /* 0x0000000500a97211 */ /* 0x080fe400000f16ff */
[CC--:B------:R-:W-:Y:S01]  /*26b00*/  LEA R166, P1, R238.reuse, R2.reuse, 0x2 ;  /* 0x00000002eea67211 */ /* 0x0c0fe200078210ff */
[----:B------:R-:W2:Y:S03]  /*26b10*/  LDL.LU R0, [R1+0x7b0] ;  /* 0x0007b00001007983 */ /* 0x000ea60000300800 */
[----:B------:R-:W-:Y:S02]  /*26b20*/  LEA.HI.X.SX32 R167, R238, R5, 0x2, P1 ;  /* 0x00000005eea77211 */ /* 0x000fe400008f16ff */
[----:B------:R-:W2:Y:S01]  /*26b30*/  LDL.LU R238, [R1+0x7a8] ;  /* 0x0007a80001ee7983 */ /* 0x000ea20000300800 */
[----:B----4-:R-:W-:Y:S01]  /*26b40*/  LEA R164, P2, R53, R2, 0x2 ;  /* 0x0000000235a47211 */ /* 0x010fe200078410ff */
[----:B------:R-:W-:-:S03]  /*26b50*/  IMAD R26, R158, UR34, RZ ;  /* 0x000000229e1a7c24 */ /* 0x000fc6000f8e02ff */
[----:B------:R-:W-:Y:S02]  /*26b60*/  LEA.HI.X.SX32 R165, R53, R5, 0x2, P2 ;  /* 0x0000000535a57211 */ /* 0x000fe400010f16ff */
[----:B------:R-:W4:Y:S01]  /*26b70*/  LDL.LU R53, [R1+0x7a0] ;  /* 0x0007a00001357983 */ /* 0x000f220000300800 */
[----:B------:R-:W-:Y:S02]  /*26b80*/  IMAD R106, R152, UR40, RZ ;  /* 0x00000028986a7c24 */ /* 0x000fe4000f8e02ff */
[----:B------:R-:W-:Y:S02]  /*26b90*/  IMAD R110, R156, UR36, RZ ;  /* 0x000000249c6e7c24 */ /* 0x000fe4000f8e02ff */
[----:B------:R-:W-:Y:S02]  /*26ba0*/  IMAD.MOV.U32 R44, RZ, RZ, R21 ;  /* 0x000000ffff2c7224 */ /* 0x000fe400078e0015 */
[----:B------:R-:W-:Y:S02]  /*26bb0*/  IMAD R17, R161, UR32, RZ ;  /* 0x00000020a1117c24 */ /* 0x000fe4000f8e02ff */
[----:B------:R-:W-:Y:S01]  /*26bc0*/  IMAD.MOV.U32 R21, RZ, RZ, R22 ;  /* 0x000000ffff157224 */ /* 0x000fe200078e0016 */
[----:B------:R-:W-:-:S04]  /*26bd0*/  LEA R162, P3, R50, R2, 0x2 ;  /* 0x0000000232a27211 */ /* 0x000fc800078610ff */
[-C--:B------:R-:W-:Y:S02]  /*26be0*/  LEA.HI.X.SX32 R163, R50, R5.reuse, 0x2, P3 ;  /* 0x0000000532a37211 */ /* 0x080fe400018f16ff */
[-C--:B------:R-:W-:Y:S01]  /*26bf0*/  LEA R160, P4, R34, R2.reuse, 0x2 ;  /* 0x0000000222a07211 */ /* 0x080fe200078810ff */
[----:B------:R-:W4:Y:S01]  /*26c00*/  LDL.LU R50, [R1+0x798] ;  /* 0x0007980001327983 */ /* 0x000f220000300800 */
[----:B------:R-:W-:Y:S02]  /*26c10*/  IMAD R104, R150, UR42, RZ ;  /* 0x0000002a96687c24 */ /* 0x000fe4000f8e02ff */
[-C--:B------:R-:W-:Y:S01]  /*26c20*/  LEA.HI.X.SX32 R161, R34, R5.reuse, 0x2, P4 ;  /* 0x0000000522a17211 */ /* 0x080fe200020f16ff */
[----:B------:R-:W-:Y:S01]  /*26c30*/  IMAD.MOV.U32 R43, RZ, RZ, R111 ;  /* 0x000000ffff2b7224 */ /* 0x000fe200078e006f */
[----:B------:R-:W4:Y:S01]  /*26c40*/  LDL.LU R34, [R1+0x790] ;  /* 0x0007900001227983 */ /* 0x000f220000300800 */
[----:B------:R-:W-:Y:S01]  /*26c50*/  IMAD R102, R148, UR44, RZ ;  /* 0x0000002c94667c24 */ /* 0x000fe2000f8e02ff */
[-C--:B------:R-:W-:Y:S01]  /*26c60*/  LEA R158, P5, R47, R2.reuse, 0x2 ;  /* 0x000000022f9e7211 */ /* 0x080fe200078a10ff */
[----:B------:R-:W-:Y:S01]  /*26c70*/  IMAD R22, R159, UR33, RZ ;  /* 0x000000219f167c24 */ /* 0x000fe2000f8e02ff */
[----:B------:R-:W4:Y:S01]  /*26c80*/  LDL.LU R52, [R1+0x758] ;  /* 0x0007580001347983 */ /* 0x000f220000300800 */
[----:B------:R-:W-:Y:S01]  /*26c90*/  LEA R156, P6, R46, R2, 0x2 ;  /* 0x000000022e9c7211 */ /* 0x000fe200078c10ff */
[----:B------:R-:W-:Y:S01]  /*26ca0*/  IMAD R96, R146, UR46, RZ ;  /* 0x0000002e92607c24 */ /* 0x000fe2000f8e02ff */
[----:B------:R-:W-:Y:S01]  /*26cb0*/  LEA.HI.X.SX32 R159, R47, R5, 0x2, P5 ;  /* 0x000000052f9f7211 */ /* 0x000fe200028f16ff */
[----:B------:R-:W-:Y:S01]  /*26cc0*/  IMAD R107, R153, UR39, RZ ;  /* 0x00000027996b7c24 */ /* 0x000fe2000f8e02ff */
[----:B------:R-:W4:Y:S01]  /*26cd0*/  LDL.LU R47, [R1+0x760] ;  /* 0x00076000012f7983 */ /* 0x000f220000300800 */
[----:B------:R-:W-:-:S02]  /*26ce0*/  IMAD R108, R154, UR38, RZ ;  /* 0x000000269a6c7c24 */ /* 0x000fc4000f8e02ff */
[----:B------:R-:W-:Y:S01]  /*26cf0*/  IMAD R111, R157, UR35, RZ ;  /* 0x000000239d6f7c24 */ /* 0x000fe2000f8e02ff */
[-C--:B------:R-:W-:Y:S01]  /*26d00*/  LEA.HI.X.SX32 R157, R46, R5.reuse, 0x2, P6 ;  /* 0x000000052e9d7211 */ /* 0x080fe200030f16ff */
[----:B------:R-:W-:Y:S01]  /*26d10*/  IMAD R66, R68, UR72, RZ ;  /* 0x0000004844427c24 */ /* 0x000fe2000f8e02ff */
[----:B------:R-:W4:Y:S01]  /*26d20*/  LDL.LU R46, [R1+0x768] ;  /* 0x00076800012e7983 */ /* 0x000f220000300800 */
[----:B------:R-:W-:Y:S01]  /*26d30*/  IMAD R92, R144, UR48, RZ ;  /* 0x00000030905c7c24 */ /* 0x000fe2000f8e02ff */
[-C--:B---3--:R-:W-:Y:S02]  /*26d40*/  LEA R154, P0, R35, R2.reuse, 0x2 ;  /* 0x00000002239a7211 */ /* 0x088fe400078010ff */
[----:B------:R-:W-:Y:S01]  /*26d50*/  LEA R152, P1, R244, R2, 0x2 ;  /* 0x00000002f4987211 */ /* 0x000fe200078210ff */
[----:B------:R-:W-:Y:S02]  /*26d60*/  IMAD R68, R78, UR70, RZ ;  /* 0x000000464e447c24 */ /* 0x000fe4000f8e02ff */
[----:B------:R-:W-:Y:S01]  /*26d70*/  IMAD R105, R151, UR41, RZ ;  /* 0x0000002997697c24 */ /* 0x000fe2000f8e02ff */
[----:B------:R-:W-:Y:S01]  /*26d80*/  LEA.HI.X.SX32 R153, R244, R5, 0x2, P1 ;  /* 0x00000005f4997211 */ /* 0x000fe200008f16ff */
[----:B------:R-:W-:-:S02]  /*26d90*/  IMAD.MOV.U32 R244, RZ, RZ, R25 ;  /* 0x000000fffff47224 */ /* 0x000fc400078e0019 */
[----:B------:R-:W-:Y:S01]  /*26da0*/  IMAD R78, R89, UR62, RZ ;  /* 0x0000003e594e7c24 */ /* 0x000fe2000f8e02ff */
[----:B------:R-:W3:Y:S01]  /*26db0*/  LDL.LU R25, [R1+0x770] ;  /* 0x0007700001197983 */ /* 0x000ee20000300800 */
[-C--:B------:R-:W-:Y:S01]  /*26dc0*/  LEA R150, P2, R51, R2.reuse, 0x2 ;  /* 0x0000000233967211 */ /* 0x080fe200078410ff */
[----:B------:R-:W-:Y:S01]  /*26dd0*/  IMAD R103, R149, UR43, RZ ;  /* 0x0000002b95677c24 */ /* 0x000fe2000f8e02ff */
[----:B------:R-:W-:Y:S01]  /*26de0*/  LEA R148, P3, R48, R2, 0x2 ;  /* 0x0000000230947211 */ /* 0x000fe200078610ff */
[----:B------:R-:W-:Y:S01]  /*26df0*/  IMAD R76, R87, UR64, RZ ;  /* 0x00000040574c7c24 */ /* 0x000fe2000f8e02ff */
[-C--:B------:R-:W-:Y:S01]  /*26e00*/  LEA.HI.X.SX32 R151, R51, R5.reuse, 0x2, P2 ;  /* 0x0000000533977211 */ /* 0x080fe200010f16ff */
[----:B------:R-:W-:Y:S01]  /*26e10*/  IMAD R89, R142, UR50, RZ ;  /* 0x000000328e597c24 */ /* 0x000fe2000f8e02ff */
[----:B------:R-:W3:Y:S01]  /*26e20*/  LDL.LU R51, [R1+0x778] ;  /* 0x0007780001337983 */ /* 0x000ee20000300800 */
[----:B------:R-:W-:Y:S01]  /*26e30*/  IMAD R101, R147, UR45, RZ ;  /* 0x0000002d93657c24 */ /* 0x000fe2000f8e02ff */
[-C--:B------:R-:W-:Y:S01]  /*26e40*/  LEA.HI.X.SX32 R149, R48, R5.reuse, 0x2, P3 ;  /* 0x0000000530957211 */ /* 0x080fe200018f16ff */
[----:B------:R-:W-:Y:S01]  /*26e50*/  IMAD R109, R155, UR37, RZ ;  /* 0x000000259b6d7c24 */ /* 0x000fe2000f8e02ff */
[----:B------:R-:W-:-:S02]  /*26e60*/  LEA.HI.X.SX32 R155, R35, R5, 0x2, P0 ;  /* 0x00000005239b7211 */ /* 0x000fc400000f16ff */
[-C--:B------:R-:W-:Y:S01]  /*26e70*/  LEA R146, P4, R240, R2.reuse, 0x2 ;  /* 0x00000002f0927211 */ /* 0x080fe200078810ff */
[----:B------:R-:W-:Y:S01]  /*26e80*/  IMAD R87, R140, UR52, RZ ;  /* 0x000000348c577c24 */ /* 0x000fe2000f8e02ff */
[----:B------:R-:W3:Y:S01]  /*26e90*/  LDL.LU R48, [R1+0x780] ;  /* 0x0007800001307983 */ /* 0x000ee20000300800 */
[-C--:B------:R-:W-:Y:S01]  /*26ea0*/  LEA R144, P5, R241, R2.reuse, 0x2 ;  /* 0x00000002f1907211 */ /* 0x080fe200078a10ff */
[----:B------:R-:W-:Y:S01]  /*26eb0*/  IMAD R94, R145, UR47, RZ ;  /* 0x0000002f915e7c24 */ /* 0x000fe2000f8e02ff */
[-C--:B------:R-:W-:Y:S02]  /*26ec0*/  LEA.HI.X.SX32 R147, R240, R5.reuse, 0x2, P4 ;  /* 0x00000005f0937211 */ /* 0x080fe400020f16ff */
[----:B------:R-:W3:Y:S01]  /*26ed0*/  LDL.LU R240, [R1+0x788] ;  /* 0x0007880001f07983 */ /* 0x000ee20000300800 */
[----:B------:R-:W-:Y:S02]  /*26ee0*/  LEA.HI.X.SX32 R145, R241, R5, 0x2, P5 ;  /* 0x00000005f1917211 */ /* 0x000fe400028f16ff */
[----:B------:R-:W-:Y:S01]  /*26ef0*/  LEA R142, P6, R3, R2, 0x2 ;  /* 0x00000002038e7211 */ /* 0x000fe200078c10ff */
[----:B------:R-:W3:Y:S01]  /*26f00*/  LDL.LU R241, [R1+0x75c] ;  /* 0x00075c0001f17983 */ /* 0x000ee20000300800 */
[----:B------:R-:W-:-:S02]  /*26f10*/  IMAD R77, R88, UR63, RZ ;  /* 0x0000003f584d7c24 */ /* 0x000fc4000f8e02ff */
[----:B------:R-:W-:Y:S01]  /*26f20*/  IMAD R91, R143, UR49, RZ ;  /* 0x000000318f5b7c24 */ /* 0x000fe2000f8e02ff */
[----:B------:R-:W-:Y:S01]  /*26f30*/  LEA.HI.X.SX32 R143, R3, R5, 0x2, P6 ;  /* 0x00000005038f7211 */ /* 0x000fe200030f16ff */
[----:B------:R-:W-:Y:S01]  /*26f40*/  IMAD R88, R141, UR51, RZ ;  /* 0x000000338d587c24 */ /* 0x000fe2000f8e02ff */
[----:B------:R-:W3:Y:S01]  /*26f50*/  LDL.LU R3, [R1+0x764] ;  /* 0x0007640001037983 */ /* 0x000ee20000300800 */
[----:B------:R-:W-:Y:S02]  /*26f60*/  IMAD R74, R85, UR66, RZ ;  /* 0x00000042554a7c24 */ /* 0x000fe4000f8e02ff */
[----:B------:R-:W-:Y:S02]  /*26f70*/  IMAD R85, R138, UR54, RZ ;  /* 0x000000368a557c24 */ /* 0x000fe4000f8e02ff */
[----:B------:R-:W-:Y:S02]  /*26f80*/  IMAD R75, R86, UR65, RZ ;  /* 0x00000041564b7c24 */ /* 0x000fe4000f8e02ff */
[----:B------:R-:W-:Y:S01]  /*26f90*/  IMAD R86, R139, UR53, RZ ;  /* 0x000000358b567c24 */ /* 0x000fe2000f8e02ff */
[----:B--2---:R-:W-:-:S04]  /*26fa0*/  LEA R140, P0, R239, R2, 0x2 ;  /* 0x00000002ef8c7211 */ /* 0x004fc800078010ff */
[----:B------:R-:W-:Y:S02]  /*26fb0*/  LEA.HI.X.SX32 R141, R239, R5, 0x2, P0 ;  /* 0x00000005ef8d7211 */ /* 0x000fe400000f16ff */
[----:B------:R-:W2:Y:S01]  /*26fc0*/  LDL.LU R239, [R1+0x76c] ;  /* 0x00076c0001ef7983 */ /* 0x000ea20000300800 */
[----:B------:R-:W-:-:S04]  /*26fd0*/  LEA R138, P1, R39, R2, 0x2 ;  /* 0x00000002278a7211 */ /* 0x000fc800078210ff */
[----:B------:R-:W-:Y:S02]  /*26fe0*/  LEA.HI.X.SX32 R139, R39, R5, 0x2, P1 ;  /* 0x00000005278b7211 */ /* 0x000fe400008f16ff */
[----:B------:R-:W1:Y:S01]  /*26ff0*/  LDL.LU R39, [R1+0x774] ;  /* 0x0007740001277983 */ /* 0x000e620000300800 */
[----:B------:R-:W-:Y:S02]  /*27000*/  IMAD R62, R72, UR75, RZ ;  /* 0x0000004b483e7c24 */ /* 0x000fe4000f8e02ff */
[----:B------:R-:W-:Y:S02]  /*27010*/  IMAD R72, R83, UR19, RZ ;  /* 0x0000001353487c24 */ /* 0x000fe4000f8e02ff */
[----:B------:R-:W-:Y:S02]  /*27020*/  IMAD R83, R136, UR56, RZ ;  /* 0x0000003888537c24 */ /* 0x000fe4000f8e02ff */
[----:B------:R-:W-:Y:S02]  /*27030*/  IMAD R73, R84, UR67, RZ ;  /* 0x0000004354497c24 */ /* 0x000fe4000f8e02ff */
[----:B------:R-:W-:Y:S01]  /*27040*/  IMAD R84, R137, UR55, RZ ;  /* 0x0000003789547c24 */ /* 0x000fe2000f8e02ff */
[----:B------:R-:W-:-:S04]  /*27050*/  LEA R136, P2, R236, R2, 0x2 ;  /* 0x00000002ec887211 */ /* 0x000fc800078410ff */
[----:B------:R-:W-:Y:S02]  /*27060*/  LEA.HI.X.SX32 R137, R236, R5, 0x2, P2 ;  /* 0x00000005ec897211 */ /* 0x000fe400010f16ff */
[----:B------:R-:W2:Y:S01]  /*27070*/  LDL.LU R236, [R1+0x77c] ;  /* 0x00077c0001ec7983 */ /* 0x000ea20000300800 */
[----:B------:R-:W-:Y:S01]  /*27080*/  IMAD.MOV.U32 R35, RZ, RZ, R244 ;  /* 0x000000ffff237224 */ /* 0x000fe200078e00f4 */
[----:B------:R-:W-:-:S04]  /*27090*/  LEA R134, P3, R0, R2, 0x2 ;  /* 0x0000000200867211 */ /* 0x000fc800078610ff */
[----:B------:R-:W-:Y:S02]  /*270a0*/  LEA.HI.X.SX32 R135, R0, R5, 0x2, P3 ;  /* 0x0000000500877211 */ /* 0x000fe400018f16ff */
[----:B------:R-:W2:Y:S01]  /*270b0*/  LDL.LU R0, [R1+0x784] ;  /* 0x0007840001007983 */ /* 0x000ea20000300800 */
[----:B------:R-:W-:-:S03]  /*270c0*/  LEA R132, P4, R238, R2, 0x2 ;  /* 0x00000002ee847211 */ /* 0x000fc600078810ff */
[----:B------:R-:W2:Y:S01]  /*270d0*/  LDL.LU R244, [R1+0x78c] ;  /* 0x00078c0001f47983 */ /* 0x000ea20000300800 */
[----:B------:R-:W-:-:S03]  /*270e0*/  LEA.HI.X.SX32 R133, R238, R5, 0x2, P4 ;  /* 0x00000005ee857211 */ /* 0x000fc600020f16ff */
[----:B------:R-:W2:Y:S01]  /*270f0*/  LDL.LU R238, [R1+0x794] ;  /* 0x0007940001ee7983 */ /* 0x000ea20000300800 */
[----:B----4-:R-:W-:-:S04]  /*27100*/  LEA R130, P5, R53, R2, 0x2 ;  /* 0x0000000235827211 */ /* 0x010fc800078a10ff */
[----:B------:R-:W-:Y:S02]  /*27110*/  LEA.HI.X.SX32 R131, R53, R5, 0x2, P5 ;  /* 0x0000000535837211 */ /* 0x000fe400028f16ff */
[----:B------:R-:W-:-:S04]  /*27120*/  LEA R128, P6, R50, R2, 0x2 ;  /* 0x0000000232807211 */ /* 0x000fc800078c10ff */
[-C--:B------:R-:W-:Y:S01]  /*27130*/  LEA.HI.X.SX32 R129, R50, R5.reuse, 0x2, P6 ;  /* 0x0000000532817211 */ /* 0x080fe200030f16ff */
[----:B------:R-:W-:Y:S01]  /*27140*/  IMAD.MOV.U32 R50, RZ, RZ, R49 ;  /* 0x000000ffff327224 */ /* 0x000fe200078e0031 */
[CC--:B------:R-:W-:Y:S01]  /*27150*/  LEA R126, P0, R34.reuse, R2.reuse, 0x2 ;  /* 0x00000002227e7211 */ /* 0x0c0fe200078010ff */
[----:B------:R-:W-:Y:S02]  /*27160*/  IMAD.MOV.U32 R49, RZ, RZ, R37 ;  /* 0x000000ffff317224 */ /* 0x000fe400078e0025 */
[----:B------:R-:W-:Y:S01]  /*27170*/  IMAD.MOV.U32 R37, RZ, RZ, R38 ;  /* 0x000000ffff257224 */ /* 0x000fe200078e0026 */
[----:B------:R-:W-:Y:S01]  /*27180*/  LEA.HI.X.SX32 R127, R34, R5, 0x2, P0 ;  /* 0x00000005227f7211 */ /* 0x000fe200000f16ff */
[----:B------:R-:W4:Y:S01]  /*27190*/  LDL.LU R38, [R1+0x79c] ;  /* 0x00079c0001267983 */ /* 0x000f220000300800 */
[----:B------:R-:W-:-:S03]  /*271a0*/  LEA R124, P1, R52, R2, 0x2 ;  /* 0x00000002347c7211 */ /* 0x000fc600078210ff */
[----:B------:R-:W4:Y:S01]  /*271b0*/  LDL.LU R34, [R1+0x7a4] ;  /* 0x0007a40001227983 */ /* 0x000f220000300800 */
[----:B------:R-:W-:Y:S02]  /*271c0*/  LEA.HI.X.SX32 R125, R52, R5, 0x2, P1 ;  /* 0x00000005347d7211 */ /* 0x000fe400008f16ff */
[-C--:B------:R-:W-:Y:S01]  /*271d0*/  LEA R122, P2, R47, R2.reuse, 0x2 ;  /* 0x000000022f7a7211 */ /* 0x080fe200078410ff */
[----:B------:R-:W4:Y:S01]  /*271e0*/  LDL.LU R53, [R1+0x7ac] ;  /* 0x0007ac0001357983 */ /* 0x000f220000300800 */
[----:B------:R-:W-:-:S03]  /*271f0*/  LEA R120, P3, R46, R2, 0x2 ;  /* 0x000000022e787211 */ /* 0x000fc600078610ff */
[----:B------:R-:W4:Y:S01]  /*27200*/  LDL.LU R52, [R1+0x7bc] ;  /* 0x0007bc0001347983 */ /* 0x000f220000300800 */
[-C--:B------:R-:W-:Y:S02]  /*27210*/  LEA.HI.X.SX32 R123, R47, R5.reuse, 0x2, P2 ;  /* 0x000000052f7b7211 */ /* 0x080fe400010f16ff */
[----:B------:R-:W-:Y:S01]  /*27220*/  LEA.HI.X.SX32 R121, R46, R5, 0x2, P3 ;  /* 0x000000052e797211 */ /* 0x000fe200018f16ff */
[----:B------:R-:W4:Y:S04]  /*27230*/  LDL.LU R47, [R1+0x7c4] ;  /* 0x0007c400012f7983 */ /* 0x000f280000300800 */
[----:B------:R-:W4:Y:S04]  /*27240*/  LDL.LU R56, [R1+0x7cc] ;  /* 0x0007cc0001387983 */ /* 0x000f280000300800 */
[----:B------:R-:W4:Y:S01]  /*27250*/  LDL.LU R57, [R1+0x7d4] ;  /* 0x0007d40001397983 */ /* 0x000f220000300800 */
[----:B---3--:R-:W-:-:S04]  /*27260*/  LEA R118, P4, R25, R2, 0x2 ;  /* 0x0000000219767211 */ /* 0x008fc800078810ff */
[----:B------:R-:W-:Y:S02]  /*27270*/  LEA.HI.X.SX32 R119, R25, R5, 0x2, P4 ;  /* 0x0000000519777211 */ /* 0x000fe400020f16ff */
[----:B------:R-:W-:-:S04]  /*27280*/  LEA R114, P6, R48, R2, 0x2 ;  /* 0x0000000230727211 */ /* 0x000fc800078c10ff */
[----:B------:R-:W-:Y:S02]  /*27290*/  LEA.HI.X.SX32 R115, R48, R5, 0x2, P6 ;  /* 0x0000000530737211 */ /* 0x000fe400030f16ff */
[-C--:B------:R-:W-:Y:S01]  /*272a0*/  LEA R112, P0, R240, R2.reuse, 0x2 ;  /* 0x00000002f0707211 */ /* 0x080fe200078010ff */
[----:B------:R-:W3:Y:S01]  /*272b0*/  LDL.LU R48, [R1+0x7dc] ;  /* 0x0007dc0001307983 */ /* 0x000ee20000300800 */
[----:B------:R-:W-:-:S04]  /*272c0*/  LEA R58, P1, R241, R2, 0x2 ;  /* 0x00000002f13a7211 */ /* 0x000fc800078210ff */
[-C--:B------:R-:W-:Y:S02]  /*272d0*/  LEA.HI.X.SX32 R59, R241, R5.reuse, 0x2, P1 ;  /* 0x00000005f13b7211 */ /* 0x080fe400008f16ff */
[CC--:B------:R-:W-:Y:S02]  /*272e0*/  LEA R54, P2, R3.reuse, R2.reuse, 0x2 ;  /* 0x0000000203367211 */ /* 0x0c0fe400078410ff */
[-C--:B------:R-:W-:Y:S02]  /*272f0*/  LEA.HI.X.SX32 R113, R240, R5.reuse, 0x2, P0 ;  /* 0x00000005f0717211 */ /* 0x080fe400000f16ff */
[----:B------:R-:W-:Y:S01]  /*27300*/  LEA.HI.X.SX32 R55, R3, R5, 0x2, P2 ;  /* 0x0000000503377211 */ /* 0x000fe200010f16ff */
[----:B------:R1:W-:Y:S04]  /*27310*/  STL.64 [R1+0x758], R58 ;  /* 0x0007583a01007387 */ /* 0x0003e80000100a00 */
[----:B------:R-:W3:Y:S04]  /*27320*/  LDL.LU R240, [R1+0x7e4] ;  /* 0x0007e40001f07983 */ /* 0x000ee80000300800 */
[----:B------:R-:W3:Y:S04]  /*27330*/  LDL.LU R241, [R1+0x7ec] ;  /* 0x0007ec0001f17983 */ /* 0x000ee80000300800 */
[----:B------:R-:W-:Y:S01]  /*27340*/  STL.64 [R1+0x760], R54 ;  /* 0x0007603601007387 */ /* 0x000fe20000100a00 */
[----:B--2---:R-:W-:-:S04]  /*27350*/  LEA R60, P3, R239, R2, 0x2 ;  /* 0x00000002ef3c7211 */ /* 0x004fc800078610ff */
[----:B------:R-:W-:-:S05]  /*27360*/  LEA.HI.X.SX32 R61, R239, R5, 0x2, P3 ;  /* 0x00000005ef3d7211 */ /* 0x000fca00018f16ff */
[----:B------:R-:W-:Y:S01]  /*27370*/  STL.64 [R1+0x768], R60 ;  /* 0x0007683c01007387 */ /* 0x000fe20000100a00 */
[----:B-1----:R-:W-:-:S03]  /*27380*/  LEA R8, P4, R39, R2, 0x2 ;  /* 0x0000000227087211 */ /* 0x002fc600078810ff */
[----:B------:R-:W2:Y:S01]  /*27390*/  LDL.LU R3, [R1+0x7f4] ;  /* 0x0007f40001037983 */ /* 0x000ea20000300800 */
[----:B------:R-:W-:-:S03]  /*273a0*/  LEA.HI.X.SX32 R9, R39, R5, 0x2, P4 ;  /* 0x0000000527097211 */ /* 0x000fc600020f16ff */
[----:B------:R-:W2:Y:S01]  /*273b0*/  LDL.LU R39, [R1+0x7fc] ;  /* 0x0007fc0001277983 */ /* 0x000ea20000300800 */
[----:B------:R-:W-:Y:S01]  /*273c0*/  LEA R116, P5, R51, R2, 0x2 ;  /* 0x0000000233747211 */ /* 0x000fe200078a10ff */
[----:B------:R-:W-:-:S03]  /*273d0*/  IMAD.MOV.U32 R25, RZ, RZ, R50 ;  /* 0x000000ffff197224 */ /* 0x000fc600078e0032 */
[-C--:B------:R-:W-:Y:S02]  /*273e0*/  LEA.HI.X.SX32 R117, R51, R5.reuse, 0x2, P5 ;  /* 0x0000000533757211 */ /* 0x080fe400028f16ff */
[CC--:B------:R-:W-:Y:S01]  /*273f0*/  LEA R50, P5, R236.reuse, R2.reuse, 0x2 ;  /* 0x00000002ec327211 */ /* 0x0c0fe200078a10ff */
[----:B------:R-:W-:Y:S03]  /*27400*/  STL.64 [R1+0x770], R8 ;  /* 0x0007700801007387 */ /* 0x000fe60000100a00 */
[----:B------:R-:W-:Y:S01]  /*27410*/  LEA.HI.X.SX32 R51, R236, R5, 0x2, P5 ;  /* 0x00000005ec337211 */ /* 0x000fe200028f16ff */
[----:B------:R-:W2:Y:S04]  /*27420*/  LDL.LU R239, [R1+0x804] ;  /* 0x0008040001ef7983 */ /* 0x000ea80000300800 */
[----:B------:R1:W-:Y:S01]  /*27430*/  STL.64 [R1+0x778], R50 ;  /* 0x0007783201007387 */ /* 0x0003e20000100a00 */
[----:B------:R-:W-:-:S04]  /*27440*/  LEA R10, P6, R0, R2, 0x2 ;  /* 0x00000002000a7211 */ /* 0x000fc800078c10ff */
[-C--:B------:R-:W-:Y:S02]  /*27450*/  LEA.HI.X.SX32 R11, R0, R5.reuse, 0x2, P6 ;  /* 0x00000005000b7211 */ /* 0x080fe400030f16ff */
[-C--:B------:R-:W-:Y:S02]  /*27460*/  LEA R12, P0, R244, R2.reuse, 0x2 ;  /* 0x00000002f40c7211 */ /* 0x080fe400078010ff */
[----:B------:R-:W-:Y:S01]  /*27470*/  LEA R58, P1, R238, R2, 0x2 ;  /* 0x00000002ee3a7211 */ /* 0x000fe200078210ff */
[----:B------:R1:W-:Y:S01]  /*27480*/  STL.64 [R1+0x780], R10 ;  /* 0x0007800a01007387 */ /* 0x0003e20000100a00 */
[-C--:B------:R-:W-:Y:S02]  /*27490*/  LEA.HI.X.SX32 R13, R244, R5.reuse, 0x2, P0 ;  /* 0x00000005f40d7211 */ /* 0x080fe400000f16ff */
[----:B------:R-:W-:Y:S01]  /*274a0*/  LEA.HI.X.SX32 R59, R238, R5, 0x2, P1 ;  /* 0x00000005ee3b7211 */ /* 0x000fe200008f16ff */
[----:B------:R-:W2:Y:S04]  /*274b0*/  LDL.LU R236, [R1+0x80c] ;  /* 0x00080c0001ec7983 */ /* 0x000ea80000300800 */
[----:B------:R-:W2:Y:S01]  /*274c0*/  LDL.LU R0, [R1+0x814] ;  /* 0x0008140001007983 */ /* 0x000ea20000300800 */
[----:B------:R-:W-:-:S03]  /*274d0*/  IMAD.MOV.U32 R238, RZ, RZ, R25 ;  /* 0x000000ffffee7224 */ /* 0x000fc600078e0019 */
[----:B------:R-:W2:Y:S01]  /*274e0*/  LDL.LU R244, [R1+0x81c] ;  /* 0x00081c0001f47983 */ /* 0x000ea20000300800 */
[----:B-1----:R-:W-:Y:S01]  /*274f0*/  IMAD.MOV.U32 R51, RZ, RZ, R35 ;  /* 0x000000ffff337224 */ /* 0x002fe200078e0023 */
[----:B------:R-:W-:Y:S02]  /*27500*/  LEA R50, P5, R35, R2, 0x2 ;  /* 0x0000000223327211 */ /* 0x000fe400078a10ff */
[----:B------:R1:W-:Y:S04]  /*27510*/  STL.64 [R1+0x788], R12 ;  /* 0x0007880c01007387 */ /* 0x0003e80000100a00 */
[----:B------:R1:W-:Y:S04]  /*27520*/  STL.64 [R1+0x790], R58 ;  /* 0x0007903a01007387 */ /* 0x0003e80000100a00 */
[----:B------:R-:W2:Y:S01]  /*27530*/  LDL.LU R25, [R1+0x824] ;  /* 0x0008240001197983 */ /* 0x000ea20000300800 */
[----:B------:R-:W-:-:S02]  /*27540*/  LEA.HI.X.SX32 R51, R51, R5, 0x2, P5 ;  /* 0x0000000533337211 */ /* 0x000fc400028f16ff */
[-C--:B----4-:R-:W-:Y:S02]  /*27550*/  LEA R54, P2, R38, R2.reuse, 0x2 ;  /* 0x0000000226367211 */ /* 0x090fe400078410ff */
[-C--:B------:R-:W-:Y:S02]  /*27560*/  LEA R60, P3, R34, R2.reuse, 0x2 ;  /* 0x00000002223c7211 */ /* 0x080fe400078610ff */
[-C--:B------:R-:W-:Y:S02]  /*27570*/  LEA.HI.X.SX32 R55, R38, R5.reuse, 0x2, P2 ;  /* 0x0000000526377211 */ /* 0x080fe400010f16ff */
[C---:B------:R-:W-:Y:S02]  /*27580*/  LEA R8, P4, R53.reuse, R2, 0x2 ;  /* 0x0000000235087211 */ /* 0x040fe400078810ff */
[-C--:B------:R-:W-:Y:S01]  /*27590*/  LEA.HI.X.SX32 R61, R34, R5.reuse, 0x2, P3 ;  /* 0x00000005223d7211 */ /* 0x080fe200018f16ff */
[----:B------:R4:W-:Y:S01]  /*275a0*/  STL.64 [R1+0x798], R54 ;  /* 0x0007983601007387 */ /* 0x0009e20000100a00 */
[----:B------:R-:W-:-:S02]  /*275b0*/  LEA.HI.X.SX32 R9, R53, R5, 0x2, P4 ;  /* 0x0000000535097211 */ /* 0x000fc400020f16ff */
[-C--:B------:R-:W-:Y:S01]  /*275c0*/  LEA R10, P6, R52, R2.reuse, 0x2 ;  /* 0x00000002340a7211 */ /* 0x080fe200078c10ff */
[----:B------:R-:W2:Y:S01]  /*275d0*/  LDL.LU R38, [R1+0x82c] ;  /* 0x00082c0001267983 */ /* 0x000ea20000300800 */
[----:B-1----:R-:W-:-:S03]  /*275e0*/  LEA R12, P0, R47, R2, 0x2 ;  /* 0x000000022f0c7211 */ /* 0x002fc600078010ff */
[----:B------:R1:W-:Y:S01]  /*275f0*/  STL.64 [R1+0x7a0], R60 ;  /* 0x0007a03c01007387 */ /* 0x0003e20000100a00 */
[-C--:B------:R-:W-:Y:S02]  /*27600*/  LEA.HI.X.SX32 R11, R52, R5.reuse, 0x2, P6 ;  /* 0x00000005340b7211 */ /* 0x080fe400030f16ff */
[CC--:B------:R-:W-:Y:S02]  /*27610*/  LEA R58, P1, R56.reuse, R2.reuse, 0x2 ;  /* 0x00000002383a7211 */ /* 0x0c0fe400078210ff */
[-C--:B------:R-:W-:Y:S02]  /*27620*/  LEA.HI.X.SX32 R13, R47, R5.reuse, 0x2, P0 ;  /* 0x000000052f0d7211 */ /* 0x080fe400000f16ff */
[----:B----4-:R-:W-:Y:S01]  /*27630*/  LEA R54, P2, R57, R2, 0x2 ;  /* 0x0000000239367211 */ /* 0x010fe200078410ff */
[----:B-1----:R-:W4:Y:S04]  /*27640*/  LDL.LU.64 R60, [R1+0x1868] ;  /* 0x00186800013c7983 */ /* 0x002f280000300a00 */
[----:B------:R-:W4:Y:S01]  /*27650*/  LDL.LU R46, [R1+0x834] ;  /* 0x00083400012e7983 */ /* 0x000f220000300800 */
[----:B------:R-:W-:-:S03]  /*27660*/  LEA.HI.X.SX32 R59, R56, R5, 0x2, P1 ;  /* 0x00000005383b7211 */ /* 0x000fc600008f16ff */
[----:B------:R1:W-:Y:S01]  /*27670*/  STL.64 [R1+0x7a8], R8 ;  /* 0x0007a80801007387 */ /* 0x0003e20000100a00 */
[----:B------:R-:W-:-:S03]  /*27680*/  IMAD.MOV.U32 R52, RZ, RZ, R238 ;  /* 0x000000ffff347224 */ /* 0x000fc600078e00ee */
[----:B------:R-:W4:Y:S01]  /*27690*/  LDL.LU R4, [R1+0x83c] ;  /* 0x00083c0001047983 */ /* 0x000f220000300800 */
[----:B------:R-:W-:-:S03]  /*276a0*/  LEA.HI.X.SX32 R55, R57, R5, 0x2, P2 ;  /* 0x0000000539377211 */ /* 0x000fc600010f16ff */
[----:B------:R-:W4:Y:S04]  /*276b0*/  LDL.LU R53, [R1+0x844] ;  /* 0x0008440001357983 */ /* 0x000f280000300800 */
[----:B------:R1:W-:Y:S01]  /*276c0*/  STL.64 [R1+0x7b0], R50 ;  /* 0x0007b03201007387 */ /* 0x0003e20000100a00 */
[----:B---3--:R-:W-:-:S03]  /*276d0*/  LEA R34, P3, R48, R2, 0x2 ;  /* 0x0000000230227211 */ /* 0x008fc600078610ff */
[----:B------:R2:W-:Y:S01]  /*276e0*/  STL.64 [R1+0x7b8], R10 ;  /* 0x0007b80a01007387 */ /* 0x0005e20000100a00 */
[----:B------:R-:W-:-:S03]  /*276f0*/  LEA.HI.X.SX32 R35, R48, R5, 0x2, P3 ;  /* 0x0000000530237211 */ /* 0x000fc600018f16ff */
[----:B------:R-:W3:Y:S04]  /*27700*/  LDL.LU R238, [R1+0x84c] ;  /* 0x00084c0001ee7983 */ /* 0x000ee80000300800 */
[----:B------:R2:W-:Y:S04]  /*27710*/  STL.64 [R1+0x7c0], R12 ;  /* 0x0007c00c01007387 */ /* 0x0005e80000100a00 */
[----:B------:R-:W3:Y:S01]  /*27720*/  LDL.LU R47, [R1+0x854] ;  /* 0x00085400012f7983 */ /* 0x000ee20000300800 */
[-C--:B-1----:R-:W-:Y:S02]  /*27730*/  LEA R8, P4, R240, R2.reuse, 0x2 ;  /* 0x00000002f0087211 */ /* 0x082fe400078810ff */
[----:B------:R-:W-:-:S02]  /*27740*/  LEA R50, P5, R241, R2, 0x2 ;  /* 0x00000002f1327211 */ /* 0x000fc400078a10ff */
[-C--:B------:R-:W-:Y:S01]  /*27750*/  LEA.HI.X.SX32 R9, R240, R5.reuse, 0x2, P4 ;  /* 0x00000005f0097211 */ /* 0x080fe200020f16ff */
[----:B------:R1:W-:Y:S01]  /*27760*/  STL.64 [R1+0x7c8], R58 ;  /* 0x0007c83a01007387 */ /* 0x0003e20000100a00 */
[----:B------:R-:W-:-:S03]  /*27770*/  LEA.HI.X.SX32 R51, R241, R5, 0x2, P5 ;  /* 0x00000005f1337211 */ /* 0x000fc600028f16ff */
[----:B------:R1:W-:Y:S04]  /*27780*/  STL.64 [R1+0x7d0], R54 ;  /* 0x0007d03601007387 */ /* 0x0003e80000100a00 */
[----:B------:R1:W-:Y:S04]  /*27790*/  STL.64 [R1+0x7d8], R34 ;  /* 0x0007d82201007387 */ /* 0x0003e80000100a00 */
[----:B------:R1:W-:Y:S04]  /*277a0*/  STL.64 [R1+0x7e0], R8 ;  /* 0x0007e00801007387 */ /* 0x0003e80000100a00 */
[----:B------:R-:W3:Y:S04]  /*277b0*/  LDL.LU R48, [R1+0x86c] ;  /* 0x00086c0001307983 */ /* 0x000ee80000300800 */
[----:B------:R1:W-:Y:S01]  /*277c0*/  STL.64 [R1+0x7e8], R50 ;  /* 0x0007e83201007387 */ /* 0x0003e20000100a00 */
[----:B--2---:R-:W-:-:S04]  /*277d0*/  LEA R10, P6, R3, R2, 0x2 ;  /* 0x00000002030a7211 */ /* 0x004fc800078c10ff */
[----:B------:R-:W-:Y:S02]  /*277e0*/  LEA.HI.X.SX32 R11, R3, R5, 0x2, P6 ;  /* 0x00000005030b7211 */ /* 0x000fe400030f16ff */
[----:B------:R-:W-:-:S03]  /*277f0*/  LEA R12, P0, R39, R2, 0x2 ;  /* 0x00000002270c7211 */ /* 0x000fc600078010ff */
[----:B------:R-:W-:Y:S01]  /*27800*/  STL.64 [R1+0x7f0], R10 ;  /* 0x0007f00a01007387 */ /* 0x000fe20000100a00 */
[----:B------:R-:W-:Y:S01]  /*27810*/  LEA.HI.X.SX32 R13, R39, R5, 0x2, P0 ;  /* 0x00000005270d7211 */ /* 0x000fe200000f16ff */
[----:B------:R-:W-:Y:S02]  /*27820*/  IMAD.MOV.U32 R39, RZ, RZ, R45 ;  /* 0x000000ffff277224 */ /* 0x000fe400078e002d */
[----:B------:R-:W2:Y:S01]  /*27830*/  LDL.LU R3, [R1+0x874] ;  /* 0x0008740001037983 */ /* 0x000ea20000300800 */
[----:B------:R-:W-:Y:S02]  /*27840*/  IMAD.MOV.U32 R45, RZ, RZ, R40 ;  /* 0x000000ffff2d7224 */ /* 0x000fe400078e0028 */
[----:B------:R-:W-:Y:S01]  /*27850*/  IMAD.MOV.U32 R40, RZ, RZ, R44 ;  /* 0x000000ffff287224 */ /* 0x000fe200078e002c */
[----:B------:R-:W-:Y:S01]  /*27860*/  STL.64 [R1+0x7f8], R12 ;  /* 0x0007f80c01007387 */ /* 0x000fe20000100a00 */
[----:B------:R-:W-:-:S03]  /*27870*/  IMAD.MOV.U32 R44, RZ, RZ, R246 ;  /* 0x000000ffff2c7224 */ /* 0x000fc600078e00f6 */
[----:B------:R-:W2:Y:S01]  /*27880*/  LDL.LU R246, [R1+0x87c] ;  /* 0x00087c0001f67983 */ /* 0x000ea20000300800 */
[C---:B-1----:R-:W-:Y:S01]  /*27890*/  LEA R58, P1, R239.reuse, R2, 0x2 ;  /* 0x00000002ef3a7211 */ /* 0x042fe200078210ff */
[----:B------:R-:W-:Y:S02]  /*278a0*/  IMAD.MOV.U32 R36, RZ, RZ, R250 ;  /* 0x000000ffff247224 */ /* 0x000fe400078e00fa */
[----:B------:R-:W-:Y:S01]  /*278b0*/  IMAD.MOV.U32 R250, RZ, RZ, R237 ;  /* 0x000000fffffa7224 */ /* 0x000fe200078e00ed */
[----:B------:R-:W-:-:S03]  /*278c0*/  LEA.HI.X.SX32 R59, R239, R5, 0x2, P1 ;  /* 0x00000005ef3b7211 */ /* 0x000fc600008f16ff */
[----:B------:R-:W-:Y:S02]  /*278d0*/  IMAD.MOV.U32 R55, RZ, RZ, R250 ;  /* 0x000000ffff377224 */ /* 0x000fe400078e00fa */
[----:B------:R-:W2:Y:S01]  /*278e0*/  LDL.LU R250, [R1+0x884] ;  /* 0x0008840001fa7983 */ /* 0x000ea20000300800 */
[----:B------:R-:W-:-:S03]  /*278f0*/  IMAD.MOV.U32 R54, RZ, RZ, R52 ;  /* 0x000000ffff367224 */ /* 0x000fc600078e0034 */
[----:B------:R-:W-:Y:S01]  /*27900*/  STL.64 [R1+0x800], R58 ;  /* 0x0008003a01007387 */ /* 0x000fe20000100a00 */
[-C--:B------:R-:W-:Y:S02]  /*27910*/  LEA R56, P2, R236, R2.reuse, 0x2 ;  /* 0x00000002ec387211 */ /* 0x080fe400078410ff */
[-C--:B------:R-:W-:Y:S02]  /*27920*/  LEA R34, P3, R0, R2.reuse, 0x2 ;  /* 0x0000000200227211 */ /* 0x080fe400078610ff */
[-C--:B------:R-:W-:Y:S02]  /*27930*/  LEA.HI.X.SX32 R57, R236, R5.reuse, 0x2, P2 ;  /* 0x00000005ec397211 */ /* 0x080fe400010f16ff */
[-C--:B------:R-:W-:Y:S02]  /*27940*/  LEA.HI.X.SX32 R35, R0, R5.reuse, 0x2, P3 ;  /* 0x0000000500237211 */ /* 0x080fe400018f16ff */
[CC--:B------:R-:W-:Y:S01]  /*27950*/  LEA R8, P4, R244.reuse, R2.reuse, 0x2 ;  /* 0x00000002f4087211 */ /* 0x0c0fe200078810ff */
[----:B------:R-:W-:Y:S03]  /*27960*/  STL.64 [R1+0x808], R56 ;  /* 0x0008083801007387 */ /* 0x000fe60000100a00 */
[----:B------:R-:W-:Y:S01]  /*27970*/  LEA.HI.X.SX32 R9, R244, R5, 0x2, P4 ;  /* 0x00000005f4097211 */ /* 0x000fe200020f16ff */
[----:B------:R1:W-:Y:S04]  /*27980*/  STL.64 [R1+0x810], R34 ;  /* 0x0008102201007387 */ /* 0x0003e80000100a00 */
[----:B------:R-:W2:Y:S01]  /*27990*/  LDL.LU R52, [R1+0x88c] ;  /* 0x00088c0001347983 */ /* 0x000ea20000300800 */
[----:B------:R-:W-:-:S04]  /*279a0*/  LEA R50, P5, R25, R2, 0x2 ;  /* 0x0000000219327211 */ /* 0x000fc800078a10ff */
[----:B------:R-:W-:Y:S01]  /*279b0*/  LEA.HI.X.SX32 R51, R25, R5, 0x2, P5 ;  /* 0x0000000519337211 */ /* 0x000fe200028f16ff */
[----:B-1----:R-:W2:Y:S01]  /*279c0*/  LDL.LU R35, [R1+0x894] ;  /* 0x0008940001237983 */ /* 0x002ea20000300800 */
[----:B------:R-:W-:-:S03]  /*279d0*/  IMAD.MOV.U32 R34, RZ, RZ, R36 ;  /* 0x000000ffff227224 */ /* 0x000fc600078e0024 */
[----:B------:R-:W2:Y:S01]  /*279e0*/  LDL.LU R236, [R1+0x89c] ;  /* 0x00089c0001ec7983 */ /* 0x000ea20000300800 */
[----:B------:R-:W-:-:S03]  /*279f0*/  IMAD.MOV.U32 R36, RZ, RZ, R39 ;  /* 0x000000ffff247224 */ /* 0x000fc600078e0027 */
[----:B------:R-:W2:Y:S01]  /*27a00*/  LDL.LU R0, [R1+0x8ac] ;  /* 0x0008ac0001007983 */ /* 0x000ea20000300800 */
[----:B------:R-:W-:-:S03]  /*27a10*/  IMAD.MOV.U32 R39, RZ, RZ, R45 ;  /* 0x000000ffff277224 */ /* 0x000fc600078e002d */
[----:B------:R-:W-:Y:S01]  /*27a20*/  STL.64 [R1+0x818], R8 ;  /* 0x0008180801007387 */ /* 0x000fe20000100a00 */
[----:B------:R-:W-:-:S03]  /*27a30*/  LEA R10, P6, R38, R2, 0x2 ;  /* 0x00000002260a7211 */ /* 0x000fc600078c10ff */
[----:B------:R1:W-:Y:S01]  /*27a40*/  STL.64 [R1+0x820], R50 ;  /* 0x0008203201007387 */ /* 0x0003e20000100a00 */
[----:B------:R-:W-:-:S03]  /*27a50*/  LEA.HI.X.SX32 R11, R38, R5, 0x2, P6 ;  /* 0x00000005260b7211 */ /* 0x000fc600030f16ff */
[----:B------:R-:W2:Y:S01]  /*27a60*/  LDL.LU R244, [R1+0x8b4] ;  /* 0x0008b40001f47983 */ /* 0x000ea20000300800 */
[----:B------:R-:W-:-:S03]  /*27a70*/  IMAD.MOV.U32 R45, RZ, RZ, R40 ;  /* 0x000000ffff2d7224 */ /* 0x000fc600078e0028 */
[----:B------:R1:W-:Y:S01]  /*27a80*/  STL.64 [R1+0x828], R10 ;  /* 0x0008280a01007387 */ /* 0x0003e20000100a00 */
[----:B------:R-:W-:-:S03]  /*27a90*/  IMAD.MOV.U32 R239, RZ, RZ, R49 ;  /* 0x000000ffffef7224 */ /* 0x000fc600078e0031 */
[----:B------:R-:W2:Y:S01]  /*27aa0*/  LDL.LU R38, [R1+0x8a4] ;  /* 0x0008a40001267983 */ /* 0x000ea20000300800 */
[----:B----4-:R-:W-:-:S03]  /*27ab0*/  LEA R12, P0, R46, R2, 0x2 ;  /* 0x000000022e0c7211 */ /* 0x010fc600078010ff */
[----:B------:R-:W4:Y:S01]  /*27ac0*/  LDL.LU R40, [R1+0x8bc] ;  /* 0x0008bc0001287983 */ /* 0x000f220000300800 */
[----:B------:R-:W-:-:S03]  /*27ad0*/  LEA.HI.X.SX32 R13, R46, R5, 0x2, P0 ;  /* 0x000000052e0d7211 */ /* 0x000fc600000f16ff */
[----:B------:R-:W4:Y:S01]  /*27ae0*/  LDL.LU R49, [R1+0x8c4] ;  /* 0x0008c40001317983 */ /* 0x000f220000300800 */
[----:B------:R-:W-:-:S03]  /*27af0*/  LEA R58, P1, R4, R2, 0x2 ;  /* 0x00000002043a7211 */ /* 0x000fc600078210ff */
[----:B------:R-:W4:Y:S01]  /*27b00*/  LDL.LU R25, [R1+0x8cc] ;  /* 0x0008cc0001197983 */ /* 0x000f220000300800 */
[CC--:B------:R-:W-:Y:S02]  /*27b10*/  LEA R240, P2, R53.reuse, R2.reuse, 0x2 ;  /* 0x0000000235f07211 */ /* 0x0c0fe400078410ff */
[-C--:B------:R-:W-:Y:S01]  /*27b20*/  LEA.HI.X.SX32 R59, R4, R5.reuse, 0x2, P1 ;  /* 0x00000005043b7211 */ /* 0x080fe200008f16ff */
[----:B-1----:R-:W-:Y:S01]  /*27b30*/  IMAD.MOV.U32 R51, RZ, RZ, R54 ;  /* 0x000000ffff337224 */ /* 0x002fe200078e0036 */
[----:B------:R-:W-:Y:S01]  /*27b40*/  LEA.HI.X.SX32 R241, R53, R5, 0x2, P2 ;  /* 0x0000000535f17211 */ /* 0x000fe200010f16ff */
[----:B------:R-:W-:Y:S01]  /*27b50*/  STL.64 [R1+0x830], R12 ;  /* 0x0008300c01007387 */ /* 0x000fe20000100a00 */
[-C--:B------:R-:W-:Y:S01]  /*27b60*/  LEA R50, P5, R54, R2.reuse, 0x2 ;  /* 0x0000000236327211 */ /* 0x080fe200078a10ff */
[----:B------:R-:W-:Y:S01]  /*27b70*/  IMAD.MOV.U32 R46, RZ, RZ, R34 ;  /* 0x000000ffff2e7224 */ /* 0x000fe200078e0022 */
[-C--:B------:R-:W-:Y:S01]  /*27b80*/  LEA R10, P6, R55, R2.reuse, 0x2 ;  /* 0x00000002370a7211 */ /* 0x080fe200078c10ff */
[----:B------:R-:W-:Y:S01]  /*27b90*/  IMAD.MOV.U32 R11, RZ, RZ, R55 ;  /* 0x000000ffff0b7224 */ /* 0x000fe200078e0037 */
[----:B------:R-:W4:Y:S01]  /*27ba0*/  LDL.LU R34, [R1+0x8e4] ;  /* 0x0008e40001227983 */ /* 0x000f220000300800 */
[----:B---3--:R-:W-:-:S03]  /*27bb0*/  LEA R56, P3, R238, R2, 0x2 ;  /* 0x00000002ee387211 */ /* 0x008fc600078610ff */
[----:B------:R1:W-:Y:S01]  /*27bc0*/  STL.64 [R1+0x838], R58 ;  /* 0x0008383a01007387 */ /* 0x0003e20000100a00 */
[-C--:B------:R-:W-:Y:S02]  /*27bd0*/  LEA.HI.X.SX32 R57, R238, R5.reuse, 0x2, P3 ;  /* 0x00000005ee397211 */ /* 0x080fe400018f16ff */
[----:B------:R-:W-:Y:S02]  /*27be0*/  LEA R8, P4, R47, R2, 0x2 ;  /* 0x000000022f087211 */ /* 0x000fe400078810ff */
[-C--:B------:R-:W-:Y:S02]  /*27bf0*/  LEA.HI.X.SX32 R51, R51, R5.reuse, 0x2, P5 ;  /* 0x0000000533337211 */ /* 0x080fe400028f16ff */
[-C--:B------:R-:W-:Y:S01]  /*27c00*/  LEA.HI.X.SX32 R9, R47, R5.reuse, 0x2, P4 ;  /* 0x000000052f097211 */ /* 0x080fe200020f16ff */
[----:B-1----:R-:W3:Y:S01]  /*27c10*/  LDL.LU.64 R58, [R1+0x1860] ;  /* 0x00186000013a7983 */ /* 0x002ee20000300a00 */
[----:B------:R-:W-:-:S03]  /*27c20*/  LEA.HI.X.SX32 R11, R11, R5, 0x2, P6 ;  /* 0x000000050b0b7211 */ /* 0x000fc600030f16ff */
[----:B------:R-:W-:Y:S04]  /*27c30*/  STL.64 [R1+0x840], R240 ;  /* 0x000840f001007387 */ /* 0x000fe80000100a00 */
[----:B------:R1:W-:Y:S04]  /*27c40*/  STL.64 [R1+0x848], R56 ;  /* 0x0008483801007387 */ /* 0x0003e80000100a00 */
[----:B-1----:R-:W3:Y:S01]  /*27c50*/  LDL.LU.64 R56, [R1+0x1858] ;  /* 0x0018580001387983 */ /* 0x002ee20000300a00 */
[----:B------:R-:W-:-:S03]  /*27c60*/  LEA R12, P0, R48, R2, 0x2 ;  /* 0x00000002300c7211 */ /* 0x000fc600078010ff */
[----:B------:R1:W-:Y:S01]  /*27c70*/  STL.64 [R1+0x850], R8 ;  /* 0x0008500801007387 */ /* 0x0003e20000100a00 */
[----:B------:R-:W-:-:S03]  /*27c80*/  LEA.HI.X.SX32 R13, R48, R5, 0x2, P0 ;  /* 0x00000005300d7211 */ /* 0x000fc600000f16ff */
[----:B-1----:R-:W3:Y:S04]  /*27c90*/  LDL.LU.64 R8, [R1+0x1850] ;  /* 0x0018500001087983 */ /* 0x002ee80000300a00 */
[----:B------:R1:W-:Y:S04]  /*27ca0*/  STL.64 [R1+0x858], R50 ;  /* 0x0008583201007387 */ /* 0x0003e80000100a00 */
[----:B------:R1:W-:Y:S04]  /*27cb0*/  STL.64 [R1+0x860], R10 ;  /* 0x0008600a01007387 */ /* 0x0003e80000100a00 */
[----:B------:R-:W3:Y:S04]  /*27cc0*/  LDL.LU R48, [R1+0x184c] ;  /* 0x00184c0001307983 */ /* 0x000ee80000300800 */
[----:B------:R-:W-:Y:S01]  /*27cd0*/  STL.64 [R1+0x868], R12 ;  /* 0x0008680c01007387 */ /* 0x000fe20000100a00 */
[----:B--2---:R-:W-:-:S04]  /*27ce0*/  LEA R54, P1, R3, R2, 0x2 ;  /* 0x0000000203367211 */ /* 0x004fc800078210ff */
[----:B------:R-:W-:Y:S02]  /*27cf0*/  LEA.HI.X.SX32 R55, R3, R5, 0x2, P1 ;  /* 0x0000000503377211 */ /* 0x000fe400008f16ff */
[----:B------:R-:W2:Y:S01]  /*27d00*/  LDL.LU R3, [R1+0x1848] ;  /* 0x0018480001037983 */ /* 0x000ea20000300800 */
[----:B------:R-:W-:-:S03]  /*27d10*/  LEA R240, P2, R246, R2, 0x2 ;  /* 0x00000002f6f07211 */ /* 0x000fc600078410ff */
[----:B------:R1:W-:Y:S01]  /*27d20*/  STL.64 [R1+0x870], R54 ;  /* 0x0008703601007387 */ /* 0x0003e20000100a00 */
[----:B------:R-:W-:-:S03]  /*27d30*/  LEA.HI.X.SX32 R241, R246, R5, 0x2, P2 ;  /* 0x00000005f6f17211 */ /* 0x000fc600010f16ff */
[----:B------:R-:W2:Y:S01]  /*27d40*/  LDL.LU R246, [R1+0x1844] ;  /* 0x0018440001f67983 */ /* 0x000ea20000300800 */
[----:B------:R-:W-:Y:S01]  /*27d50*/  IMAD.MOV.U32 R53, RZ, RZ, R46 ;  /* 0x000000ffff357224 */ /* 0x000fe200078e002e */
[----:B------:R-:W-:Y:S01]  /*27d60*/  LEA R238, P3, R250, R2, 0x2 ;  /* 0x00000002faee7211 */ /* 0x000fe200078610ff */
[----:B------:R-:W-:-:S03]  /*27d70*/  IMAD.MOV.U32 R4, RZ, RZ, R239 ;  /* 0x000000ffff047224 */ /* 0x000fc600078e00ef */
[----:B------:R-:W-:Y:S01]  /*27d80*/  LEA.HI.X.SX32 R239, R250, R5, 0x2, P3 ;  /* 0x00000005faef7211 */ /* 0x000fe200018f16ff */
[----:B------:R1:W-:Y:S04]  /*27d90*/  STL.64 [R1+0x878], R240 ;  /* 0x000878f001007387 */ /* 0x0003e80000100a00 */
[----:B------:R-:W3:Y:S04]  /*27da0*/  LDL.LU R250, [R1+0x1840] ;  /* 0x0018400001fa7983 */ /* 0x000ee80000300800 */
[----:B------:R4:W-:Y:S01]  /*27db0*/  STL.64 [R1+0x880], R238 ;  /* 0x000880ee01007387 */ /* 0x0009e20000100a00 */
[----:B------:R-:W-:-:S04]  /*27dc0*/  LEA R46, P4, R52, R2, 0x2 ;  /* 0x00000002342e7211 */ /* 0x000fc800078810ff */
[-C--:B------:R-:W-:Y:S02]  /*27dd0*/  LEA.HI.X.SX32 R47, R52, R5.reuse, 0x2, P4 ;  /* 0x00000005342f7211 */ /* 0x080fe400020f16ff */
[CC--:B-1----:R-:W-:Y:S02]  /*27de0*/  LEA R50, P5, R35.reuse, R2.reuse, 0x2 ;  /* 0x0000000223327211 */ /* 0x0c2fe400078a10ff */
[-C--:B------:R-:W-:Y:S02]  /*27df0*/  LEA R10, P6, R236, R2.reuse, 0x2 ;  /* 0x00000002ec0a7211 */ /* 0x080fe400078c10ff */
[-C--:B------:R-:W-:Y:S02]  /*27e00*/  LEA.HI.X.SX32 R51, R35, R5.reuse, 0x2, P5 ;  /* 0x0000000523337211 */ /* 0x080fe400028f16ff */
[----:B------:R-:W-:Y:S02]  /*27e10*/  LEA R54, P1, R0, R2, 0x2 ;  /* 0x0000000200367211 */ /* 0x000fe400078210ff */
[-C--:B------:R-:W-:Y:S01]  /*27e20*/  LEA.HI.X.SX32 R11, R236, R5.reuse, 0x2, P6 ;  /* 0x00000005ec0b7211 */ /* 0x080fe200030f16ff */
[----:B------:R1:W-:Y:S01]  /*27e30*/  STL.64 [R1+0x888], R46 ;  /* 0x0008882e01007387 */ /* 0x0003e20000100a00 */
[----:B------:R-:W-:-:S03]  /*27e40*/  LEA.HI.X.SX32 R55, R0, R5, 0x2, P1 ;  /* 0x0000000500377211 */ /* 0x000fc600008f16ff */
[----:B------:R-:W-:Y:S04]  /*27e50*/  STL.64 [R1+0x890], R50 ;  /* 0x0008903201007387 */ /* 0x000fe80000100a00 */
[----:B------:R-:W-:Y:S01]  /*27e60*/  STL.64 [R1+0x898], R10 ;  /* 0x0008980a01007387 */ /* 0x000fe20000100a00 */
[-C--:B------:R-:W-:Y:S02]  /*27e70*/  LEA R240, P2, R244, R2.reuse, 0x2 ;  /* 0x00000002f4f07211 */ /* 0x080fe400078410ff */
[----:B------:R-:W-:-:S04]  /*27e80*/  LEA R12, P0, R38, R2, 0x2 ;  /* 0x00000002260c7211 */ /* 0x000fc800078010ff */
[----:B------:R-:W-:Y:S02]  /*27e90*/  LEA.HI.X.SX32 R13, R38, R5, 0x2, P0 ;  /* 0x00000005260d7211 */ /* 0x000fe400000f16ff */
[----:B----4-:R-:W-:-:S03]  /*27ea0*/  LEA R238, P3, R40, R2, 0x2 ;  /* 0x0000000228ee7211 */ /* 0x010fc600078610ff */
[----:B------:R4:W-:Y:S01]  /*27eb0*/  STL.64 [R1+0x8a0], R12 ;  /* 0x0008a00c01007387 */ /* 0x0009e20000100a00 */
[-C--:B------:R-:W-:Y:S02]  /*27ec0*/  LEA.HI.X.SX32 R241, R244, R5.reuse, 0x2, P2 ;  /* 0x00000005f4f17211 */ /* 0x080fe400010f16ff */
[CC--:B-1----:R-:W-:Y:S02]  /*27ed0*/  LEA R46, P4, R49.reuse, R2.reuse, 0x2 ;  /* 0x00000002312e7211 */ /* 0x0c2fe400078810ff */
[-C--:B------:R-:W-:Y:S01]  /*27ee0*/  LEA.HI.X.SX32 R239, R40, R5.reuse, 0x2, P3 ;  /* 0x0000000528ef7211 */ /* 0x080fe200018f16ff */
[----:B------:R-:W-:Y:S01]  /*27ef0*/  IMAD.MOV.U32 R40, RZ, RZ, R33 ;  /* 0x000000ffff287224 */ /* 0x000fe200078e0021 */
[----:B------:R-:W-:Y:S01]  /*27f00*/  LEA.HI.X.SX32 R47, R49, R5, 0x2, P4 ;  /* 0x00000005312f7211 */ /* 0x000fe200020f16ff */
[----:B----4-:R-:W4:Y:S04]  /*27f10*/  LDL.LU.64 R12, [R1+0x1838] ;  /* 0x00183800010c7983 */ /* 0x010f280000300a00 */
[----:B------:R-:W4:Y:S01]  /*27f20*/  LDL.LU R236, [R1+0x91c] ;  /* 0x00091c0001ec7983 */ /* 0x000f220000300800 */
[----:B------:R-:W-:-:S03]  /*27f30*/  LEA R10, P6, R43, R2, 0x2 ;  /* 0x000000022b0a7211 */ /* 0x000fc600078c10ff */
[----:B------:R1:W-:Y:S01]  /*27f40*/  STL.64 [R1+0x8a8], R54 ;  /* 0x0008a83601007387 */ /* 0x0003e20000100a00 */
[----:B------:R-:W-:-:S03]  /*27f50*/  IMAD.MOV.U32 R11, RZ, RZ, R43 ;  /* 0x000000ffff0b7224 */ /* 0x000fc600078e002b */
[----:B------:R-:W-:Y:S01]  /*27f60*/  STL.64 [R1+0x8b0], R240 ;  /* 0x0008b0f001007387 */ /* 0x000fe20000100a00 */
[----:B------:R-:W-:-:S03]  /*27f70*/  IMAD.MOV.U32 R43, RZ, RZ, R247 ;  /* 0x000000ffff2b7224 */ /* 0x000fc600078e00f7 */
[----:B------:R-:W-:Y:S04]  /*27f80*/  STL.64 [R1+0x8b8], R238 ;  /* 0x0008b8ee01007387 */ /* 0x000fe80000100a00 */
[----:B------:R-:W4:Y:S01]  /*27f90*/  LDL.LU R0, [R1+0x924] ;  /* 0x0009240001007983 */ /* 0x000f220000300800 */
[----:B--2---:R-:W-:-:S03]  /*27fa0*/  IMAD.MOV.U32 R33, RZ, RZ, R246 ;  /* 0x000000ffff217224 */ /* 0x004fc600078e00f6 */
[----:B------:R-:W2:Y:S04]  /*27fb0*/  LDL.LU R246, [R1+0x934] ;  /* 0x0009340001f67983 */ /* 0x000ea80000300800 */
[----:B------:R-:W2:Y:S04]  /*27fc0*/  LDL.LU R247, [R1+0x93c] ;  /* 0x00093c0001f77983 */ /* 0x000ea80000300800 */
[----:B------:R1:W-:Y:S04]  /*27fd0*/  STL.64 [R1+0x8c0], R46 ;  /* 0x0008c02e01007387 */ /* 0x0003e80000100a00 */
[----:B------:R-:W2:Y:S01]  /*27fe0*/  LDL.LU R244, [R1+0x92c] ;  /* 0x00092c0001f47983 */ /* 0x000ea20000300800 */
[CC--:B------:R-:W-:Y:S01]  /*27ff0*/  LEA R50, P5, R25.reuse, R2.reuse, 0x2 ;  /* 0x0000000219327211 */ /* 0x0c0fe200078a10ff */
[----:B------:R-:W-:Y:S01]  /*28000*/  IMAD.MOV.U32 R52, RZ, RZ, R39 ;  /* 0x000000ffff347224 */ /* 0x000fe200078e0027 */
[----:B------:R-:W-:Y:S01]  /*28010*/  LEA R38, P0, R36, R2, 0x2 ;  /* 0x0000000224267211 */ /* 0x000fe200078010ff */
[----:B------:R-:W-:Y:S01]  /*28020*/  IMAD.MOV.U32 R39, RZ, RZ, R36 ;  /* 0x000000ffff277224 */ /* 0x000fe200078e0024 */
[-C--:B------:R-:W-:Y:S01]  /*28030*/  LEA.HI.X.SX32 R51, R25, R5.reuse, 0x2, P5 ;  /* 0x0000000519337211 */ /* 0x080fe200028f16ff */
[----:B------:R-:W2:Y:S01]  /*28040*/  LDL.LU R35, [R1+0x944] ;  /* 0x0009440001237983 */ /* 0x000ea20000300800 */
[----:B------:R-:W-:-:S03]  /*28050*/  LEA.HI.X.SX32 R11, R11, R5, 0x2, P6 ;  /* 0x000000050b0b7211 */ /* 0x000fc600030f16ff */
[----:B------:R-:W2:Y:S01]  /*28060*/  LDL.LU R36, [R1+0x95c] ;  /* 0x00095c0001247983 */ /* 0x000ea20000300800 */
[----:B-1----:R-:W-:-:S03]  /*28070*/  IMAD.MOV.U32 R55, RZ, RZ, R37 ;  /* 0x000000ffff377224 */ /* 0x002fc600078e0025 */
[----:B------:R-:W2:Y:S01]  /*28080*/  LDL.LU R49, [R1+0x96c] ;  /* 0x00096c0001317983 */ /* 0x000ea20000300800 */
[----:B------:R-:W-:-:S03]  /*28090*/  LEA.HI.X.SX32 R39, R39, R5, 0x2, P0 ;  /* 0x0000000527277211 */ /* 0x000fc600000f16ff */
[----:B------:R-:W2:Y:S01]  /*280a0*/  LDL.LU R25, [R1+0x94c] ;  /* 0x00094c0001197983 */ /* 0x000ea20000300800 */
[----:B------:R-:W-:Y:S01]  /*280b0*/  LEA R46, P4, R42, R2, 0x2 ;  /* 0x000000022a2e7211 */ /* 0x000fe200078810ff */
[----:B------:R-:W-:Y:S02]  /*280c0*/  IMAD.MOV.U32 R47, RZ, RZ, R42 ;  /* 0x000000ffff2f7224 */ /* 0x000fe400078e002a */
[----:B------:R1:W-:Y:S01]  /*280d0*/  STL.64 [R1+0x8c8], R50 ;  /* 0x0008c83201007387 */ /* 0x0003e20000100a00 */
[----:B------:R-:W-:-:S03]  /*280e0*/  IMAD.MOV.U32 R42, RZ, RZ, R245 ;  /* 0x000000ffff2a7224 */ /* 0x000fc600078e00f5 */
[----:B------:R-:W2:Y:S01]  /*280f0*/  LDL.LU R37, [R1+0x954] ;  /* 0x0009540001257983 */ /* 0x000ea20000300800 */
[-C--:B------:R-:W-:Y:S01]  /*28100*/  LEA R240, P2, R4, R2.reuse, 0x2 ;  /* 0x0000000204f07211 */ /* 0x080fe200078410ff */
[----:B------:R-:W-:Y:S02]  /*28110*/  IMAD.MOV.U32 R241, RZ, RZ, R4 ;  /* 0x000000fffff17224 */ /* 0x000fe400078e0004 */
[----:B------:R3:W-:Y:S01]  /*28120*/  STL.64 [R1+0x8d0], R10 ;  /* 0x0008d00a01007387 */ /* 0x0007e20000100a00 */
[-C--:B------:R-:W-:Y:S01]  /*28130*/  LEA R54, P1, R34, R2.reuse, 0x2 ;  /* 0x0000000222367211 */ /* 0x080fe200078210ff */
[----:B------:R-:W-:Y:S01]  /*28140*/  IMAD.MOV.U32 R239, RZ, RZ, R53 ;  /* 0x000000ffffef7224 */ /* 0x000fe200078e0035 */
[-C--:B------:R-:W-:Y:S01]  /*28150*/  LEA R238, P3, R53, R2.reuse, 0x2 ;  /* 0x0000000235ee7211 */ /* 0x080fe200078610ff */
[----:B-1----:R-:W-:Y:S01]  /*28160*/  IMAD.MOV.U32 R51, RZ, RZ, R52 ;  /* 0x000000ffff337224 */ /* 0x002fe200078e0034 */
[-C--:B------:R-:W-:Y:S01]  /*28170*/  LEA R50, P5, R52, R2.reuse, 0x2 ;  /* 0x0000000234327211 */ /* 0x080fe200078a10ff */
[----:B------:R-:W-:Y:S01]  /*28180*/  IMAD.MOV.U32 R53, RZ, RZ, R45 ;  /* 0x000000ffff357224 */ /* 0x000fe200078e002d */
[----:B------:R-:W-:Y:S01]  /*28190*/  LEA R52, P6, R45, R2, 0x2 ;  /* 0x000000022d347211 */ /* 0x000fe200078c10ff */
[----:B---3--:R-:W3:Y:S04]  /*281a0*/  LDL.LU.64 R10, [R1+0x1830] ;  /* 0x00183000010a7983 */ /* 0x008ee80000300a00 */
[----:B------:R-:W3:Y:S01]  /*281b0*/  LDL.LU R245, [R1+0x97c] ;  /* 0x00097c0001f57983 */ /* 0x000ee20000300800 */
[----:B------:R-:W-:-:S03]  /*281c0*/  IMAD.MOV.U32 R45, RZ, RZ, R251 ;  /* 0x000000ffff2d7224 */ /* 0x000fc600078e00fb */
[----:B------:R-:W3:Y:S01]  /*281d0*/  LDL.LU R4, [R1+0x984] ;  /* 0x0009840001047983 */ /* 0x000ee20000300800 */
[----:B------:R-:W-:-:S03]  /*281e0*/  IMAD.MOV.U32 R251, RZ, RZ, R55 ;  /* 0x000000fffffb7224 */ /* 0x000fc600078e0037 */
[----:B------:R1:W-:Y:S01]  /*281f0*/  STL.64 [R1+0x8d8], R38 ;  /* 0x0008d82601007387 */ /* 0x0003e20000100a00 */
[-C--:B------:R-:W-:Y:S02]  /*28200*/  LEA.HI.X.SX32 R241, R241, R5.reuse, 0x2, P2 ;  /* 0x00000005f1f17211 */ /* 0x080fe400010f16ff */
[-C--:B------:R-:W-:Y:S01]  /*28210*/  LEA.HI.X.SX32 R239, R239, R5.reuse, 0x2, P3 ;  /* 0x00000005efef7211 */ /* 0x080fe200018f16ff */
[----:B-1----:R-:W-:Y:S01]  /*28220*/  IMAD.MOV.U32 R39, RZ, RZ, R21 ;  /* 0x000000ffff277224 */ /* 0x002fe200078e0015 */
[----:B------:R-:W3:Y:S01]  /*28230*/  LDL.LU R38, [R1+0x964] ;  /* 0x0009640001267983 */ /* 0x000ee20000300800 */
[----:B------:R-:W-:Y:S01]  /*28240*/  IMAD.MOV.U32 R21, RZ, RZ, R250 ;  /* 0x000000ffff157224 */ /* 0x000fe200078e00fa */
[----:B------:R-:W-:Y:S02]  /*28250*/  LEA R250, P0, R55, R2, 0x2 ;  /* 0x0000000237fa7211 */ /* 0x000fe400078010ff */
[-C--:B------:R-:W-:Y:S02]  /*28260*/  LEA.HI.X.SX32 R55, R34, R5.reuse, 0x2, P1 ;  /* 0x0000000522377211 */ /* 0x080fe400008f16ff */
[----:B------:R-:W3:Y:S01]  /*28270*/  LDL.LU R34, [R1+0x994] ;  /* 0x0009940001227983 */ /* 0x000ee20000300800 */
[----:B------:R-:W-:-:S02]  /*28280*/  LEA.HI.X.SX32 R47, R47, R5, 0x2, P4 ;  /* 0x000000052f2f7211 */ /* 0x000fc400020f16ff */
[-C--:B------:R-:W-:Y:S01]  /*28290*/  LEA.HI.X.SX32 R51, R51, R5.reuse, 0x2, P5 ;  /* 0x0000000533337211 */ /* 0x080fe200028f16ff */
[----:B------:R4:W-:Y:S01]  /*282a0*/  STL.64 [R1+0x8e0], R54 ;  /* 0x0008e03601007387 */ /* 0x0009e20000100a00 */
[-C--:B------:R-:W-:Y:S02]  /*282b0*/  LEA.HI.X.SX32 R53, R53, R5.reuse, 0x2, P6 ;  /* 0x0000000535357211 */ /* 0x080fe400030f16ff */
[----:B------:R-:W-:Y:S01]  /*282c0*/  LEA.HI.X.SX32 R251, R251, R5, 0x2, P0 ;  /* 0x00000005fbfb7211 */ /* 0x000fe200000f16ff */
[----:B------:R1:W-:Y:S04]  /*282d0*/  STL.64 [R1+0x8e8], R240 ;  /* 0x0008e8f001007387 */ /* 0x0003e80000100a00 */
[----:B------:R-:W-:Y:S04]  /*282e0*/  STL.64 [R1+0x8f0], R238 ;  /* 0x0008f0ee01007387 */ /* 0x000fe80000100a00 */
[----:B------:R2:W-:Y:S04]  /*282f0*/  STL.64 [R1+0x8f8], R46 ;  /* 0x0008f82e01007387 */ /* 0x0005e80000100a00 */
[----:B------:R1:W-:Y:S01]  /*28300*/  STL.64 [R1+0x900], R50 ;  /* 0x0009003201007387 */ /* 0x0003e20000100a00 */
[----:B----4-:R-:W-:-:S03]  /*28310*/  LEA R54, P1, R236, R2, 0x2 ;  /* 0x00000002ec367211 */ /* 0x010fc600078210ff */
[----:B------:R4:W-:Y:S01]  /*28320*/  STL.64 [R1+0x908], R52 ;  /* 0x0009083401007387 */ /* 0x0009e20000100a00 */
[----:B------:R-:W-:-:S03]  /*28330*/  LEA.HI.X.SX32 R55, R236, R5, 0x2, P1 ;  /* 0x00000005ec377211 */ /* 0x000fc600008f16ff */
[----:B------:R2:W-:Y:S04]  /*28340*/  STL.64 [R1+0x910], R250 ;  /* 0x000910fa01007387 */ /* 0x0005e80000100a00 */
[----:B------:R-:W3:Y:S01]  /*28350*/  LDL.LU R236, [R1+0x1828] ;  /* 0x0018280001ec7983 */ /* 0x000ee20000300800 */
[----:B-1----:R-:W-:-:S03]  /*28360*/  LEA R240, P2, R0, R2, 0x2 ;  /* 0x0000000200f07211 */ /* 0x002fc600078410ff */
[----:B------:R1:W-:Y:S01]  /*28370*/  STL.64 [R1+0x918], R54 ;  /* 0x0009183601007387 */ /* 0x0003e20000100a00 */
[----:B------:R-:W-:-:S03]  /*28380*/  LEA.HI.X.SX32 R241, R0, R5, 0x2, P2 ;  /* 0x0000000500f17211 */ /* 0x000fc600010f16ff */
[----:B------:R-:W3:Y:S04]  /*28390*/  LDL.LU R0, [R1+0x1824] ;  /* 0x0018240001007983 */ /* 0x000ee80000300800 */
[----:B------:R1:W-:Y:S01]  /*283a0*/  STL.64 [R1+0x920], R240 ;  /* 0x000920f001007387 */ /* 0x0003e20000100a00 */
[----:B--2---:R-:W-:-:S04]  /*283b0*/  LEA R46, P4, R246, R2, 0x2 ;  /* 0x00000002f62e7211 */ /* 0x004fc800078810ff */
[----:B------:R-:W-:Y:S02]  /*283c0*/  LEA.HI.X.SX32 R47, R246, R5, 0x2, P4 ;  /* 0x00000005f62f7211 */ /* 0x000fe400020f16ff */
[----:B------:R-:W-:-:S04]  /*283d0*/  LEA R238, P3, R244, R2, 0x2 ;  /* 0x00000002f4ee7211 */ /* 0x000fc800078610ff */
[-C--:B------:R-:W-:Y:S02]  /*283e0*/  LEA.HI.X.SX32 R239, R244, R5.reuse, 0x2, P3 ;  /* 0x00000005f4ef7211 */ /* 0x080fe400018f16ff */
[C---:B------:R-:W-:Y:S01]  /*283f0*/  LEA R50, P5, R247.reuse, R2, 0x2 ;  /* 0x00000002f7327211 */ /* 0x040fe200078a10ff */
[----:B------:R-:W2:Y:S04]  /*28400*/  LDL.LU R244, [R1+0x1820] ;  /* 0x0018200001f47983 */ /* 0x000ea80000300800 */
[----:B------:R-:W-:Y:S01]  /*28410*/  STL.64 [R1+0x928], R238 ;  /* 0x000928ee01007387 */ /* 0x000fe20000100a00 */
[----:B------:R-:W-:-:S03]  /*28420*/  LEA.HI.X.SX32 R51, R247, R5, 0x2, P5 ;  /* 0x00000005f7337211 */ /* 0x000fc600028f16ff */
[----:B------:R-:W2:Y:S04]  /*28430*/  LDL.LU R246, [R1+0x181c] ;  /* 0x00181c0001f67983 */ /* 0x000ea80000300800 */
[----:B------:R-:W-:Y:S04]  /*28440*/  STL.64 [R1+0x930], R46 ;  /* 0x0009302e01007387 */ /* 0x000fe80000100a00 */
[----:B------:R-:W2:Y:S01]  /*28450*/  LDL.LU R247, [R1+0x1818] ;  /* 0x0018180001f77983 */ /* 0x000ea20000300800 */
[-C--:B----4-:R-:W-:Y:S02]  /*28460*/  LEA R52, P6, R35, R2.reuse, 0x2 ;  /* 0x0000000223347211 */ /* 0x090fe400078c10ff */
[----:B------:R-:W-:-:S02]  /*28470*/  LEA R250, P0, R25, R2, 0x2 ;  /* 0x0000000219fa7211 */ /* 0x000fc400078010ff */
[-C--:B-1----:R-:W-:Y:S02]  /*28480*/  LEA R54, P1, R37, R2.reuse, 0x2 ;  /* 0x0000000225367211 */ /* 0x082fe400078210ff */
[C---:B------:R-:W-:Y:S02]  /*28490*/  LEA R240, P2, R36.reuse, R2, 0x2 ;  /* 0x0000000224f07211 */ /* 0x040fe400078410ff */
[-C--:B------:R-:W-:Y:S02]  /*284a0*/  LEA.HI.X.SX32 R53, R35, R5.reuse, 0x2, P6 ;  /* 0x0000000523357211 */ /* 0x080fe400030f16ff */
[-C--:B------:R-:W-:Y:S02]  /*284b0*/  LEA.HI.X.SX32 R251, R25, R5.reuse, 0x2, P0 ;  /* 0x0000000519fb7211 */ /* 0x080fe400000f16ff */
[-C--:B------:R-:W-:Y:S01]  /*284c0*/  LEA.HI.X.SX32 R55, R37, R5.reuse, 0x2, P1 ;  /* 0x0000000525377211 */ /* 0x080fe200008f16ff */
[----:B------:R-:W-:Y:S01]  /*284d0*/  STL.64 [R1+0x938], R50 ;  /* 0x0009383201007387 */ /* 0x000fe20000100a00 */
[----:B------:R-:W-:Y:S01]  /*284e0*/  LEA.HI.X.SX32 R241, R36, R5, 0x2, P2 ;  /* 0x0000000524f17211 */ /* 0x000fe200010f16ff */
[----:B------:R-:W-:-:S02]  /*284f0*/  IMAD.MOV.U32 R37, RZ, RZ, R45 ;  /* 0x000000ffff257224 */ /* 0x000fc400078e002d */
[----:B------:R1:W-:Y:S01]  /*28500*/  STL.64 [R1+0x940], R52 ;  /* 0x0009403401007387 */ /* 0x0003e20000100a00 */
[----:B------:R-:W-:-:S03]  /*28510*/  IMAD.MOV.U32 R45, RZ, RZ, R44 ;  /* 0x000000ffff2d7224 */ /* 0x000fc600078e002c */
[----:B------:R-:W-:Y:S04]  /*28520*/  STL.64 [R1+0x948], R250 ;  /* 0x000948fa01007387 */ /* 0x000fe80000100a00 */
[----:B------:R4:W-:Y:S01]  /*28530*/  STL.64 [R1+0x950], R54 ;  /* 0x0009503601007387 */ /* 0x0009e20000100a00 */
[----:B-1----:R-:W-:Y:S01]  /*28540*/  IMAD.MOV.U32 R53, RZ, RZ, R30 ;  /* 0x000000ffff357224 */ /* 0x002fe200078e001e */
[----:B---3--:R-:W-:-:S04]  /*28550*/  LEA R238, P3, R38, R2, 0x2 ;  /* 0x0000000226ee7211 */ /* 0x008fc800078610ff */
[-C--:B------:R-:W-:Y:S02]  /*28560*/  LEA.HI.X.SX32 R239, R38, R5.reuse, 0x2, P3 ;  /* 0x0000000526ef7211 */ /* 0x080fe400018f16ff */
[-C--:B------:R-:W-:Y:S01]  /*28570*/  LEA R46, P4, R49, R2.reuse, 0x2 ;  /* 0x00000002312e7211 */ /* 0x080fe200078810ff */
[----:B----4-:R-:W-:Y:S01]  /*28580*/  IMAD.MOV.U32 R55, RZ, RZ, R248 ;  /* 0x000000ffff377224 */ /* 0x010fe200078e00f8 */
[-C--:B------:R-:W-:Y:S01]  /*28590*/  LEA R54, P1, R248, R2.reuse, 0x2 ;  /* 0x00000002f8367211 */ /* 0x080fe200078210ff */
[----:B------:R-:W-:Y:S01]  /*285a0*/  IMAD.MOV.U32 R251, RZ, RZ, R249 ;  /* 0x000000fffffb7224 */ /* 0x000fe200078e00f9 */
[----:B------:R-:W-:Y:S01]  /*285b0*/  LEA R50, P5, R41, R2, 0x2 ;  /* 0x0000000229327211 */ /* 0x000fe200078a10ff */
[----:B------:R-:W-:Y:S01]  /*285c0*/  IMAD.MOV.U32 R51, RZ, RZ, R41 ;  /* 0x000000ffff337224 */ /* 0x000fe200078e0029 */
[----:B------:R-:W-:Y:S01]  /*285d0*/  LEA.HI.X.SX32 R47, R49, R5, 0x2, P4 ;  /* 0x00000005312f7211 */ /* 0x000fe200020f16ff */
[----:B------:R-:W-:Y:S02]  /*285e0*/  IMAD.MOV.U32 R41, RZ, RZ, R43 ;  /* 0x000000ffff297224 */ /* 0x000fe400078e002b */
[----:B------:R-:W-:-:S02]  /*285f0*/  IMAD.MOV.U32 R43, RZ, RZ, R33 ;  /* 0x000000ffff2b7224 */ /* 0x000fc400078e0021 */
[----:B--2---:R-:W-:Y:S02]  /*28600*/  IMAD.MOV.U32 R44, RZ, RZ, R247 ;  /* 0x000000ffff2c7224 */ /* 0x004fe400078e00f7 */
[----:B------:R-:W2:Y:S04]  /*28610*/  LDL.LU R247, [R1+0x3c] ;  /* 0x00003c0001f77983 */ /* 0x000ea80000300800 */
[----:B------:R1:W-:Y:S04]  /*28620*/  STL.64 [R1+0x958], R240 ;  /* 0x000958f001007387 */ /* 0x0003e80000100a00 */
[----:B------:R-:W3:Y:S01]  /*28630*/  LDL.LU R25, [R1+0x9a4] ;  /* 0x0009a40001197983 */ /* 0x000ee20000300800 */
[----:B------:R-:W-:-:S03]  /*28640*/  IMAD.MOV.U32 R30, RZ, RZ, R246 ;  /* 0x000000ffff1e7224 */ /* 0x000fc600078e00f6 */
[----:B------:R4:W-:Y:S04]  /*28650*/  STL.64 [R1+0x960], R238 ;  /* 0x000960ee01007387 */ /* 0x0009e80000100a00 */
[----:B------:R-:W2:Y:S04]  /*28660*/  LDL.LU R246, [R1+0x9bc] ;  /* 0x0009bc0001f67983 */ /* 0x000ea80000300800 */
[----:B------:R-:W2:Y:S01]  /*28670*/  LDL.LU R248, [R1+0x38] ;  /* 0x0000380001f87983 */ /* 0x000ea20000300800 */
[----:B-1----:R-:W-:-:S03]  /*28680*/  IMAD.MOV.U32 R241, RZ, RZ, R40 ;  /* 0x000000fffff17224 */ /* 0x002fc600078e0028 */
[----:B------:R-:W2:Y:S04]  /*28690*/  LDL.LU R249, [R1+0x34] ;  /* 0x0000340001f97983 */ /* 0x000ea80000300800 */
[----:B------:R-:W2:Y:S04]  /*286a0*/  LDL.LU R36, [R1+0x2c] ;  /* 0x00002c0001247983 */ /* 0x000ea80000300800 */
[----:B------:R-:W2:Y:S04]  /*286b0*/  LDL.LU R38, [R1+0x28] ;  /* 0x0000280001267983 */ /* 0x000ea80000300800 */
[----:B------:R-:W2:Y:S04]  /*286c0*/  LDL.LU R33, [R1+0x24] ;  /* 0x0000240001217983 */ /* 0x000ea80000300800 */
[----:B------:R-:W2:Y:S04]  /*286d0*/  LDL.LU R40, [R1+0x20] ;  /* 0x0000200001287983 */ /* 0x000ea80000300800 */
[----:B------:R3:W-:Y:S04]  /*286e0*/  STL.64 [R1+0x968], R46 ;  /* 0x0009682e01007387 */ /* 0x0007e80000100a00 */
[----:B------:R-:W2:Y:S01]  /*286f0*/  LDL.LU R35, [R1+0x30] ;  /* 0x0000300001237983 */ /* 0x000ea20000300800 */
[----:B------:R-:W-:Y:S01]  /*28700*/  LEA.HI.X.SX32 R51, R51, R5, 0x2, P5 ;  /* 0x0000000533337211 */ /* 0x000fe200028f16ff */
[----:B------:R-:W-:Y:S01]  /*28710*/  IMAD.MOV.U32 R49, RZ, RZ, R37 ;  /* 0x000000ffff317224 */ /* 0x000fe200078e0025 */
[-C--:B----4-:R-:W-:Y:S01]  /*28720*/  LEA R238, P3, R42, R2.reuse, 0x2 ;  /* 0x000000022aee7211 */ /* 0x090fe200078610ff */
[----:B------:R-:W-:Y:S01]  /*28730*/  IMAD.MOV.U32 R239, RZ, RZ, R42 ;  /* 0x000000ffffef7224 */ /* 0x000fe200078e002a */
[----:B------:R-:W4:Y:S01]  /*28740*/  LDL.LU R37, [R1+0x1c] ;  /* 0x00001c0001257983 */ /* 0x000f220000300800 */
[----:B------:R-:W-:-:S03]  /*28750*/  LEA R52, P6, R245, R2, 0x2 ;  /* 0x00000002f5347211 */ /* 0x000fc600078c10ff */
[----:B------:R-:W2:Y:S01]  /*28760*/  LDL.LU R42, [R1+0x18] ;  /* 0x00001800012a7983 */ /* 0x000ea20000300800 */
[-C--:B------:R-:W-:Y:S02]  /*28770*/  LEA R250, P0, R4, R2.reuse, 0x2 ;  /* 0x0000000204fa7211 */ /* 0x080fe400078010ff */
[-C--:B------:R-:W-:Y:S02]  /*28780*/  LEA.HI.X.SX32 R55, R55, R5.reuse, 0x2, P1 ;  /* 0x0000000537377211 */ /* 0x080fe400008f16ff */
[-C--:B------:R-:W-:Y:S02]  /*28790*/  LEA R240, P2, R34, R2.reuse, 0x2 ;  /* 0x0000000222f07211 */ /* 0x080fe400078410ff */
[----:B------:R-:W-:Y:S02]  /*287a0*/  LEA.HI.X.SX32 R239, R239, R5, 0x2, P3 ;  /* 0x00000005efef7211 */ /* 0x000fe400018f16ff */
[----:B---3--:R-:W-:Y:S01]  /*287b0*/  LEA R46, P4, R25, R2, 0x2 ;  /* 0x00000002192e7211 */ /* 0x008fe200078810ff */
[----:B------:R-:W-:-:S02]  /*287c0*/  IMAD.MOV.U32 R47, RZ, RZ, R25 ;  /* 0x000000ffff2f7224 */ /* 0x000fc400078e0019 */
[----:B------:R-:W3:Y:S04]  /*287d0*/  LDL.LU R25, [R1+0x1814] ;  /* 0x0018140001197983 */ /* 0x000ee80000300800 */
[----:B------:R1:W-:Y:S02]  /*287e0*/  STL.64 [R1+0x970], R50 ;  /* 0x0009703201007387 */ /* 0x0003e40000100a00 */
[-C--:B-1----:R-:W-:Y:S01]  /*287f0*/  LEA R50, P5, R53, R2.reuse, 0x2 ;  /* 0x0000000235327211 */ /* 0x082fe200078a10ff */
[----:B------:R-:W-:Y:S01]  /*28800*/  IMAD.MOV.U32 R51, RZ, RZ, R53 ;  /* 0x000000ffff337224 */ /* 0x000fe200078e0035 */
[-C--:B------:R-:W-:Y:S02]  /*28810*/  LEA.HI.X.SX32 R53, R245, R5.reuse, 0x2, P6 ;  /* 0x00000005f5357211 */ /* 0x080fe400030f16ff */
[----:B------:R-:W3:Y:S04]  /*28820*/  LDL.LU R245, [R1+0x1810] ;  /* 0x0018100001f57983 */ /* 0x000ee80000300800 */
[----:B------:R1:W-:Y:S02]  /*28830*/  STL.64 [R1+0x978], R52 ;  /* 0x0009783401007387 */ /* 0x0003e40000100a00 */
[----:B-1----:R-:W-:Y:S01]  /*28840*/  LEA R52, P6, R251, R2, 0x2 ;  /* 0x00000002fb347211 */ /* 0x002fe200078c10ff */
[----:B------:R-:W-:Y:S01]  /*28850*/  IMAD.MOV.U32 R53, RZ, RZ, R251 ;  /* 0x000000ffff357224 */ /* 0x000fe200078e00fb */
[----:B------:R-:W-:-:S02]  /*28860*/  LEA.HI.X.SX32 R251, R4, R5, 0x2, P0 ;  /* 0x0000000504fb7211 */ /* 0x000fc400000f16ff */
[----:B------:R-:W3:Y:S04]  /*28870*/  LDL.LU R4, [R1+0x10] ;  /* 0x0000100001047983 */ /* 0x000ee80000300800 */
[----:B------:R2:W-:Y:S01]  /*28880*/  STL.64 [R1+0x980], R250 ;  /* 0x000980fa01007387 */ /* 0x0005e20000100a00 */
[-C--:B------:R-:W-:Y:S02]  /*28890*/  LEA.HI.X.SX32 R47, R47, R5.reuse, 0x2, P4 ;  /* 0x000000052f2f7211 */ /* 0x080fe400020f16ff */
[----:B------:R-:W-:Y:S02]  /*288a0*/  LEA.HI.X.SX32 R51, R51, R5, 0x2, P5 ;  /* 0x0000000533337211 */ /* 0x000fe400028f16ff */
[----:B--2---:R-:W-:Y:S01]  /*288b0*/  LEA R250, P0, R246, R2, 0x2 ;  /* 0x00000002f6fa7211 */ /* 0x004fe200078010ff */
[----:B------:R-:W-:-:S02]  /*288c0*/  IMAD.MOV.U32 R251, RZ, RZ, R246 ;  /* 0x000000fffffb7224 */ /* 0x000fc400078e00f6 */
[----:B------:R-:W2:Y:S04]  /*288d0*/  LDL.LU R246, [R1+0x180c] ;  /* 0x00180c0001f67983 */ /* 0x000ea80000300800 */
[----:B------:R1:W-:Y:S01]  /*288e0*/  STL.64 [R1+0x988], R54 ;  /* 0x0009883601007387 */ /* 0x0003e20000100a00 */
[-C--:B------:R-:W-:Y:S02]  /*288f0*/  LEA.HI.X.SX32 R53, R53, R5.reuse, 0x2, P6 ;  /* 0x0000000535357211 */ /* 0x080fe400030f16ff */
[-C--:B------:R-:W-:Y:S02]  /*28900*/  LEA.HI.X.SX32 R251, R251, R5.reuse, 0x2, P0 ;  /* 0x00000005fbfb7211 */ /* 0x080fe400000f16ff */
[----:B-1----:R-:W-:Y:S01]  /*28910*/  LEA R54, P1, R241, R2, 0x2 ;  /* 0x00000002f1367211 */ /* 0x002fe200078210ff */
[----:B------:R-:W-:Y:S01]  /*28920*/  IMAD.MOV.U32 R55, RZ, RZ, R241 ;  /* 0x000000ffff377224 */ /* 0x000fe200078e00f1 */
[----:B------:R-:W-:-:S05]  /*28930*/  LEA.HI.X.SX32 R241, R34, R5, 0x2, P2 ;  /* 0x0000000522f17211 */ /* 0x000fca00010f16ff */
[----:B------:R1:W-:Y:S01]  /*28940*/  STL.64 [R1+0x990], R240 ;  /* 0x000990f001007387 */ /* 0x0003e20000100a00 */
[----:B------:R-:W-:-:S03]  /*28950*/  LEA.HI.X.SX32 R55, R55, R5, 0x2, P1 ;  /* 0x0000000537377211 */ /* 0x000fc600008f16ff */
[----:B------:R-:W2:Y:S04]  /*28960*/  LDL.LU R34, [R1+0x8] ;  /* 0x0000080001227983 */ /* 0x000ea80000300800 */
[----:B------:R4:W-:Y:S01]  /*28970*/  STL.64 [R1+0x998], R238 ;  /* 0x000998ee01007387 */ /* 0x0009e20000100a00 */
[----:B-1----:R-:W-:-:S03]  /*28980*/  LEA R240, P2, R247, R2, 0x2 ;  /* 0x00000002f7f07211 */ /* 0x002fc600078410ff */
[----:B------:R1:W-:Y:S01]  /*28990*/  STL.64 [R1+0x9a0], R46 ;  /* 0x0009a02e01007387 */ /* 0x0003e20000100a00 */
[----:B------:R-:W-:-:S03]  /*289a0*/  LEA.HI.X.SX32 R241, R247, R5, 0x2, P2 ;  /* 0x00000005f7f17211 */ /* 0x000fc600010f16ff */
[----:B------:R1:W-:Y:S01]  /*289b0*/  STL.64 [R1+0x9a8], R50 ;  /* 0x0009a83201007387 */ /* 0x0003e20000100a00 */
[----:B----4-:R-:W-:-:S03]  /*289c0*/  LEA R238, P3, R248, R2, 0x2 ;  /* 0x00000002f8ee7211 */ /* 0x010fc600078610ff */
[----:B------:R4:W-:Y:S01]  /*289d0*/  STL.64 [R1+0x9b0], R52 ;  /* 0x0009b03401007387 */ /* 0x0009e20000100a00 */
[----:B-1----:R-:W-:-:S03]  /*289e0*/  LEA R46, P4, R249, R2, 0x2 ;  /* 0x00000002f92e7211 */ /* 0x002fc600078810ff */
[----:B------:R1:W-:Y:S01]  /*289f0*/  STL.64 [R1+0x9b8], R250 ;  /* 0x0009b8fa01007387 */ /* 0x0003e20000100a00 */
[-C--:B------:R-:W-:Y:S02]  /*28a00*/  LEA.HI.X.SX32 R239, R248, R5.reuse, 0x2, P3 ;  /* 0x00000005f8ef7211 */ /* 0x080fe400018f16ff */
[-C--:B------:R-:W-:Y:S01]  /*28a10*/  LEA R50, P5, R35, R2.reuse, 0x2 ;  /* 0x0000000223327211 */ /* 0x080fe200078a10ff */
[----:B------:R-:W-:Y:S01]  /*28a20*/  STL.64 [R1+0x9c0], R54 ;  /* 0x0009c03601007387 */ /* 0x000fe20000100a00 */
[-C--:B------:R-:W-:Y:S02]  /*28a30*/  LEA.HI.X.SX32 R47, R249, R5.reuse, 0x2, P4 ;  /* 0x00000005f92f7211 */ /* 0x080fe400020f16ff */
[----:B----4-:R-:W-:Y:S01]  /*28a40*/  LEA R52, P6, R36, R2, 0x2 ;  /* 0x0000000224347211 */ /* 0x010fe200078c10ff */
[----:B------:R-:W4:Y:S01]  /*28a50*/  LDL.LU R247, [R1+0x1808] ;  /* 0x0018080001f77983 */ /* 0x000f220000300800 */
[----:B------:R-:W-:-:S03]  /*28a60*/  LEA.HI.X.SX32 R51, R35, R5, 0x2, P5 ;  /* 0x0000000523337211 */ /* 0x000fc600028f16ff */
[----:B------:R-:W-:Y:S01]  /*28a70*/  STL.64 [R1+0x9c8], R240 ;  /* 0x0009c8f001007387 */ /* 0x000fe20000100a00 */
[----:B-1----:R-:W-:-:S03]  /*28a80*/  LEA R250, P0, R38, R2, 0x2 ;  /* 0x0000000226fa7211 */ /* 0x002fc600078010ff */
[----:B------:R-:W4:Y:S01]  /*28a90*/  LDL.LU R248, [R1+0x1804] ;  /* 0x0018040001f87983 */ /* 0x000f220000300800 */
[----:B------:R-:W-:-:S03]  /*28aa0*/  LEA.HI.X.SX32 R53, R36, R5, 0x2, P6 ;  /* 0x0000000524357211 */ /* 0x000fc600030f16ff */
[----:B------:R-:W-:Y:S01]  /*28ab0*/  STL.64 [R1+0x9d0], R238 ;  /* 0x0009d0ee01007387 */ /* 0x000fe20000100a00 */
[----:B------:R-:W-:-:S03]  /*28ac0*/  LEA.HI.X.SX32 R251, R38, R5, 0x2, P0 ;  /* 0x0000000526fb7211 */ /* 0x000fc600000f16ff */
[----:B------:R-:W4:Y:S04]  /*28ad0*/  LDL.LU R249, [R1+0x1800] ;  /* 0x0018000001f97983 */ /* 0x000f280000300800 */
[----:B------:R-:W-:Y:S04]  /*28ae0*/  STL.64 [R1+0x9d8], R46 ;  /* 0x0009d82e01007387 */ /* 0x000fe80000100a00 */
[----:B------:R1:W-:Y:S04]  /*28af0*/  STL.64 [R1+0x9e0], R50 ;  /* 0x0009e03201007387 */ /* 0x0003e80000100a00 */
[----:B------:R-:W-:Y:S01]  /*28b00*/  STL.64 [R1+0x9e8], R52 ;  /* 0x0009e83401007387 */ /* 0x000fe20000100a00 */
[----:B-1----:R-:W-:Y:S01]  /*28b10*/  LEA R50, P5, R49, R2, 0x2 ;  /* 0x0000000231327211 */ /* 0x002fe200078a10ff */
[----:B------:R-:W-:-:S02]  /*28b20*/  IMAD.MOV.U32 R51, RZ, RZ, R49 ;  /* 0x000000ffff337224 */ /* 0x000fc400078e0031 */
[----:B------:R-:W-:Y:S02]  /*28b30*/  IMAD.MOV.U32 R49, RZ, RZ, R39 ;  /* 0x000000ffff317224 */ /* 0x000fe400078e0027 */
[----:B------:R-:W-:Y:S02]  /*28b40*/  IMAD.MOV.U32 R39, RZ, RZ, R20 ;  /* 0x000000ffff277224 */ /* 0x000fe400078e0014 */
[----:B------:R-:W4:Y:S04]  /*28b50*/  LDL.LU R20, [R1+0xa74] ;  /* 0x000a740001147983 */ /* 0x000f280000300800 */
[----:B------:R1:W-:Y:S04]  /*28b60*/  STL.64 [R1+0x9f0], R250 ;  /* 0x0009f0fa01007387 */ /* 0x0003e80000100a00 */
[----:B-1----:R-:W4:Y:S01]  /*28b70*/  LDL.LU.64 R250, [R1+0x17f8] ;  /* 0x0017f80001fa7983 */ /* 0x002f220000300a00 */
[----:B------:R-:W-:-:S02]  /*28b80*/  LEA R54, P1, R33, R2, 0x2 ;  /* 0x0000000221367211 */ /* 0x000fc400078210ff */
[-C--:B------:R-:W-:Y:S01]  /*28b90*/  LEA R240, P2, R40, R2.reuse, 0x2 ;  /* 0x0000000228f07211 */ /* 0x080fe200078410ff */
[----:B------:R-:W4:Y:S01]  /*28ba0*/  LDL.LU R36, [R1+0xa64] ;  /* 0x000a640001247983 */ /* 0x000f220000300800 */
[-C--:B------:R-:W-:Y:S02]  /*28bb0*/  LEA R238, P3, R37, R2.reuse, 0x2 ;  /* 0x0000000225ee7211 */ /* 0x080fe400078610ff */
[-C--:B------:R-:W-:Y:S02]  /*28bc0*/  LEA.HI.X.SX32 R55, R33, R5.reuse, 0x2, P1 ;  /* 0x0000000521377211 */ /* 0x080fe400008f16ff */
[----:B------:R-:W-:Y:S01]  /*28bd0*/  LEA R46, P4, R42, R2, 0x2 ;  /* 0x000000022a2e7211 */ /* 0x000fe200078810ff */
[----:B------:R-:W-:Y:S01]  /*28be0*/  IMAD.MOV.U32 R35, RZ, RZ, R43 ;  /* 0x000000ffff237224 */ /* 0x000fe200078e002b */
[-C--:B------:R-:W-:Y:S01]  /*28bf0*/  LEA.HI.X.SX32 R241, R40, R5.reuse, 0x2, P2 ;  /* 0x0000000528f17211 */ /* 0x080fe200010f16ff */
[----:B------:R-:W4:Y:S01]  /*28c00*/  LDL.LU R33, [R1+0xa9c] ;  /* 0x000a9c0001217983 */ /* 0x000f220000300800 */
[-C--:B------:R-:W-:Y:S01]  /*28c10*/  LEA.HI.X.SX32 R239, R37, R5.reuse, 0x2, P3 ;  /* 0x0000000525ef7211 */ /* 0x080fe200018f16ff */
[----:B------:R-:W-:Y:S01]  /*28c20*/  IMAD.MOV.U32 R43, RZ, RZ, R18 ;  /* 0x000000ffff2b7224 */ /* 0x000fe200078e0012 */
[-C--:B------:R-:W-:Y:S01]  /*28c30*/  LEA.HI.X.SX32 R47, R42, R5.reuse, 0x2, P4 ;  /* 0x000000052a2f7211 */ /* 0x080fe200020f16ff */
[----:B------:R-:W-:Y:S01]  /*28c40*/  STL.64 [R1+0x9f8], R54 ;  /* 0x0009f83601007387 */ /* 0x000fe20000100a00 */
[----:B------:R-:W-:Y:S01]  /*28c50*/  IMAD.MOV.U32 R38, RZ, RZ, R41 ;  /* 0x000000ffff267224 */ /* 0x000fe200078e0029 */
[----:B------:R-:W-:-:S02]  /*28c60*/  LEA.HI.X.SX32 R51, R51, R5, 0x2, P5 ;  /* 0x0000000533337211 */ /* 0x000fc400028f16ff */
[----:B------:R-:W4:Y:S01]  /*28c70*/  LDL.LU R40, [R1+0xaa8] ;  /* 0x000aa80001287983 */ /* 0x000f220000300800 */
[----:B------:R-:W-:-:S03]  /*28c80*/  IMAD.MOV.U32 R41, RZ, RZ, R19 ;  /* 0x000000ffff297224 */ /* 0x000fc600078e0013 */
[----:B------:R-:W-:Y:S04]  /*28c90*/  STL.64 [R1+0xa00], R240 ;  /* 0x000a00f001007387 */ /* 0x000fe80000100a00 */
[----:B------:R-:W-:Y:S04]  /*28ca0*/  STL.64 [R1+0xa08], R238 ;  /* 0x000a08ee01007387 */ /* 0x000fe80000100a00 */
[----:B------:R-:W4:Y:S04]  /*28cb0*/  LDL.LU R42, [R1+0xab4] ;  /* 0x000ab400012a7983 */ /* 0x000f280000300800 */
[----:B------:R-:W4:Y:S04]  /*28cc0*/  LDL.LU R37, [R1+0xabc] ;  /* 0x000abc0001257983 */ /* 0x000f280000300800 */
[----:B------:R4:W-:Y:S04]  /*28cd0*/  STL.64 [R1+0xa10], R46 ;  /* 0x000a102e01007387 */ /* 0x0009e80000100a00 */
[----:B------:R-:W-:Y:S01]  /*28ce0*/  STL.64 [R1+0xa18], R50 ;  /* 0x000a183201007387 */ /* 0x000fe20000100a00 */
[----:B---3--:R-:W-:-:S04]  /*28cf0*/  LEA R52, P6, R4, R2, 0x2 ;  /* 0x0000000204347211 */ /* 0x008fc800078c10ff */
[----:B------:R-:W-:-:S05]  /*28d00*/  LEA.HI.X.SX32 R53, R4, R5, 0x2, P6 ;  /* 0x0000000504357211 */ /* 0x000fca00030f16ff */
[----:B------:R-:W-:Y:S01]  /*28d10*/  STL.64 [R1+0xa50], R52 ;  /* 0x000a503401007387 */ /* 0x000fe20000100a00 */
[----:B--2---:R-:W-:-:S04]  /*28d20*/  LEA R18, P0, R34, R2, 0x2 ;  /* 0x0000000222127211 */ /* 0x004fc800078010ff */
[----:B------:R-:W-:-:S05]  /*28d30*/  LEA.HI.X.SX32 R19, R34, R5, 0x2, P0 ;  /* 0x0000000522137211 */ /* 0x000fca00000f16ff */
[----:B------:R-:W-:Y:S01]  /*28d40*/  STL.64 [R1+0xa48], R18 ;  /* 0x000a481201007387 */ /* 0x000fe20000100a00 */
[CC--:B----4-:R-:W-:Y:S02]  /*28d50*/  LEA R46, P4, R248.reuse, R2.reuse, 0x2 ;  /* 0x00000002f82e7211 */ /* 0x0d0fe400078810ff */
[CC--:B------:R-:W-:Y:S02]  /*28d60*/  LEA R238, P3, R249.reuse, R2.reuse, 0x2 ;  /* 0x00000002f9ee7211 */ /* 0x0c0fe400078610ff */
[-C--:B------:R-:W-:Y:S02]  /*28d70*/  LEA.HI.X.SX32 R47, R248, R5.reuse, 0x2, P4 ;  /* 0x00000005f82f7211 */ /* 0x080fe400020f16ff */
[----:B------:R-:W-:Y:S02]  /*28d80*/  LEA.HI.X.SX32 R239, R249, R5, 0x2, P3 ;  /* 0x00000005f9ef7211 */ /* 0x000fe400018f16ff */
[-C--:B------:R-:W-:Y:S02]  /*28d90*/  LEA R54, P1, R251, R2.reuse, 0x2 ;  /* 0x00000002fb367211 */ /* 0x080fe400078210ff */
[----:B------:R-:W-:-:S02]  /*28da0*/  LEA R240, P2, R250, R2, 0x2 ;  /* 0x00000002faf07211 */ /* 0x000fc400078410ff */
[-C--:B------:R-:W-:Y:S02]  /*28db0*/  LEA.HI.X.SX32 R55, R251, R5.reuse, 0x2, P1 ;  /* 0x00000005fb377211 */ /* 0x080fe400008f16ff */
[----:B------:R-:W-:-:S03]  /*28dc0*/  LEA.HI.X.SX32 R241, R250, R5, 0x2, P2 ;  /* 0x00000005faf17211 */ /* 0x000fc600010f16ff */
[----:B------:R1:W-:Y:S04]  /*28dd0*/  STL.64 [R1+0xa40], R54 ;  /* 0x000a403601007387 */ /* 0x0003e80000100a00 */
[----:B-1----:R-:W2:Y:S04]  /*28de0*/  LDL.LU.64 R54, [R1+0x17f0] ;  /* 0x0017f00001367983 */ /* 0x002ea80000300a00 */
[----:B------:R-:W-:Y:S04]  /*28df0*/  STL.64 [R1+0xa38], R240 ;  /* 0x000a38f001007387 */ /* 0x000fe80000100a00 */
[----:B------:R-:W3:Y:S04]  /*28e00*/  LDL.LU R249, [R1+0xa6c] ;  /* 0x000a6c0001f97983 */ /* 0x000ee80000300800 */
[----:B------:R-:W-:Y:S04]  /*28e10*/  STL.64 [R1+0xa30], R238 ;  /* 0x000a30ee01007387 */ /* 0x000fe80000100a00 */
[----:B------:R1:W-:Y:S04]  /*28e20*/  STL.64 [R1+0xa28], R46 ;  /* 0x000a282e01007387 */ /* 0x0003e80000100a00 */
[----:B-1----:R-:W4:Y:S01]  /*28e30*/  LDL.LU R47, [R1+0x17e8] ;  /* 0x0017e800012f7983 */ /* 0x002f220000300800 */
[----:B------:R-:W-:-:S02]  /*28e40*/  LEA R50, P5, R247, R2, 0x2 ;  /* 0x00000002f7327211 */ /* 0x000fc400078a10ff */
[CC--:B------:R-:W-:Y:S02]  /*28e50*/  LEA R52, P6, R246.reuse, R2.reuse, 0x2 ;  /* 0x00000002f6347211 */ /* 0x0c0fe400078c10ff */
[-C--:B------:R-:W-:Y:S02]  /*28e60*/  LEA.HI.X.SX32 R51, R247, R5.reuse, 0x2, P5 ;  /* 0x00000005f7337211 */ /* 0x080fe400028f16ff */
[CC--:B------:R-:W-:Y:S02]  /*28e70*/  LEA R18, P0, R245.reuse, R2.reuse, 0x2 ;  /* 0x00000002f5127211 */ /* 0x0c0fe400078010ff */
[-C--:B------:R-:W-:Y:S02]  /*28e80*/  LEA.HI.X.SX32 R53, R246, R5.reuse, 0x2, P6 ;  /* 0x00000005f6357211 */ /* 0x080fe400030f16ff */
[-C--:B------:R-:W-:Y:S02]  /*28e90*/  LEA R34, P1, R20, R2.reuse, 0x2 ;  /* 0x0000000214227211 */ /* 0x080fe400078210ff */
[----:B------:R-:W-:Y:S01]  /*28ea0*/  LEA R46, P4, R38, R2, 0x2 ;  /* 0x00000002262e7211 */ /* 0x000fe200078810ff */
[----:B------:R-:W-:Y:S01]  /*28eb0*/  IMAD.MOV.U32 R251, RZ, RZ, R35 ;  /* 0x000000fffffb7224 */ /* 0x000fe200078e0023 */
[----:B------:R-:W-:Y:S01]  /*28ec0*/  STL.64 [R1+0xa20], R50 ;  /* 0x000a203201007387 */ /* 0x000fe20000100a00 */
[----:B------:R-:W-:-:S02]  /*28ed0*/  LEA.HI.X.SX32 R19, R245, R5, 0x2, P0 ;  /* 0x00000005f5137211 */ /* 0x000fc400000f16ff */
[----:B------:R-:W-:Y:S01]  /*28ee0*/  LEA.HI.X.SX32 R35, R20, R5, 0x2, P1 ;  /* 0x0000000514237211 */ /* 0x000fe200008f16ff */
[----:B------:R1:W-:Y:S01]  /*28ef0*/  STL.64 [R1+0xa58], R52 ;  /* 0x000a583401007387 */ /* 0x0003e20000100a00 */
[----:B------:R-:W-:-:S03]  /*28f00*/  IMAD.MOV.U32 R246, RZ, RZ, R46 ;  /* 0x000000fffff67224 */ /* 0x000fc600078e002e */
[----:B-1----:R-:W2:Y:S04]  /*28f10*/  LDL.LU.64 R52, [R1+0x17e0] ;  /* 0x0017e00001347983 */ /* 0x002ea80000300a00 */
[----:B------:R1:W-:Y:S01]  /*28f20*/  STL [R1+0xa70], R46 ;  /* 0x000a702e01007387 */ /* 0x0003e20000100800 */
[----:B----4-:R-:W-:-:S03]  /*28f30*/  IMAD.MOV.U32 R247, RZ, RZ, R47 ;  /* 0x000000fffff77224 */ /* 0x010fc600078e002f */
[----:B-1----:R-:W4:Y:S04]  /*28f40*/  LDL.LU.64 R46, [R1+0x17d8] ;  /* 0x0017d800012e7983 */ /* 0x002f280000300a00 */
[----:B------:R-:W-:Y:S04]  /*28f50*/  STL.64 [R1+0xa90], R18 ;  /* 0x000a901201007387 */ /* 0x000fe80000100a00 */
[----:B------:R1:W-:Y:S04]  /*28f60*/  STL.64 [R1+0xa88], R34 ;  /* 0x000a882201007387 */ /* 0x0003e80000100a00 */
[----:B-1----:R-:W2:Y:S01]  /*28f70*/  LDL.LU.64 R34, [R1+0x17d0] ;  /* 0x0017d00001227983 */ /* 0x002ea20000300a00 */
[----:B------:R-:W-:Y:S01]  /*28f80*/  IMAD R7, R7, UR76, RZ ;  /* 0x0000004c07077c24 */ /* 0x000fe2000f8e02ff */
[----:B---3--:R-:W-:Y:S01]  /*28f90*/  LEA R238, P3, R249, R2, 0x2 ;  /* 0x00000002f9ee7211 */ /* 0x008fe200078610ff */
[----:B------:R-:W-:-:S03]  /*28fa0*/  IMAD.MOV.U32 R239, RZ, RZ, R30 ;  /* 0x000000ffffef7224 */ /* 0x000fc600078e001e */
[CC--:B------:R-:W-:Y:S01]  /*28fb0*/  LEA R240, P2, R7.reuse, R2.reuse, 0x2 ;  /* 0x0000000207f07211 */ /* 0x0c0fe200078410ff */
[----:B------:R-:W-:Y:S02]  /*28fc0*/  IMAD.MOV.U32 R245, RZ, RZ, R251 ;  /* 0x000000fffff57224 */ /* 0x000fe400078e00fb */
[----:B------:R-:W-:Y:S01]  /*28fd0*/  IMAD.MOV.U32 R251, RZ, RZ, R239 ;  /* 0x000000fffffb7224 */ /* 0x000fe200078e00ef */
[-C--:B------:R-:W-:Y:S02]  /*28fe0*/  LEA.HI.X.SX32 R241, R7, R5.reuse, 0x2, P2 ;  /* 0x0000000507f17211 */ /* 0x080fe400010f16ff */
[-C--:B------:R-:W-:Y:S02]  /*28ff0*/  LEA.HI.X.SX32 R239, R249, R5.reuse, 0x2, P3 ;  /* 0x00000005f9ef7211 */ /* 0x080fe400018f16ff */
[----:B------:R-:W-:Y:S01]  /*29000*/  LEA.HI.X.SX32 R247, R38, R5, 0x2, P4 ;  /* 0x0000000526f77211 */ /* 0x000fe200020f16ff */
[----:B------:R1:W-:Y:S01]  /*29010*/  STL.64 [R1+0xa80], R240 ;  /* 0x000a80f001007387 */ /* 0x0003e20000100a00 */
[----:B------:R-:W-:Y:S01]  /*29020*/  LEA R50, P5, R36, R2, 0x2 ;  /* 0x0000000224327211 */ /* 0x000fe200078a10ff */
[----:B------:R-:W-:-:S03]  /*29030*/  IMAD.MOV.U32 R7, RZ, RZ, R49 ;  /* 0x000000ffff077224 */ /* 0x000fc600078e0031 */
[-C--:B------:R-:W-:Y:S01]  /*29040*/  LEA.HI.X.SX32 R51, R36, R5.reuse, 0x2, P5 ;  /* 0x0000000524337211 */ /* 0x080fe200028f16ff */
[----:B-1----:R-:W3:Y:S04]  /*29050*/  LDL.LU.64 R240, [R1+0x17c8] ;  /* 0x0017c80001f07983 */ /* 0x002ee80000300a00 */
[----:B------:R1:W-:Y:S01]  /*29060*/  STL.64 [R1+0xa78], R238 ;  /* 0x000a78ee01007387 */ /* 0x0003e20000100a00 */
[----:B------:R-:W-:Y:S01]  /*29070*/  IMAD.MOV.U32 R250, RZ, RZ, R41 ;  /* 0x000000fffffa7224 */ /* 0x000fe200078e0029 */
[CC--:B------:R-:W-:Y:S02]  /*29080*/  LEA R30, P6, R33.reuse, R2.reuse, 0x2 ;  /* 0x00000002211e7211 */ /* 0x0c0fe400078c10ff */
[----:B-1----:R-:W3:Y:S04]  /*29090*/  LDL.LU.64 R238, [R1+0x17c0] ;  /* 0x0017c00001ee7983 */ /* 0x002ee80000300a00 */
[----:B------:R1:W-:Y:S01]  /*290a0*/  STL [R1+0xa74], R247 ;  /* 0x000a74f701007387 */ /* 0x0003e20000100800 */
[----:B------:R-:W-:Y:S01]  /*290b0*/  IMAD.MOV.U32 R41, RZ, RZ, R31 ;  /* 0x000000ffff297224 */ /* 0x000fe200078e001f */
[-C--:B------:R-:W-:Y:S01]  /*290c0*/  LEA R18, P0, R40, R2.reuse, 0x2 ;  /* 0x0000000228127211 */ /* 0x080fe200078010ff */
[----:B------:R-:W-:Y:S01]  /*290d0*/  IMAD.MOV.U32 R4, RZ, RZ, R21 ;  /* 0x000000ffff047224 */ /* 0x000fe200078e0015 */
[----:B------:R-:W-:Y:S01]  /*290e0*/  LEA.HI.X.SX32 R31, R33, R5, 0x2, P6 ;  /* 0x00000005211f7211 */ /* 0x000fe200030f16ff */
[----:B------:R-:W-:Y:S01]  /*290f0*/  IMAD.MOV.U32 R21, RZ, RZ, R250 ;  /* 0x000000ffff157224 */ /* 0x000fe200078e00fa */
[----:B------:R-:W-:-:S02]  /*29100*/  LEA R20, P1, R250, R2, 0x2 ;  /* 0x00000002fa147211 */ /* 0x000fc400078210ff */
[-C--:B------:R-:W-:Y:S02]  /*29110*/  LEA.HI.X.SX32 R19, R40, R5.reuse, 0x2, P0 ;  /* 0x0000000528137211 */ /* 0x080fe400000f16ff */
[-C--:B------:R-:W-:Y:S02]  /*29120*/  LEA.HI.X.SX32 R21, R21, R5.reuse, 0x2, P1 ;  /* 0x0000000515157211 */ /* 0x080fe400008f16ff */
[-C--:B------:R-:W-:Y:S02]  /*29130*/  LEA R250, P2, R42, R2.reuse, 0x2 ;  /* 0x000000022afa7211 */ /* 0x080fe400078410ff */
[-C--:B------:R-:W-:Y:S02]  /*29140*/  LEA R248, P3, R37, R2.reuse, 0x2 ;  /* 0x0000000225f87211 */ /* 0x080fe400078610ff */
[----:B------:R-:W-:Y:S02]  /*29150*/  LEA R38, P4, R45, R2, 0x2 ;  /* 0x000000022d267211 */ /* 0x000fe400078810ff */
[-C--:B------:R-:W-:Y:S01]  /*29160*/  LEA.HI.X.SX32 R249, R37, R5.reuse, 0x2, P3 ;  /* 0x0000000525f97211 */ /* 0x080fe200018f16ff */
[----:B-1----:R-:W-:Y:S01]  /*29170*/  IMAD.MOV.U32 R247, RZ, RZ, R39 ;  /* 0x000000fffff77224 */ /* 0x002fe200078e0027 */
[----:B------:R-:W-:Y:S01]  /*29180*/  LEA.HI.X.SX32 R39, R45, R5, 0x2, P4 ;  /* 0x000000052d277211 */ /* 0x000fe200020f16ff */
[----:B--2---:R-:W-:-:S02]  /*29190*/  IMAD.MOV.U32 R246, RZ, RZ, R35 ;  /* 0x000000fffff67224 */ /* 0x004fc400078e0023 */
[----:B------:R-:W2:Y:S04]  /*291a0*/  LDL.LU R35, [R1+0xb40] ;  /* 0x000b400001237983 */ /* 0x000ea80000300800 */
[----:B------:R-:W3:Y:S04]  /*291b0*/  LDL.LU R49, [R1+0xb38] ;  /* 0x000b380001317983 */ /* 0x000ee80000300800 */
[----:B------:R-:W-:Y:S04]  /*291c0*/  STL.64 [R1+0xa68], R50 ;  /* 0x000a683201007387 */ /* 0x000fe80000100a00 */
[----:B------:R-:W3:Y:S04]  /*291d0*/  LDL.LU R36, [R1+0xb30] ;  /* 0x000b300001247983 */ /* 0x000ee80000300800 */
[----:B------:R-:W3:Y:S04]  /*291e0*/  LDL.LU R33, [R1+0xb1c] ;  /* 0x000b1c0001217983 */ /* 0x000ee80000300800 */
[----:B------:R1:W-:Y:S02]  /*291f0*/  STL.64 [R1+0xa60], R30 ;  /* 0x000a601e01007387 */ /* 0x0003e40000100a00 */
[----:B-1----:R-:W-:-:S02]  /*29200*/  IMAD.MOV.U32 R31, RZ, RZ, R48 ;  /* 0x000000ffff1f7224 */ /* 0x002fc400078e0030 */
[----:B------:R-:W3:Y:S04]  /*29210*/  LDL.LU R48, [R1+0xb24] ;  /* 0x000b240001307983 */ /* 0x000ee80000300800 */
[----:B------:R-:W3:Y:S04]  /*29220*/  LDL.LU R40, [R1+0xb2c] ;  /* 0x000b2c0001287983 */ /* 0x000ee80000300800 */
[----:B------:R1:W-:Y:S04]  /*29230*/  STL.64 [R1+0xa98], R18 ;  /* 0x000a981201007387 */ /* 0x0003e80000100a00 */
[----:B------:R4:W-:Y:S01]  /*29240*/  STL.64 [R1+0xaa0], R20 ;  /* 0x000aa01401007387 */ /* 0x0009e20000100a00 */
[----:B-1----:R-:W-:Y:S01]  /*29250*/  LEA R18, P0, R251, R2, 0x2 ;  /* 0x00000002fb127211 */ /* 0x002fe200078010ff */
[----:B------:R-:W-:Y:S01]  /*29260*/  IMAD.MOV.U32 R19, RZ, RZ, R251 ;  /* 0x000000ffff137224 */ /* 0x000fe200078e00fb */
[----:B------:R-:W-:-:S02]  /*29270*/  LEA.HI.X.SX32 R251, R42, R5, 0x2, P2 ;  /* 0x000000052afb7211 */ /* 0x000fc400010f16ff */
[-C--:B----4-:R-:W-:Y:S01]  /*29280*/  LEA R20, P1, R41, R2.reuse, 0x2 ;  /* 0x0000000229147211 */ /* 0x090fe200078210ff */
[----:B------:R-:W-:Y:S02]  /*29290*/  IMAD.MOV.U32 R21, RZ, RZ, R41 ;  /* 0x000000ffff157224 */ /* 0x000fe400078e0029 */
[----:B------:R-:W4:Y:S04]  /*292a0*/  LDL.LU R41, [R1+0xb54] ;  /* 0x000b540001297983 */ /* 0x000f280000300800 */
[----:B------:R-:W4:Y:S04]  /*292b0*/  LDL.LU R42, [R1+0xb4c] ;  /* 0x000b4c00012a7983 */ /* 0x000f280000300800 */
[----:B------:R1:W-:Y:S02]  /*292c0*/  STL.64 [R1+0xad0], R250 ;  /* 0x000ad0fa01007387 */ /* 0x0003e40000100a00 */
[----:B-1----:R-:W-:Y:S01]  /*292d0*/  LEA R250, P2, R4, R2, 0x2 ;  /* 0x0000000204fa7211 */ /* 0x002fe200078410ff */
[----:B------:R-:W-:-:S02]  /*292e0*/  IMAD.MOV.U32 R251, RZ, RZ, R4 ;  /* 0x000000fffffb7224 */ /* 0x000fc400078e0004 */
[----:B------:R-:W4:Y:S04]  /*292f0*/  LDL.LU R4, [R1+0xb44] ;  /* 0x000b440001047983 */ /* 0x000f280000300800 */
[----:B------:R-:W4:Y:S04]  /*29300*/  LDL.LU R37, [R1+0xb3c] ;  /* 0x000b3c0001257983 */ /* 0x000f280000300800 */
[----:B------:R1:W-:Y:S04]  /*29310*/  STL.64 [R1+0xac8], R248 ;  /* 0x000ac8f801007387 */ /* 0x0003e80000100a00 */
[----:B------:R-:W4:Y:S01]  /*29320*/  LDL.LU R45, [R1+0xb34] ;  /* 0x000b3400012d7983 */ /* 0x000f220000300800 */
[----:B-1----:R-:W-:Y:S01]  /*29330*/  LEA R248, P3, R7, R2, 0x2 ;  /* 0x0000000207f87211 */ /* 0x002fe200078610ff */
[----:B------:R-:W-:-:S02]  /*29340*/  IMAD.MOV.U32 R249, RZ, RZ, R7 ;  /* 0x000000fffff97224 */ /* 0x000fc400078e0007 */
[----:B------:R-:W4:Y:S04]  /*29350*/  LDL.LU R7, [R1+0xb5c] ;  /* 0x000b5c0001077983 */ /* 0x000f280000300800 */
[----:B------:R1:W-:Y:S02]  /*29360*/  STL.64 [R1+0xac0], R38 ;  /* 0x000ac02601007387 */ /* 0x0003e40000100a00 */
[----:B-1----:R-:W-:Y:S02]  /*29370*/  IMAD.MOV.U32 R39, RZ, RZ, R246 ;  /* 0x000000ffff277224 */ /* 0x002fe400078e00f6 */
[----:B------:R-:W4:Y:S01]  /*29380*/  LDL.LU R246, [R1+0xb64] ;  /* 0x000b640001f67983 */ /* 0x000f220000300800 */
[----:B------:R-:W-:-:S04]  /*29390*/  LEA R50, P5, R44, R2, 0x2 ;  /* 0x000000022c327211 */ /* 0x000fc800078a10ff */
[-C--:B------:R-:W-:Y:S02]  /*293a0*/  LEA.HI.X.SX32 R51, R44, R5.reuse, 0x2, P5 ;  /* 0x000000052c337211 */ /* 0x080fe400028f16ff */
[----:B------:R-:W-:Y:S01]  /*293b0*/  LEA R30, P6, R43, R2, 0x2 ;  /* 0x000000022b1e7211 */ /* 0x000fe200078c10ff */
[----:B------:R-:W4:Y:S01]  /*293c0*/  LDL.LU R44, [R1+0xb94] ;  /* 0x000b9400012c7983 */ /* 0x000f220000300800 */
[----:B------:R-:W-:-:S03]  /*293d0*/  LEA.HI.X.SX32 R19, R19, R5, 0x2, P0 ;  /* 0x0000000513137211 */ /* 0x000fc600000f16ff */
[----:B------:R1:W-:Y:S01]  /*293e0*/  STL.64 [R1+0xab8], R50 ;  /* 0x000ab83201007387 */ /* 0x0003e20000100a00 */
[-C--:B------:R-:W-:Y:S02]  /*293f0*/  LEA.HI.X.SX32 R21, R21, R5.reuse, 0x2, P1 ;  /* 0x0000000515157211 */ /* 0x080fe400008f16ff */
[-C--:B------:R-:W-:Y:S02]  /*29400*/  LEA.HI.X.SX32 R251, R251, R5.reuse, 0x2, P2 ;  /* 0x00000005fbfb7211 */ /* 0x080fe400010f16ff */
[-C--:B------:R-:W-:Y:S01]  /*29410*/  LEA R38, P4, R245, R2.reuse, 0x2 ;  /* 0x00000002f5267211 */ /* 0x080fe200078810ff */
[----:B-1----:R-:W-:Y:S01]  /*29420*/  IMAD.MOV.U32 R51, RZ, RZ, R31 ;  /* 0x000000ffff337224 */ /* 0x002fe200078e001f */
[----:B------:R-:W-:Y:S02]  /*29430*/  LEA.HI.X.SX32 R31, R43, R5, 0x2, P6 ;  /* 0x000000052b1f7211 */ /* 0x000fe400030f16ff */
[----:B------:R-:W4:Y:S01]  /*29440*/  LDL.LU R43, [R1+0xb8c] ;  /* 0x000b8c00012b7983 */ /* 0x000f220000300800 */
[----:B------:R-:W-:-:S03]  /*29450*/  LEA R50, P5, R247, R2, 0x2 ;  /* 0x00000002f7327211 */ /* 0x000fc600078a10ff */
[----:B------:R-:W-:Y:S01]  /*29460*/  STL.64 [R1+0xab0], R30 ;  /* 0x000ab01e01007387 */ /* 0x000fe20000100a00 */
[----:B------:R-:W-:-:S03]  /*29470*/  LEA.HI.X.SX32 R249, R249, R5, 0x2, P3 ;  /* 0x00000005f9f97211 */ /* 0x000fc600018f16ff */
[----:B------:R-:W-:Y:S04]  /*29480*/  STL.64 [R1+0xaa8], R18 ;  /* 0x000aa81201007387 */ /* 0x000fe80000100a00 */
[----:B------:R1:W-:Y:S04]  /*29490*/  STL.64 [R1+0xad8], R20 ;  /* 0x000ad81401007387 */ /* 0x0003e80000100a00 */
[----:B------:R1:W-:Y:S04]  /*294a0*/  STL.64 [R1+0xae0], R250 ;  /* 0x000ae0fa01007387 */ /* 0x0003e80000100a00 */
[----:B------:R-:W-:Y:S01]  /*294b0*/  STL.64 [R1+0xb10], R248 ;  /* 0x000b10f801007387 */ /* 0x000fe20000100a00 */
[----:B-1----:R-:W-:Y:S01]  /*294c0*/  IMAD.MOV.U32 R21, RZ, RZ, R51 ;  /* 0x000000ffff157224 */ /* 0x002fe200078e0033 */
[-C--:B------:R-:W-:Y:S01]  /*294d0*/  LEA.HI.X.SX32 R51, R247, R5.reuse, 0x2, P5 ;  /* 0x00000005f7337211 */ /* 0x080fe200028f16ff */
[----:B------:R-:W-:Y:S01]  /*294e0*/  IMAD.MOV.U32 R251, RZ, RZ, R39 ;  /* 0x000000fffffb7224 */ /* 0x000fe200078e0027 */
[----:B------:R-:W-:-:S05]  /*294f0*/  LEA.HI.X.SX32 R39, R245, R5, 0x2, P4 ;  /* 0x00000005f5277211 */ /* 0x000fca00020f16ff */
[----:B------:R-:W-:Y:S04]  /*29500*/  STL.64 [R1+0xb08], R38 ;  /* 0x000b082601007387 */ /* 0x000fe80000100a00 */
[----:B------:R1:W-:Y:S04]  /*29510*/  STL.64 [R1+0xb00], R50 ;  /* 0x000b003201007387 */ /* 0x0003e80000100a00 */
[----:B-1----:R-:W4:Y:S01]  /*29520*/  LDL.LU.64 R50, [R1+0x17b8] ;  /* 0x0017b80001327983 */ /* 0x002f220000300a00 */
[----:B------:R-:W-:Y:S02]  /*29530*/  IMAD.MOV.U32 R245, RZ, RZ, R46 ;  /* 0x000000fffff57224 */ /* 0x000fe400078e002e */
[----:B------:R-:W-:Y:S01]  /*29540*/  IMAD.MOV.U32 R247, RZ, RZ, R47 ;  /* 0x000000fffff77224 */ /* 0x000fe200078e002f */
[----:B--2---:R-:W-:-:S02]  /*29550*/  LEA R30, P6, R35, R2, 0x2 ;  /* 0x00000002231e7211 */ /* 0x004fc400078c10ff */
[-C--:B---3--:R-:W-:Y:S02]  /*29560*/  LEA R18, P0, R49, R2.reuse, 0x2 ;  /* 0x0000000231127211 */ /* 0x088fe400078010ff */
[-C--:B------:R-:W-:Y:S02]  /*29570*/  LEA.HI.X.SX32 R31, R35, R5.reuse, 0x2, P6 ;  /* 0x00000005231f7211 */ /* 0x080fe400030f16ff */
[----:B------:R-:W-:Y:S01]  /*29580*/  LEA.HI.X.SX32 R19, R49, R5, 0x2, P0 ;  /* 0x0000000531137211 */ /* 0x000fe200000f16ff */
[----:B------:R-:W2:Y:S01]  /*29590*/  LDL.LU R35, [R1+0x17b4] ;  /* 0x0017b40001237983 */ /* 0x000ea20000300800 */
[----:B------:R-:W-:-:S03]  /*295a0*/  LEA R20, P1, R36, R2, 0x2 ;  /* 0x0000000224147211 */ /* 0x000fc600078210ff */
[----:B------:R-:W-:Y:S04]  /*295b0*/  STL.64 [R1+0xaf8], R30 ;  /* 0x000af81e01007387 */ /* 0x000fe80000100a00 */
[----:B------:R-:W3:Y:S04]  /*295c0*/  LDL.LU R49, [R1+0x17b0] ;  /* 0x0017b00001317983 */ /* 0x000ee80000300800 */
[----:B------:R1:W-:Y:S01]  /*295d0*/  STL.64 [R1+0xaf0], R18 ;  /* 0x000af01201007387 */ /* 0x0003e20000100a00 */
[----:B------:R-:W-:Y:S01]  /*295e0*/  LEA R250, P2, R33, R2, 0x2 ;  /* 0x0000000221fa7211 */ /* 0x000fe200078410ff */
[----:B-1----:R-:W-:Y:S01]  /*295f0*/  IMAD.MOV.U32 R19, RZ, RZ, R21 ;  /* 0x000000ffff137224 */ /* 0x002fe200078e0015 */
[----:B------:R-:W-:-:S02]  /*29600*/  LEA.HI.X.SX32 R21, R36, R5, 0x2, P1 ;  /* 0x0000000524157211 */ /* 0x000fc400008f16ff */
[----:B------:R-:W2:Y:S01]  /*29610*/  LDL.LU R36, [R1+0x17ac] ;  /* 0x0017ac0001247983 */ /* 0x000ea20000300800 */
[----:B------:R-:W-:-:S03]  /*29620*/  LEA R248, P3, R48, R2, 0x2 ;  /* 0x0000000230f87211 */ /* 0x000fc600078610ff */
[----:B------:R1:W-:Y:S01]  /*29630*/  STL.64 [R1+0xae8], R20 ;  /* 0x000ae81401007387 */ /* 0x0003e20000100a00 */
[-C--:B------:R-:W-:Y:S02]  /*29640*/  LEA R38, P4, R40, R2.reuse, 0x2 ;  /* 0x0000000228267211 */ /* 0x080fe400078810ff */
[-C--:B------:R-:W-:Y:S02]  /*29650*/  LEA.HI.X.SX32 R249, R48, R5.reuse, 0x2, P3 ;  /* 0x0000000530f97211 */ /* 0x080fe400018f16ff */
[-C--:B------:R-:W-:Y:S01]  /*29660*/  LEA.HI.X.SX32 R39, R40, R5.reuse, 0x2, P4 ;  /* 0x0000000528277211 */ /* 0x080fe200020f16ff */
[----:B-1----:R-:W-:Y:S01]  /*29670*/  IMAD.MOV.U32 R21, RZ, RZ, R251 ;  /* 0x000000ffff157224 */ /* 0x002fe200078e00fb */
[----:B------:R-:W-:Y:S02]  /*29680*/  LEA.HI.X.SX32 R251, R33, R5, 0x2, P2 ;  /* 0x0000000521fb7211 */ /* 0x000fe400010f16ff */
[----:B------:R-:W2:Y:S01]  /*29690*/  LDL.LU R33, [R1+0x17a8] ;  /* 0x0017a80001217983 */ /* 0x000ea20000300800 */
[----:B----4-:R-:W-:-:S03]  /*296a0*/  LEA R46, P5, R41, R2, 0x2 ;  /* 0x00000002292e7211 */ /* 0x010fc600078a10ff */
[----:B------:R1:W-:Y:S01]  /*296b0*/  STL.64 [R1+0xb18], R250 ;  /* 0x000b18fa01007387 */ /* 0x0003e20000100a00 */
[----:B------:R-:W-:-:S03]  /*296c0*/  LEA R30, P6, R42, R2, 0x2 ;  /* 0x000000022a1e7211 */ /* 0x000fc600078c10ff */
[----:B------:R-:W4:Y:S01]  /*296d0*/  LDL.LU R48, [R1+0x17a4] ;  /* 0x0017a40001307983 */ /* 0x000f220000300800 */
[-C--:B------:R-:W-:Y:S02]  /*296e0*/  LEA.HI.X.SX32 R47, R41, R5.reuse, 0x2, P5 ;  /* 0x00000005292f7211 */ /* 0x080fe400028f16ff */
[----:B------:R-:W-:Y:S01]  /*296f0*/  LEA.HI.X.SX32 R31, R42, R5, 0x2, P6 ;  /* 0x000000052a1f7211 */ /* 0x000fe200030f16ff */
[----:B------:R-:W-:Y:S04]  /*29700*/  STL.64 [R1+0xb20], R248 ;  /* 0x000b20f801007387 */ /* 0x000fe80000100a00 */
[----:B------:R-:W3:Y:S04]  /*29710*/  LDL.LU R40, [R1+0x17a0] ;  /* 0x0017a00001287983 */ /* 0x000ee80000300800 */
[----:B------:R-:W-:Y:S04]  /*29720*/  STL.64 [R1+0xb28], R38 ;  /* 0x000b282601007387 */ /* 0x000fe80000100a00 */
[----:B------:R-:W3:Y:S01]  /*29730*/  LDL.LU R41, [R1+0x179c] ;  /* 0x00179c0001297983 */ /* 0x000ee20000300800 */
[----:B------:R-:W-:-:S03]  /*29740*/  LEA R18, P0, R4, R2, 0x2 ;  /* 0x0000000204127211 */ /* 0x000fc600078010ff */
[----:B------:R-:W-:Y:S04]  /*29750*/  STL.64 [R1+0xb50], R46 ;  /* 0x000b502e01007387 */ /* 0x000fe80000100a00 */
[----:B------:R-:W4:Y:S04]  /*29760*/  LDL.LU R42, [R1+0x1798] ;  /* 0x00179800012a7983 */ /* 0x000f280000300800 */
[----:B------:R1:W-:Y:S01]  /*29770*/  STL.64 [R1+0xb48], R30 ;  /* 0x000b481e01007387 */ /* 0x0003e20000100a00 */
[-C--:B------:R-:W-:Y:S02]  /*29780*/  LEA R20, P1, R37, R2.reuse, 0x2 ;  /* 0x0000000225147211 */ /* 0x080fe400078210ff */
[----:B-1----:R-:W-:Y:S01]  /*29790*/  LEA R250, P2, R45, R2, 0x2 ;  /* 0x000000022dfa7211 */ /* 0x002fe200078410ff */
[----:B------:R-:W-:Y:S01]  /*297a0*/  IMAD.MOV.U32 R31, RZ, RZ, R19 ;  /* 0x000000ffff1f7224 */ /* 0x000fe200078e0013 */
[----:B------:R-:W-:-:S02]  /*297b0*/  LEA.HI.X.SX32 R19, R4, R5, 0x2, P0 ;  /* 0x0000000504137211 */ /* 0x000fc400000f16ff */
[----:B------:R-:W4:Y:S01]  /*297c0*/  LDL.LU R4, [R1+0xbec] ;  /* 0x000bec0001047983 */ /* 0x000f220000300800 */
[----:B------:R-:W-:-:S03]  /*297d0*/  LEA R248, P3, R7, R2, 0x2 ;  /* 0x0000000207f87211 */ /* 0x000fc600078610ff */
[----:B------:R1:W-:Y:S01]  /*297e0*/  STL.64 [R1+0xb40], R18 ;  /* 0x000b401201007387 */ /* 0x0003e20000100a00 */
[-C--:B------:R-:W-:Y:S02]  /*297f0*/  LEA.HI.X.SX32 R251, R45, R5.reuse, 0x2, P2 ;  /* 0x000000052dfb7211 */ /* 0x080fe400010f16ff */
[-C--:B------:R-:W-:Y:S01]  /*29800*/  LEA.HI.X.SX32 R249, R7, R5.reuse, 0x2, P3 ;  /* 0x0000000507f97211 */ /* 0x080fe200018f16ff */
[----:B-1----:R-:W-:Y:S01]  /*29810*/  IMAD.MOV.U32 R19, RZ, RZ, R21 ;  /* 0x000000ffff137224 */ /* 0x002fe200078e0015 */
[C---:B------:R-:W-:Y:S02]  /*29820*/  LEA R38, P4, R246.reuse, R2, 0x2 ;  /* 0x00000002f6267211 */ /* 0x040fe400078810ff */
[-C--:B------:R-:W-:Y:S02]  /*29830*/  LEA.HI.X.SX32 R21, R37, R5.reuse, 0x2, P1 ;  /* 0x0000000525157211 */ /* 0x080fe400008f16ff */
[----:B------:R-:W4:Y:S01]  /*29840*/  LDL.LU R37, [R1+0x1794] ;  /* 0x0017940001257983 */ /* 0x000f220000300800 */
[----:B------:R-:W-:-:S03]  /*29850*/  LEA.HI.X.SX32 R39, R246, R5, 0x2, P4 ;  /* 0x00000005f6277211 */ /* 0x000fc600020f16ff */
[----:B------:R-:W-:Y:S04]  /*29860*/  STL.64 [R1+0xb38], R20 ;  /* 0x000b381401007387 */ /* 0x000fe80000100a00 */
[----:B------:R-:W4:Y:S04]  /*29870*/  LDL.LU R45, [R1+0x1790] ;  /* 0x00179000012d7983 */ /* 0x000f280000300800 */
[----:B------:R-:W-:Y:S04]  /*29880*/  STL.64 [R1+0xb30], R250 ;  /* 0x000b30fa01007387 */ /* 0x000fe80000100a00 */
[----:B------:R-:W-:Y:S04]  /*29890*/  STL.64 [R1+0xb58], R248 ;  /* 0x000b58f801007387 */ /* 0x000fe80000100a00 */
[----:B------:R1:W-:Y:S04]  /*298a0*/  STL.64 [R1+0xb60], R38 ;  /* 0x000b602601007387 */ /* 0x0003e80000100a00 */
[----:B-1----:R-:W4:Y:S01]  /*298b0*/  LDL.LU.64 R38, [R1+0x1788] ;  /* 0x0017880001267983 */ /* 0x002f220000300a00 */
[----:B------:R-:W-:-:S02]  /*298c0*/  LEA R30, P6, R44, R2, 0x2 ;  /* 0x000000022c1e7211 */ /* 0x000fc400078c10ff */
[-C--:B------:R-:W-:Y:S01]  /*298d0*/  LEA R18, P0, R43, R2.reuse, 0x2 ;  /* 0x000000022b127211 */ /* 0x080fe200078010ff */
[----:B------:R-:W-:Y:S02]  /*298e0*/  IMAD.MOV.U32 R7, RZ, RZ, R247 ;  /* 0x000000ffff077224 */ /* 0x000fe400078e00f7 */
[----:B------:R-:W-:Y:S02]  /*298f0*/  IMAD.MOV.U32 R247, RZ, RZ, R245 ;  /* 0x000000fffff77224 */ /* 0x000fe400078e00f5 */
[----:B------:R-:W-:Y:S01]  /*29900*/  IMAD.MOV.U32 R245, RZ, RZ, R32 ;  /* 0x000000fffff57224 */ /* 0x000fe200078e0020 */
[----:B--2---:R-:W-:-:S04]  /*29910*/  LEA R46, P5, R33, R2, 0x2 ;  /* 0x00000002212e7211 */ /* 0x004fc800078a10ff */
[-C--:B------:R-:W-:Y:S01]  /*29920*/  LEA.HI.X.SX32 R47, R33, R5.reuse, 0x2, P5 ;  /* 0x00000005212f7211 */ /* 0x080fe200028f16ff */
[----:B------:R-:W-:Y:S01]  /*29930*/  IMAD.MOV.U32 R33, RZ, RZ, R31 ;  /* 0x000000ffff217224 */ /* 0x000fe200078e001f */
[----:B------:R-:W-:-:S03]  /*29940*/  LEA.HI.X.SX32 R31, R44, R5, 0x2, P6 ;  /* 0x000000052c1f7211 */ /* 0x000fc600030f16ff */
[----:B------:R1:W-:Y:S04]  /*29950*/  STL.64 [R1+0xb68], R46 ;  /* 0x000b682e01007387 */ /* 0x0003e80000100a00 */
[----:B-1----:R-:W2:Y:S04]  /*29960*/  LDL.LU.64 R46, [R1+0x1780] ;  /* 0x00178000012e7983 */ /* 0x002ea80000300a00 */
[----:B------:R-:W2:Y:S01]  /*29970*/  LDL.LU R44, [R1+0x1778] ;  /* 0x00177800012c7983 */ /* 0x000ea20000300800 */
[----:B---3--:R-:W-:-:S03]  /*29980*/  LEA R250, P2, R41, R2, 0x2 ;  /* 0x0000000229fa7211 */ /* 0x008fc600078410ff */
[----:B------:R1:W-:Y:S01]  /*29990*/  STL.64 [R1+0xb90], R30 ;  /* 0x000b901e01007387 */ /* 0x0003e20000100a00 */
[-C--:B------:R-:W-:Y:S02]  /*299a0*/  LEA R248, P3, R40, R2.reuse, 0x2 ;  /* 0x0000000228f87211 */ /* 0x080fe400078610ff */
[CC--:B----4-:R-:W-:Y:S01]  /*299b0*/  LEA R20, P1, R42.reuse, R2.reuse, 0x2 ;  /* 0x000000022a147211 */ /* 0x0d0fe200078210ff */
[----:B-1----:R-:W-:Y:S01]  /*299c0*/  IMAD.MOV.U32 R31, RZ, RZ, R19 ;  /* 0x000000ffff1f7224 */ /* 0x002fe200078e0013 */
[-C--:B------:R-:W-:Y:S02]  /*299d0*/  LEA.HI.X.SX32 R19, R43, R5.reuse, 0x2, P0 ;  /* 0x000000052b137211 */ /* 0x080fe400000f16ff */
[-C--:B------:R-:W-:Y:S01]  /*299e0*/  LEA.HI.X.SX32 R21, R42, R5.reuse, 0x2, P1 ;  /* 0x000000052a157211 */ /* 0x080fe200008f16ff */
[----:B------:R-:W3:Y:S01]  /*299f0*/  LDL.LU R43, [R1+0x1774] ;  /* 0x00177400012b7983 */ /* 0x000ee20000300800 */
[-C--:B------:R-:W-:Y:S02]  /*29a00*/  LEA.HI.X.SX32 R251, R41, R5.reuse, 0x2, P2 ;  /* 0x0000000529fb7211 */ /* 0x080fe400010f16ff */
[----:B------:R-:W-:Y:S01]  /*29a10*/  LEA.HI.X.SX32 R249, R40, R5, 0x2, P3 ;  /* 0x0000000528f97211 */ /* 0x000fe200018f16ff */
[----:B------:R-:W-:Y:S04]  /*29a20*/  STL.64 [R1+0xb88], R18 ;  /* 0x000b881201007387 */ /* 0x000fe80000100a00 */
[----:B------:R-:W4:Y:S04]  /*29a30*/  LDL.LU R42, [R1+0x1770] ;  /* 0x00177000012a7983 */ /* 0x000f280000300800 */
[----:B------:R-:W-:Y:S04]  /*29a40*/  STL.64 [R1+0xb80], R20 ;  /* 0x000b801401007387 */ /* 0x000fe80000100a00 */
[----:B------:R-:W2:Y:S04]  /*29a50*/  LDL.LU R41, [R1+0x176c] ;  /* 0x00176c0001297983 */ /* 0x000ea80000300800 */
[----:B------:R-:W-:Y:S04]  /*29a60*/  STL.64 [R1+0xb78], R250 ;  /* 0x000b78fa01007387 */ /* 0x000fe80000100a00 */
[----:B------:R-:W2:Y:S04]  /*29a70*/  LDL.LU R40, [R1+0x1768] ;  /* 0x0017680001287983 */ /* 0x000ea80000300800 */
[----:B------:R1:W-:Y:S02]  /*29a80*/  STL.64 [R1+0xb70], R248 ;  /* 0x000b70f801007387 */ /* 0x0003e40000100a00 */
[----:B-1----:R-:W-:Y:S01]  /*29a90*/  IMAD.MOV.U32 R249, RZ, RZ, R247 ;  /* 0x000000fffff97224 */ /* 0x002fe200078e00f7 */
[----:B------:R-:W-:-:S02]  /*29aa0*/  LEA R30, P6, R37, R2, 0x2 ;  /* 0x00000002251e7211 */ /* 0x000fc400078c10ff */
[-C--:B------:R-:W-:Y:S02]  /*29ab0*/  LEA R18, P0, R36, R2.reuse, 0x2 ;  /* 0x0000000224127211 */ /* 0x080fe400078010ff */
[----:B------:R-:W-:-:S04]  /*29ac0*/  LEA R246, P4, R39, R2, 0x2 ;  /* 0x0000000227f67211 */ /* 0x000fc800078810ff */
[-C--:B------:R-:W-:Y:S02]  /*29ad0*/  LEA.HI.X.SX32 R247, R39, R5.reuse, 0x2, P4 ;  /* 0x0000000527f77211 */ /* 0x080fe400020f16ff */
[CC--:B------:R-:W-:Y:S01]  /*29ae0*/  LEA R32, P5, R38.reuse, R2.reuse, 0x2 ;  /* 0x0000000226207211 */ /* 0x0c0fe200078a10ff */
[----:B------:R-:W2:Y:S04]  /*29af0*/  LDL.LU R39, [R1+0x1764] ;  /* 0x0017640001277983 */ /* 0x000ea80000300800 */
[----:B------:R1:W-:Y:S01]  /*29b00*/  STL.64 [R1+0xb98], R246 ;  /* 0x000b98f601007387 */ /* 0x0003e20000100a00 */
[----:B------:R-:W-:Y:S01]  /*29b10*/  LEA R20, P1, R35, R2, 0x2 ;  /* 0x0000000223147211 */ /* 0x000fe200078210ff */
[----:B-1----:R-:W-:Y:S01]  /*29b20*/  IMAD.MOV.U32 R247, RZ, RZ, R33 ;  /* 0x000000fffff77224 */ /* 0x002fe200078e0021 */
[----:B------:R-:W-:-:S02]  /*29b30*/  LEA.HI.X.SX32 R33, R38, R5, 0x2, P5 ;  /* 0x0000000526217211 */ /* 0x000fc400028f16ff */
[----:B------:R-:W2:Y:S04]  /*29b40*/  LDL.LU R38, [R1+0x1760] ;  /* 0x0017600001267983 */ /* 0x000ea80000300800 */
[----:B------:R1:W-:Y:S01]  /*29b50*/  STL.64 [R1+0xba0], R32 ;  /* 0x000ba02001007387 */ /* 0x0003e20000100a00 */
[----:B------:R-:W-:Y:S02]  /*29b60*/  LEA R250, P2, R34, R2, 0x2 ;  /* 0x0000000222fa7211 */ /* 0x000fe400078410ff */
[-C--:B------:R-:W-:Y:S02]  /*29b70*/  LEA.HI.X.SX32 R19, R36, R5.reuse, 0x2, P0 ;  /* 0x0000000524137211 */ /* 0x080fe400000f16ff */
[-C--:B------:R-:W-:Y:S01]  /*29b80*/  LEA.HI.X.SX32 R21, R35, R5.reuse, 0x2, P1 ;  /* 0x0000000523157211 */ /* 0x080fe200008f16ff */
[----:B-1----:R-:W-:Y:S01]  /*29b90*/  IMAD.MOV.U32 R33, RZ, RZ, R31 ;  /* 0x000000ffff217224 */ /* 0x002fe200078e001f */
[----:B------:R-:W-:-:S02]  /*29ba0*/  LEA.HI.X.SX32 R31, R37, R5, 0x2, P6 ;  /* 0x00000005251f7211 */ /* 0x000fc400030f16ff */
[----:B------:R-:W2:Y:S01]  /*29bb0*/  LDL.LU R37, [R1+0x175c] ;  /* 0x00175c0001257983 */ /* 0x000ea20000300800 */
[----:B------:R-:W-:-:S03]  /*29bc0*/  LEA.HI.X.SX32 R251, R34, R5, 0x2, P2 ;  /* 0x0000000522fb7211 */ /* 0x000fc600010f16ff */
[----:B------:R-:W-:Y:S01]  /*29bd0*/  STL.64 [R1+0xba8], R30 ;  /* 0x000ba81e01007387 */ /* 0x000fe20000100a00 */
[----:B------:R-:W-:-:S03]  /*29be0*/  LEA R248, P3, R25, R2, 0x2 ;  /* 0x0000000219f87211 */ /* 0x000fc600078610ff */
[----:B------:R-:W2:Y:S04]  /*29bf0*/  LDL.LU R36, [R1+0x1758] ;  /* 0x0017580001247983 */ /* 0x000ea80000300800 */
[----:B------:R-:W-:Y:S04]  /*29c00*/  STL.64 [R1+0xbb0], R18 ;  /* 0x000bb01201007387 */ /* 0x000fe80000100a00 */
[----:B------:R-:W2:Y:S04]  /*29c10*/  LDL.LU R35, [R1+0x1754] ;  /* 0x0017540001237983 */ /* 0x000ea80000300800 */
[----:B------:R-:W-:Y:S04]  /*29c20*/  STL.64 [R1+0xbd0], R20 ;  /* 0x000bd01401007387 */ /* 0x000fe80000100a00 */
[----:B------:R-:W2:Y:S04]  /*29c30*/  LDL.LU R34, [R1+0x1750] ;  /* 0x0017500001227983 */ /* 0x000ea80000300800 */
[----:B------:R1:W-:Y:S02]  /*29c40*/  STL.64 [R1+0xbc8], R250 ;  /* 0x000bc8fa01007387 */ /* 0x0003e40000100a00 */
[----:B-1----:R-:W-:Y:S01]  /*29c50*/  LEA R250, P2, R249, R2, 0x2 ;  /* 0x00000002f9fa7211 */ /* 0x002fe200078410ff */
[----:B------:R-:W-:Y:S01]  /*29c60*/  IMAD.MOV.U32 R251, RZ, RZ, R249 ;  /* 0x000000fffffb7224 */ /* 0x000fe200078e00f9 */
[----:B------:R-:W-:-:S02]  /*29c70*/  LEA.HI.X.SX32 R249, R25, R5, 0x2, P3 ;  /* 0x0000000519f97211 */ /* 0x000fc400018f16ff */
[----:B------:R-:W2:Y:S01]  /*29c80*/  LDL.LU R25, [R1+0x174c] ;  /* 0x00174c0001197983 */ /* 0x000ea20000300800 */
[----:B------:R-:W-:-:S03]  /*29c90*/  LEA R246, P4, R244, R2, 0x2 ;  /* 0x00000002f4f67211 */ /* 0x000fc600078810ff */
[----:B------:R1:W-:Y:S01]  /*29ca0*/  STL.64 [R1+0xbc0], R248 ;  /* 0x000bc0f801007387 */ /* 0x0003e20000100a00 */
[-C--:B------:R-:W-:Y:S02]  /*29cb0*/  LEA R32, P5, R0, R2.reuse, 0x2 ;  /* 0x0000000200207211 */ /* 0x080fe400078a10ff */
[-C--:B------:R-:W-:Y:S02]  /*29cc0*/  LEA R30, P6, R11, R2.reuse, 0x2 ;  /* 0x000000020b1e7211 */ /* 0x080fe400078c10ff */
[-C--:B------:R-:W-:Y:S02]  /*29cd0*/  LEA R18, P0, R4, R2.reuse, 0x2 ;  /* 0x0000000204127211 */ /* 0x080fe400078010ff */
[-C--:B-1----:R-:W-:Y:S01]  /*29ce0*/  LEA R248, P3, R247, R2.reuse, 0x2 ;  /* 0x00000002f7f87211 */ /* 0x082fe200078610ff */
[----:B------:R-:W-:Y:S01]  /*29cf0*/  IMAD.MOV.U32 R249, RZ, RZ, R247 ;  /* 0x000000fffff97224 */ /* 0x000fe200078e00f7 */
[----:B------:R-:W-:Y:S02]  /*29d00*/  LEA.HI.X.SX32 R247, R244, R5, 0x2, P4 ;  /* 0x00000005f4f77211 */ /* 0x000fe400020f16ff */
[----:B------:R-:W3:Y:S01]  /*29d10*/  LDL.LU R244, [R1+0x1748] ;  /* 0x0017480001f47983 */ /* 0x000ee20000300800 */
[----:B------:R-:W-:-:S03]  /*29d20*/  LEA R20, P1, R3, R2, 0x2 ;  /* 0x0000000203147211 */ /* 0x000fc600078210ff */
[----:B------:R1:W-:Y:S01]  /*29d30*/  STL.64 [R1+0xbb8], R246 ;  /* 0x000bb8f601007387 */ /* 0x0003e20000100a00 */
[-C--:B------:R-:W-:Y:S02]  /*29d40*/  LEA.HI.X.SX32 R31, R11, R5.reuse, 0x2, P6 ;  /* 0x000000050b1f7211 */ /* 0x080fe400030f16ff */
[-C--:B------:R-:W-:Y:S02]  /*29d50*/  LEA.HI.X.SX32 R19, R4, R5.reuse, 0x2, P0 ;  /* 0x0000000504137211 */ /* 0x080fe400000f16ff */
[-C--:B------:R-:W-:Y:S01]  /*29d60*/  LEA.HI.X.SX32 R21, R3, R5.reuse, 0x2, P1 ;  /* 0x0000000503157211 */ /* 0x080fe200008f16ff */
[----:B------:R-:W-:Y:S01]  /*29d70*/  IMAD R90, R90, UR60, RZ ;  /* 0x0000003c5a5a7c24 */ /* 0x000fe2000f8e02ff */
[-C--:B------:R-:W-:Y:S01]  /*29d80*/  LEA.HI.X.SX32 R251, R251, R5.reuse, 0x2, P2 ;  /* 0x00000005fbfb7211 */ /* 0x080fe200010f16ff */
[----:B------:R-:W-:Y:S01]  /*29d90*/  IMAD R93, R93, UR58, RZ ;  /* 0x0000003a5d5d7c24 */ /* 0x000fe2000f8e02ff */
[-C--:B------:R-:W-:Y:S01]  /*29da0*/  LEA.HI.X.SX32 R249, R249, R5.reuse, 0x2, P3 ;  /* 0x00000005f9f97211 */ /* 0x080fe200018f16ff */
[----:B------:R-:W-:Y:S01]  /*29db0*/  IMAD R97, R97, UR25, RZ ;  /* 0x0000001961617c24 */ /* 0x000fe2000f8e02ff */
[----:B------:R-:W2:Y:S01]  /*29dc0*/  LDC R4, c[0x0][0x3a0] ;  /* 0x0000e800ff047b82 */ /* 0x000ea20000000800 */
[----:B-1----:R-:W-:Y:S01]  /*29dd0*/  LEA R246, P4, R33, R2, 0x2 ;  /* 0x0000000221f67211 */ /* 0x002fe200078810ff */
[----:B------:R-:W-:Y:S01]  /*29de0*/  IMAD.MOV.U32 R247, RZ, RZ, R33 ;  /* 0x000000fffff77224 */ /* 0x000fe200078e0021 */
[----:B------:R-:W-:-:S02]  /*29df0*/  LEA.HI.X.SX32 R33, R0, R5, 0x2, P5 ;  /* 0x0000000500217211 */ /* 0x000fc400028f16ff */
[----:B------:R1:W5:Y:S04]  /*29e00*/  LDL.LU R0, [R1+0x1744] ;  /* 0x0017440001007983 */ /* 0x0003680000300800 */
[----:B------:R1:W-:Y:S01]  /*29e10*/  STL.64 [R1+0xbd8], R32 ;  /* 0x000bd82001007387 */ /* 0x0003e20000100a00 */
[----:B------:R-:W-:-:S03]  /*29e20*/  LEA.HI.X.SX32 R247, R247, R5, 0x2, P4 ;  /* 0x00000005f7f77211 */ /* 0x000fc600020f16ff */
[----:B------:R1:W5:Y:S04]  /*29e30*/  LDL.LU R11, [R1+0x1740] ;  /* 0x00174000010b7983 */ /* 0x0003680000300800 */
[----:B------:R1:W-:Y:S02]  /*29e40*/  STL.64 [R1+0xbe0], R30 ;  /* 0x000be01e01007387 */ /* 0x0003e40000100a00 */
[-C--:B-1----:R-:W-:Y:S02]  /*29e50*/  LEA R32, P5, R7, R2.reuse, 0x2 ;  /* 0x0000000207207211 */ /* 0x082fe400078a10ff */
[----:B------:R1:W-:Y:S04]  /*29e60*/  STL.64 [R1+0xbe8], R18 ;  /* 0x000be81201007387 */ /* 0x0003e80000100a00 */
[----:B------:R1:W-:Y:S01]  /*29e70*/  STL.64 [R1+0xbf0], R20 ;  /* 0x000bf01401007387 */ /* 0x0003e20000100a00 */
[----:B------:R-:W-:-:S03]  /*29e80*/  LEA R30, P6, R245, R2, 0x2 ;  /* 0x00000002f51e7211 */ /* 0x000fc600078c10ff */
[----:B------:R1:W-:Y:S01]  /*29e90*/  STL.64 [R1+0xc10], R250 ;  /* 0x000c10fa01007387 */ /* 0x0003e20000100a00 */
[-C--:B------:R-:W-:Y:S02]  /*29ea0*/  LEA.HI.X.SX32 R33, R7, R5.reuse, 0x2, P5 ;  /* 0x0000000507217211 */ /* 0x080fe400028f16ff */
[-C--:B-1----:R-:W-:Y:S01]  /*29eb0*/  LEA R18, P0, R27, R2.reuse, 0x2 ;  /* 0x000000021b127211 */ /* 0x082fe200078010ff */
[----:B------:R1:W-:Y:S01]  /*29ec0*/  STL.64 [R1+0xc08], R248 ;  /* 0x000c08f801007387 */ /* 0x0003e20000100a00 */
[-C--:B------:R-:W-:Y:S02]  /*29ed0*/  LEA.HI.X.SX32 R31, R245, R5.reuse, 0x2, P6 ;  /* 0x00000005f51f7211 */ /* 0x080fe400030f16ff */
[-C--:B------:R-:W-:Y:S01]  /*29ee0*/  LEA R20, P1, R52, R2.reuse, 0x2 ;  /* 0x0000000234147211 */ /* 0x080fe200078210ff */
[----:B------:R1:W-:Y:S01]  /*29ef0*/  STL.64 [R1+0xc00], R246 ;  /* 0x000c00f601007387 */ /* 0x0003e20000100a00 */
[----:B------:R-:W-:Y:S02]  /*29f00*/  LEA.HI.X.SX32 R19, R27, R5, 0x2, P0 ;  /* 0x000000051b137211 */ /* 0x000fe400000f16ff */
[----:B------:R-:W-:-:S02]  /*29f10*/  LEA R250, P2, R54, R2, 0x2 ;  /* 0x0000000236fa7211 */ /* 0x000fc400078410ff */
[-C--:B------:R-:W-:Y:S02]  /*29f20*/  LEA.HI.X.SX32 R21, R52, R5.reuse, 0x2, P1 ;  /* 0x0000000534157211 */ /* 0x080fe400008f16ff */
[-C--:B-1----:R-:W-:Y:S01]  /*29f30*/  LEA R248, P3, R56, R2.reuse, 0x2 ;  /* 0x0000000238f87211 */ /* 0x082fe200078610ff */
[----:B------:R1:W-:Y:S01]  /*29f40*/  STL.64 [R1+0xbf8], R32 ;  /* 0x000bf82001007387 */ /* 0x0003e20000100a00 */
[-C--:B------:R-:W-:Y:S02]  /*29f50*/  LEA.HI.X.SX32 R251, R54, R5.reuse, 0x2, P2 ;  /* 0x0000000536fb7211 */ /* 0x080fe400010f16ff */
[-C--:B------:R-:W-:Y:S01]  /*29f60*/  LEA R246, P4, R8, R2.reuse, 0x2 ;  /* 0x0000000208f67211 */ /* 0x080fe200078810ff */
[----:B------:R1:W-:Y:S01]  /*29f70*/  STL.64 [R1+0xc18], R30 ;  /* 0x000c181e01007387 */ /* 0x0003e20000100a00 */
[-C--:B------:R-:W-:Y:S02]  /*29f80*/  LEA.HI.X.SX32 R249, R56, R5.reuse, 0x2, P3 ;  /* 0x0000000538f97211 */ /* 0x080fe400018f16ff */
[-C--:B------:R-:W-:Y:S01]  /*29f90*/  LEA.HI.X.SX32 R247, R8, R5.reuse, 0x2, P4 ;  /* 0x0000000508f77211 */ /* 0x080fe200020f16ff */
[----:B------:R1:W-:Y:S04]  /*29fa0*/  STL.64 [R1+0xc20], R18 ;  /* 0x000c201201007387 */ /* 0x0003e80000100a00 */
[----:B------:R1:W-:Y:S02]  /*29fb0*/  STL.64 [R1+0xc28], R20 ;  /* 0x000c281401007387 */ /* 0x0003e40000100a00 */
[CC--:B-1----:R-:W-:Y:S01]  /*29fc0*/  LEA R32, P5, R57.reuse, R2.reuse, 0x2 ;  /* 0x0000000239207211 */ /* 0x0c2fe200078a10ff */
[----:B------:R-:W-:Y:S01]  /*29fd0*/  IMAD.MOV.U32 R52, RZ, RZ, R26 ;  /* 0x000000ffff347224 */ /* 0x000fe200078e001a */
[----:B------:R-:W-:Y:S01]  /*29fe0*/  LEA R30, P6, R58, R2, 0x2 ;  /* 0x000000023a1e7211 */ /* 0x000fe200078c10ff */
[----:B------:R-:W-:Y:S01]  /*29ff0*/  IMAD.MOV.U32 R245, RZ, RZ, R16 ;  /* 0x000000fffff57224 */ /* 0x000fe200078e0010 */
[----:B------:R-:W-:-:S02]  /*2a000*/  LEA.HI.X.SX32 R33, R57, R5, 0x2, P5 ;  /* 0x0000000539217211 */ /* 0x000fc400028f16ff */
[-C--:B------:R-:W-:Y:S01]  /*2a010*/  LEA R18, P0, R59, R2.reuse, 0x2 ;  /* 0x000000023b127211 */ /* 0x080fe200078010ff */
[----:B------:R-:W3:Y:S04]  /*2a020*/  LDL.LU.64 R20, [R1+0x1738] ;  /* 0x0017380001147983 */ /* 0x000ee80000300a00 */
[----:B------:R-:W-:Y:S01]  /*2a030*/  STL.64 [R1+0xc30], R250 ;  /* 0x000c30fa01007387 */ /* 0x000fe20000100a00 */
[----:B------:R-:W-:-:S03]  /*2a040*/  LEA R26, P1, R60, R2, 0x2 ;  /* 0x000000023c1a7211 */ /* 0x000fc600078210ff */
[----:B------:R1:W-:Y:S01]  /*2a050*/  STL.64 [R1+0xc50], R248 ;  /* 0x000c50f801007387 */ /* 0x0003e20000100a00 */
[----:B------:R-:W-:-:S03]  /*2a060*/  LEA R16, P2, R61, R2, 0x2 ;  /* 0x000000023d107211 */ /* 0x000fc600078410ff */
[----:B------:R1:W-:Y:S01]  /*2a070*/  STL.64 [R1+0xc48], R246 ;  /* 0x000c48f601007387 */ /* 0x0003e20000100a00 */
[-C--:B------:R-:W-:Y:S01]  /*2a080*/  LEA.HI.X.SX32 R31, R58, R5.reuse, 0x2, P6 ;  /* 0x000000053a1f7211 */ /* 0x080fe200030f16ff */
[----:B------:R-:W-:Y:S01]  /*2a090*/  IMAD.MOV.U32 R56, RZ, RZ, R22 ;  /* 0x000000ffff387224 */ /* 0x000fe200078e0016 */
[----:B------:R-:W-:Y:S01]  /*2a0a0*/  LEA.HI.X.SX32 R19, R59, R5, 0x2, P0 ;  /* 0x000000053b137211 */ /* 0x000fe200000f16ff */
[----:B------:R-:W-:Y:S01]  /*2a0b0*/  IMAD.MOV.U32 R54, RZ, RZ, R17 ;  /* 0x000000ffff367224 */ /* 0x000fe200078e0011 */
[-C--:B------:R-:W-:Y:S01]  /*2a0c0*/  LEA R22, P3, R62, R2.reuse, 0x2 ;  /* 0x000000023e167211 */ /* 0x080fe200078610ff */
[----:B------:R1:W-:Y:S02]  /*2a0d0*/  STL.64 [R1+0xc40], R32 ;  /* 0x000c402001007387 */ /* 0x0003e40000100a00 */
[----:B-1----:R-:W-:Y:S02]  /*2a0e0*/  IMAD R249, R6, 0x2, R29 ;  /* 0x0000000206f97824 */ /* 0x002fe400078e021d */
[----:B------:R-:W-:Y:S01]  /*2a0f0*/  IMAD.MOV.U32 R246, RZ, RZ, R24 ;  /* 0x000000fffff67224 */ /* 0x000fe200078e0018 */
[----:B------:R-:W-:-:S02]  /*2a100*/  LEA R24, P4, R63, R2, 0x2 ;  /* 0x000000023f187211 */ /* 0x000fc400078810ff */
[-C--:B------:R-:W-:Y:S01]  /*2a110*/  LEA.HI.X.SX32 R27, R60, R5.reuse, 0x2, P1 ;  /* 0x000000053c1b7211 */ /* 0x080fe200008f16ff */
[----:B------:R-:W-:Y:S01]  /*2a120*/  IMAD.MOV.U32 R7, RZ, RZ, R23 ;  /* 0x000000ffff077224 */ /* 0x000fe200078e0017 */
[-C--:B------:R-:W-:Y:S01]  /*2a130*/  LEA.HI.X.SX32 R17, R61, R5.reuse, 0x2, P2 ;  /* 0x000000053d117211 */ /* 0x080fe200010f16ff */
[----:B------:R-:W-:Y:S01]  /*2a140*/  STL [R1+0xc78], R24 ;  /* 0x000c781801007387 */ /* 0x000fe20000100800 */
[-C--:B------:R-:W-:Y:S01]  /*2a150*/  LEA R32, P5, R64, R2.reuse, 0x2 ;  /* 0x0000000240207211 */ /* 0x080fe200078a10ff */
[----:B------:R-:W-:Y:S01]  /*2a160*/  IMAD R249, R6, 0x2, R249 ;  /* 0x0000000206f97824 */ /* 0x000fe200078e02f9 */
[-C--:B------:R-:W-:Y:S01]  /*2a170*/  LEA.HI.X.SX32 R23, R62, R5.reuse, 0x2, P3 ;  /* 0x000000053e177211 */ /* 0x080fe200018f16ff */
[----:B------:R1:W-:Y:S01]  /*2a180*/  STL.64 [R1+0xc38], R30 ;  /* 0x000c381e01007387 */ /* 0x0003e20000100a00 */
[----:B------:R-:W-:Y:S01]  /*2a190*/  IMAD R250, R6, 0x2, R29 ;  /* 0x0000000206fa7824 */ /* 0x000fe200078e021d */
[----:B------:R-:W-:Y:S01]  /*2a1a0*/  LEA.HI.X.SX32 R33, R64, R5, 0x2, P5 ;  /* 0x0000000540217211 */ /* 0x000fe200028f16ff */
[----:B------:R-:W-:Y:S01]  /*2a1b0*/  IMAD.MOV.U32 R247, RZ, RZ, R28 ;  /* 0x000000fffff77224 */ /* 0x000fe200078e001c */
[----:B------:R4:W-:Y:S01]  /*2a1c0*/  STL.64 [R1+0xc58], R18 ;  /* 0x000c581201007387 */ /* 0x0009e20000100a00 */
[----:B------:R-:W-:Y:S01]  /*2a1d0*/  LEA R28, P0, R66, R2, 0x2 ;  /* 0x00000002421c7211 */ /* 0x000fe200078010ff */
[----:B------:R-:W-:-:S02]  /*2a1e0*/  IMAD.MOV.U32 R248, RZ, RZ, R249 ;  /* 0x000000fffff87224 */ /* 0x000fc400078e00f9 */
[----:B------:R-:W-:Y:S01]  /*2a1f0*/  IMAD.MOV.U32 R249, RZ, RZ, R250 ;  /* 0x000000fffff97224 */ /* 0x000fe200078e00fa */
[C---:B-1----:R-:W-:Y:S01]  /*2a200*/  LEA R30, P6, R65.reuse, R2, 0x2 ;  /* 0x00000002411e7211 */ /* 0x042fe200078c10ff */
[----:B----4-:R-:W4:Y:S03]  /*2a210*/  LDL.LU.64 R18, [R1+0x1730] ;  /* 0x0017300001127983 */ /* 0x010f260000300a00 */
[----:B------:R-:W-:Y:S01]  /*2a220*/  LEA.HI.X.SX32 R31, R65, R5, 0x2, P6 ;  /* 0x00000005411f7211 */ /* 0x000fe200030f16ff */
[----:B------:R1:W-:Y:S01]  /*2a230*/  STL.64 [R1+0xc60], R26 ;  /* 0x000c601a01007387 */ /* 0x0003e20000100a00 */
[----:B------:R-:W-:-:S03]  /*2a240*/  IMAD R251, R6, 0x2, R29 ;  /* 0x0000000206fb7824 */ /* 0x000fc600078e021d */
[----:B------:R1:W-:Y:S01]  /*2a250*/  STL.64 [R1+0xc68], R16 ;  /* 0x000c681001007387 */ /* 0x0003e20000100a00 */
[----:B------:R-:W-:Y:S01]  /*2a260*/  IMAD.MOV.U32 R250, RZ, RZ, R29 ;  /* 0x000000fffffa7224 */ /* 0x000fe200078e001d */
[-C--:B------:R-:W-:Y:S01]  /*2a270*/  LEA.HI.X.SX32 R29, R66, R5.reuse, 0x2, P0 ;  /* 0x00000005421d7211 */ /* 0x080fe200000f16ff */
[----:B------:R-:W-:Y:S01]  /*2a280*/  IMAD.MOV.U32 R60, RZ, RZ, R24 ;  /* 0x000000ffff3c7224 */ /* 0x000fe200078e0018 */
[-C--:B------:R-:W-:Y:S02]  /*2a290*/  LEA R24, P2, R68, R2.reuse, 0x2 ;  /* 0x0000000244187211 */ /* 0x080fe400078410ff */
[CC--:B-1----:R-:W-:Y:S01]  /*2a2a0*/  LEA R26, P1, R67.reuse, R2.reuse, 0x2 ;  /* 0x00000002431a7211 */ /* 0x0c2fe200078210ff */
[----:B------:R-:W3:Y:S03]  /*2a2b0*/  LDL.LU.64 R16, [R1+0x1728] ;  /* 0x0017280001107983 */ /* 0x000ee60000300a00 */
[----:B------:R-:W-:Y:S01]  /*2a2c0*/  LEA.HI.X.SX32 R27, R67, R5, 0x2, P1 ;  /* 0x00000005431b7211 */ /* 0x000fe200008f16ff */
[----:B------:R1:W-:Y:S01]  /*2a2d0*/  STL.64 [R1+0xc70], R22 ;  /* 0x000c701601007387 */ /* 0x0003e20000100a00 */
[-C--:B------:R-:W-:Y:S01]  /*2a2e0*/  LEA R58, P6, R72, R2.reuse, 0x2 ;  /* 0x00000002483a7211 */ /* 0x080fe200078c10ff */
[----:B------:R-:W-:Y:S01]  /*2a2f0*/  IMAD.MOV.U32 R60, RZ, RZ, R56 ;  /* 0x000000ffff3c7224 */ /* 0x000fe200078e0038 */
[----:B------:R-:W-:Y:S01]  /*2a300*/  LEA R64, P0, R73, R2, 0x2 ;  /* 0x0000000249407211 */ /* 0x000fe200078010ff */
[----:B------:R-:W-:-:S02]  /*2a310*/  IMAD.MOV.U32 R8, RZ, RZ, R54 ;  /* 0x000000ffff087224 */ /* 0x000fc400078e0036 */
[----:B------:R-:W-:Y:S01]  /*2a320*/  IMAD.MOV.U32 R54, RZ, RZ, R7 ;  /* 0x000000ffff367224 */ /* 0x000fe200078e0007 */
[----:B-1----:R-:W-:Y:S01]  /*2a330*/  LEA R22, P3, R69, R2, 0x2 ;  /* 0x0000000245167211 */ /* 0x002fe200078610ff */
[----:B------:R-:W-:-:S03]  /*2a340*/  IMAD.MOV.U32 R7, RZ, RZ, R243 ;  /* 0x000000ffff077224 */ /* 0x000fc600078e00f3 */
[-C--:B------:R-:W-:Y:S01]  /*2a350*/  LEA.HI.X.SX32 R23, R69, R5.reuse, 0x2, P3 ;  /* 0x0000000545177211 */ /* 0x080fe200018f16ff */
[----:B--2---:R-:W-:Y:S01]  /*2a360*/  IMAD.MOV.U32 R61, RZ, RZ, R25 ;  /* 0x000000ffff3d7224 */ /* 0x004fe200078e0019 */
[----:B------:R-:W-:-:S05]  /*2a370*/  LEA.HI.X.SX32 R61, R63, R5, 0x2, P4 ;  /* 0x000000053f3d7211 */ /* 0x000fca00020f16ff */
[----:B------:R1:W-:Y:S04]  /*2a380*/  STL [R1+0xc7c], R61 ;  /* 0x000c7c3d01007387 */ /* 0x0003e80000100800 */
[----:B------:R2:W-:Y:S01]  /*2a390*/  STL.64 [R1+0xc90], R32 ;  /* 0x000c902001007387 */ /* 0x0005e20000100a00 */
[----:B------:R-:W-:Y:S02]  /*2a3a0*/  LEA.HI.X.SX32 R25, R68, R5, 0x2, P2 ;  /* 0x0000000544197211 */ /* 0x000fe400010f16ff */
[-C--:B------:R-:W-:Y:S01]  /*2a3b0*/  LEA R56, P4, R70, R2.reuse, 0x2 ;  /* 0x0000000246387211 */ /* 0x080fe200078810ff */
[----:B-1----:R-:W-:Y:S02]  /*2a3c0*/  IMAD.MOV.U32 R61, RZ, RZ, R52 ;  /* 0x000000ffff3d7224 */ /* 0x002fe400078e0034 */
[----:B------:R-:W-:Y:S01]  /*2a3d0*/  IMAD.MOV.U32 R52, RZ, RZ, R245 ;  /* 0x000000ffff347224 */ /* 0x000fe200078e00f5 */
[----:B--2---:R-:W2:Y:S04]  /*2a3e0*/  LDL.LU.64 R32, [R1+0x1720] ;  /* 0x0017200001207983 */ /* 0x004ea80000300a00 */
[----:B------:R1:W-:Y:S01]  /*2a3f0*/  STL.64 [R1+0xc88], R30 ;  /* 0x000c881e01007387 */ /* 0x0003e20000100a00 */
[----:B------:R-:W-:Y:S01]  /*2a400*/  IMAD.MOV.U32 R245, RZ, RZ, R242 ;  /* 0x000000fffff57224 */ /* 0x000fe200078e00f2 */
[----:B------:R-:W-:-:S02]  /*2a410*/  LEA R242, P5, R71, R2, 0x2 ;  /* 0x0000000247f27211 */ /* 0x000fc400078a10ff */
[-C--:B------:R-:W-:Y:S01]  /*2a420*/  LEA R62, P2, R75, R2.reuse, 0x2 ;  /* 0x000000024b3e7211 */ /* 0x080fe200078410ff */
[----:B-1----:R-:W2:Y:S04]  /*2a430*/  LDL.LU.64 R30, [R1+0x1718] ;  /* 0x00171800011e7983 */ /* 0x002ea80000300a00 */
[----:B------:R1:W-:Y:S01]  /*2a440*/  STL.64 [R1+0xc80], R28 ;  /* 0x000c801c01007387 */ /* 0x0003e20000100a00 */
[-C--:B------:R-:W-:Y:S02]  /*2a450*/  LEA.HI.X.SX32 R57, R70, R5.reuse, 0x2, P4 ;  /* 0x0000000546397211 */ /* 0x080fe400020f16ff */
[-C--:B------:R-:W-:Y:S01]  /*2a460*/  LEA.HI.X.SX32 R243, R71, R5.reuse, 0x2, P5 ;  /* 0x0000000547f37211 */ /* 0x080fe200028f16ff */
[----:B-1----:R-:W2:Y:S04]  /*2a470*/  LDL.LU.64 R28, [R1+0x1710] ;  /* 0x00171000011c7983 */ /* 0x002ea80000300a00 */
[----:B------:R1:W-:Y:S04]  /*2a480*/  STL.64 [R1+0xc98], R26 ;  /* 0x000c981a01007387 */ /* 0x0003e80000100a00 */
[----:B-1----:R-:W2:Y:S04]  /*2a490*/  LDL.LU.64 R26, [R1+0x1708] ;  /* 0x00170800011a7983 */ /* 0x002ea80000300a00 */
[----:B------:R-:W-:Y:S04]  /*2a4a0*/  STL [R1+0xcd0], R58 ;  /* 0x000cd03a01007387 */ /* 0x000fe80000100800 */
[----:B------:R-:W-:Y:S04]  /*2a4b0*/  STL [R1+0xcc8], R64 ;  /* 0x000cc84001007387 */ /* 0x000fe80000100800 */
[----:B------:R1:W-:Y:S04]  /*2a4c0*/  STL.64 [R1+0xca0], R24 ;  /* 0x000ca01801007387 */ /* 0x0003e80000100a00 */
[----:B-1----:R-:W2:Y:S04]  /*2a4d0*/  LDL.LU.64 R24, [R1+0x1700] ;  /* 0x0017000001187983 */ /* 0x002ea80000300a00 */
[----:B------:R1:W-:Y:S04]  /*2a4e0*/  STL.64 [R1+0xca8], R22 ;  /* 0x000ca81601007387 */ /* 0x0003e80000100a00 */
[----:B-1----:R-:W2:Y:S04]  /*2a4f0*/  LDL.LU.64 R22, [R1+0x16f8] ;  /* 0x0016f80001167983 */ /* 0x002ea80000300a00 */
[----:B------:R-:W-:Y:S04]  /*2a500*/  STL [R1+0xcd8], R62 ;  /* 0x000cd83e01007387 */ /* 0x000fe80000100800 */
[----:B------:R-:W-:Y:S04]  /*2a510*/  STL.64 [R1+0xcb0], R56 ;  /* 0x000cb03801007387 */ /* 0x000fe80000100a00 */
[----:B------:R1:W-:Y:S04]  /*2a520*/  STL.64 [R1+0xcb8], R242 ;  /* 0x000cb8f201007387 */ /* 0x0003e80000100a00 */
[----:B-1----:R-:W4:Y:S01]  /*2a530*/  LDL.LU.64 R242, [R1+0x16f0] ;  /* 0x0016f00001f27983 */ /* 0x002f220000300a00 */
[----:B------:R-:W-:Y:S01]  /*2a540*/  IMAD.MOV.U32 R66, RZ, RZ, R64 ;  /* 0x000000ffff427224 */ /* 0x000fe200078e0040 */
[-C--:B------:R-:W-:Y:S01]  /*2a550*/  LEA R64, P1, R74, R2.reuse, 0x2 ;  /* 0x000000024a407211 */ /* 0x080fe200078210ff */
[----:B------:R-:W-:Y:S01]  /*2a560*/  IMAD.MOV.U32 R69, RZ, RZ, R59 ;  /* 0x000000ffff457224 */ /* 0x000fe200078e003b */
[-C--:B------:R-:W-:Y:S01]  /*2a570*/  LEA.HI.X.SX32 R69, R72, R5.reuse, 0x2, P6 ;  /* 0x0000000548457211 */ /* 0x080fe200030f16ff */
[----:B------:R-:W-:Y:S01]  /*2a580*/  IMAD.MOV.U32 R67, RZ, RZ, R65 ;  /* 0x000000ffff437224 */ /* 0x000fe200078e0041 */
[-C--:B------:R-:W-:Y:S01]  /*2a590*/  LEA.HI.X.SX32 R67, R73, R5.reuse, 0x2, P0 ;  /* 0x0000000549437211 */ /* 0x080fe200000f16ff */
[----:B------:R-:W-:Y:S01]  /*2a5a0*/  IMAD.MOV.U32 R68, RZ, RZ, R58 ;  /* 0x000000ffff447224 */ /* 0x000fe200078e003a */
[----:B------:R-:W-:Y:S01]  /*2a5b0*/  LEA.HI.X.SX32 R65, R74, R5, 0x2, P1 ;  /* 0x000000054a417211 */ /* 0x000fe200008f16ff */
[----:B------:R-:W-:Y:S01]  /*2a5c0*/  IMAD.MOV.U32 R70, RZ, RZ, R62 ;  /* 0x000000ffff467224 */ /* 0x000fe200078e003e */
[-C--:B------:R-:W-:Y:S01]  /*2a5d0*/  LEA R58, P3, R76, R2.reuse, 0x2 ;  /* 0x000000024c3a7211 */ /* 0x080fe200078610ff */
[----:B------:R-:W-:Y:S01]  /*2a5e0*/  IMAD.MOV.U32 R71, RZ, RZ, R63 ;  /* 0x000000ffff477224 */ /* 0x000fe200078e003f */
[-C--:B------:R-:W-:Y:S01]  /*2a5f0*/  LEA R56, P4, R77, R2.reuse, 0x2 ;  /* 0x000000024d387211 */ /* 0x080fe200078810ff */
[----:B------:R1:W-:Y:S01]  /*2a600*/  STL [R1+0xcd4], R69 ;  /* 0x000cd44501007387 */ /* 0x0003e20000100800 */
[----:B------:R-:W-:-:S02]  /*2a610*/  LEA R62, P5, R78, R2, 0x2 ;  /* 0x000000024e3e7211 */ /* 0x000fc400078a10ff */
[-C--:B------:R-:W-:Y:S01]  /*2a620*/  LEA R68, P6, R79, R2.reuse, 0x2 ;  /* 0x000000024f447211 */ /* 0x080fe200078c10ff */
[----:B------:R-:W-:Y:S01]  /*2a630*/  STL [R1+0xccc], R67 ;  /* 0x000ccc4301007387 */ /* 0x000fe20000100800 */
[-C--:B------:R-:W-:Y:S02]  /*2a640*/  LEA.HI.X.SX32 R71, R75, R5.reuse, 0x2, P2 ;  /* 0x000000054b477211 */ /* 0x080fe400010f16ff */
[-C--:B------:R-:W-:Y:S01]  /*2a650*/  LEA R66, P0, R90, R2.reuse, 0x2 ;  /* 0x000000025a427211 */ /* 0x080fe200078010ff */
[----:B------:R1:W-:Y:S01]  /*2a660*/  STL.64 [R1+0xcc0], R64 ;  /* 0x000cc04001007387 */ /* 0x0003e20000100a00 */
[-C--:B------:R-:W-:Y:S02]  /*2a670*/  LEA.HI.X.SX32 R59, R76, R5.reuse, 0x2, P3 ;  /* 0x000000054c3b7211 */ /* 0x080fe400018f16ff */
[----:B------:R-:W-:Y:S02]  /*2a680*/  LEA.HI.X.SX32 R57, R77, R5, 0x2, P4 ;  /* 0x000000054d397211 */ /* 0x000fe400020f16ff */
[----:B------:R-:W-:-:S02]  /*2a690*/  LEA R70, P2, R93, R2, 0x2 ;  /* 0x000000025d467211 */ /* 0x000fc400078410ff */
[-C--:B------:R-:W-:Y:S01]  /*2a6a0*/  LEA.HI.X.SX32 R63, R78, R5.reuse, 0x2, P5 ;  /* 0x000000054e3f7211 */ /* 0x080fe200028f16ff */
[----:B------:R3:W-:Y:S01]  /*2a6b0*/  STL [R1+0xcdc], R71 ;  /* 0x000cdc4701007387 */ /* 0x0007e20000100800 */
[-C--:B-1----:R-:W-:Y:S02]  /*2a6c0*/  LEA.HI.X.SX32 R69, R79, R5.reuse, 0x2, P6 ;  /* 0x000000054f457211 */ /* 0x082fe400030f16ff */
[----:B------:R-:W-:Y:S01]  /*2a6d0*/  LEA R64, P1, R80, R2, 0x2 ;  /* 0x0000000250407211 */ /* 0x000fe200078210ff */
[----:B------:R1:W-:Y:S01]  /*2a6e0*/  STL.64 [R1+0xce0], R58 ;  /* 0x000ce03a01007387 */ /* 0x0003e20000100a00 */
[-C--:B------:R-:W-:Y:S02]  /*2a6f0*/  LEA.HI.X.SX32 R67, R90, R5.reuse, 0x2, P0 ;  /* 0x000000055a437211 */ /* 0x080fe400000f16ff */
[-C--:B------:R-:W-:Y:S01]  /*2a700*/  LEA.HI.X.SX32 R65, R80, R5.reuse, 0x2, P1 ;  /* 0x0000000550417211 */ /* 0x080fe200008f16ff */
[----:B------:R1:W-:Y:S01]  /*2a710*/  STL.64 [R1+0xce8], R56 ;  /* 0x000ce83801007387 */ /* 0x0003e20000100a00 */
[----:B---3--:R-:W-:-:S03]  /*2a720*/  LEA.HI.X.SX32 R71, R93, R5, 0x2, P2 ;  /* 0x000000055d477211 */ /* 0x008fc600010f16ff */
[----:B------:R3:W-:Y:S01]  /*2a730*/  STL.64 [R1+0xcf0], R62 ;  /* 0x000cf03e01007387 */ /* 0x0007e20000100a00 */
[----:B-1----:R-:W-:-:S03]  /*2a740*/  LEA R58, P3, R81, R2, 0x2 ;  /* 0x00000002513a7211 */ /* 0x002fc600078610ff */
[----:B------:R1:W-:Y:S01]  /*2a750*/  STL.64 [R1+0xcf8], R68 ;  /* 0x000cf84401007387 */ /* 0x0003e20000100a00 */
[----:B------:R-:W-:-:S03]  /*2a760*/  LEA R56, P4, R83, R2, 0x2 ;  /* 0x0000000253387211 */ /* 0x000fc600078810ff */
        /* <DEDUP_REMOVED lines=8> */
[----:B------:R-:W-:-:S02]  /*2a7f0*/  LEA R66, P0, R86, R2, 0x2 ;  /* 0x0000000256427211 */ /* 0x000fc400078010ff */
        /* <DEDUP_REMOVED lines=9> */
[----:B---3--:R-:W-:-:S03]  /*2a890*/  LEA R58, P3, R89, R2, 0x2 ;  /* 0x00000002593a7211 */ /* 0x008fc600078610ff */
[----:B------:R3:W-:Y:S01]  /*2a8a0*/  STL.64 [R1+0xd30], R68 ;  /* 0x000d304401007387 */ /* 0x0007e20000100a00 */
[----:B-1----:R-:W-:-:S03]  /*2a8b0*/  LEA R56, P4, R91, R2, 0x2 ;  /* 0x000000025b387211 */ /* 0x002fc600078810ff */
[----:B------:R1:W-:Y:S01]  /*2a8c0*/  STL.64 [R1+0xd38], R66 ;  /* 0x000d384201007387 */ /* 0x0003e20000100a00 */
[-C--:B------:R-:W-:Y:S02]  /*2a8d0*/  LEA.HI.X.SX32 R59, R89, R5.reuse, 0x2, P3 ;  /* 0x00000005593b7211 */ /* 0x080fe400018f16ff */
[-C--:B------:R-:W-:Y:S01]  /*2a8e0*/  LEA R62, P5, R92, R2.reuse, 0x2 ;  /* 0x000000025c3e7211 */ /* 0x080fe200078a10ff */
[----:B------:R1:W-:Y:S01]  /*2a8f0*/  STL.64 [R1+0xd40], R64 ;  /* 0x000d404001007387 */ /* 0x0003e20000100a00 */
[-C--:B------:R-:W-:Y:S02]  /*2a900*/  LEA.HI.X.SX32 R57, R91, R5.reuse, 0x2, P4 ;  /* 0x000000055b397211 */ /* 0x080fe400020f16ff */
[-C--:B---3--:R-:W-:Y:S01]  /*2a910*/  LEA R68, P6, R94, R2.reuse, 0x2 ;  /* 0x000000025e447211 */ /* 0x088fe200078c10ff */
[----:B------:R3:W-:Y:S01]  /*2a920*/  STL.64 [R1+0xd50], R70 ;  /* 0x000d504601007387 */ /* 0x0007e20000100a00 */
[----:B------:R-:W-:Y:S02]  /*2a930*/  LEA.HI.X.SX32 R63, R92, R5, 0x2, P5 ;  /* 0x000000055c3f7211 */ /* 0x000fe400028f16ff */
[----:B-1----:R-:W-:-:S02]  /*2a940*/  LEA R66, P0, R96, R2, 0x2 ;  /* 0x0000000260427211 */ /* 0x002fc400078010ff */
[-C--:B------:R-:W-:Y:S02]  /*2a950*/  LEA.HI.X.SX32 R69, R94, R5.reuse, 0x2, P6 ;  /* 0x000000055e457211 */ /* 0x080fe400030f16ff */
[CC--:B------:R-:W-:Y:S01]  /*2a960*/  LEA R64, P1, R101.reuse, R2.reuse, 0x2 ;  /* 0x0000000265407211 */ /* 0x0c0fe200078210ff */
[----:B---3--:R-:W-:Y:S01]  /*2a970*/  IMAD.MOV.U32 R70, RZ, RZ, R60 ;  /* 0x000000ffff467224 */ /* 0x008fe200078e003c */
[-C--:B------:R-:W-:Y:S01]  /*2a980*/  LEA R60, P2, R102, R2.reuse, 0x2 ;  /* 0x00000002663c7211 */ /* 0x080fe200078410ff */
[----:B------:R-:W-:Y:S01]  /*2a990*/  IMAD.MOV.U32 R71, RZ, RZ, R61 ;  /* 0x000000ffff477224 */ /* 0x000fe200078e003d */
[-C--:B------:R-:W-:Y:S01]  /*2a9a0*/  LEA.HI.X.SX32 R67, R96, R5.reuse, 0x2, P0 ;  /* 0x0000000560437211 */ /* 0x080fe200000f16ff */
[----:B------:R1:W-:Y:S01]  /*2a9b0*/  STL.64 [R1+0xd48], R58 ;  /* 0x000d483a01007387 */ /* 0x0003e20000100a00 */
[-C--:B------:R-:W-:Y:S02]  /*2a9c0*/  LEA.HI.X.SX32 R65, R101, R5.reuse, 0x2, P1 ;  /* 0x0000000565417211 */ /* 0x080fe400008f16ff */
[----:B------:R-:W-:Y:S01]  /*2a9d0*/  LEA.HI.X.SX32 R61, R102, R5, 0x2, P2 ;  /* 0x00000005663d7211 */ /* 0x000fe200010f16ff */
[----:B------:R3:W-:Y:S04]  /*2a9e0*/  STL.64 [R1+0xd58], R56 ;  /* 0x000d583801007387 */ /* 0x0007e80000100a00 */
[----:B------:R3:W-:Y:S01]  /*2a9f0*/  STL.64 [R1+0xd60], R62 ;  /* 0x000d603e01007387 */ /* 0x0007e20000100a00 */
[----:B-1----:R-:W-:-:S03]  /*2aa00*/  LEA R58, P3, R103, R2, 0x2 ;  /* 0x00000002673a7211 */ /* 0x002fc600078610ff */
[----:B------:R1:W-:Y:S01]  /*2aa10*/  STL.64 [R1+0xd68], R68 ;  /* 0x000d684401007387 */ /* 0x0003e20000100a00 */
[----:B---3--:R-:W-:-:S03]  /*2aa20*/  LEA R56, P4, R104, R2, 0x2 ;  /* 0x0000000268387211 */ /* 0x008fc600078810ff */
[----:B------:R3:W-:Y:S01]  /*2aa30*/  STL.64 [R1+0xd70], R66 ;  /* 0x000d704201007387 */ /* 0x0007e20000100a00 */
[-C--:B------:R-:W-:Y:S02]  /*2aa40*/  LEA.HI.X.SX32 R59, R103, R5.reuse, 0x2, P3 ;  /* 0x00000005673b7211 */ /* 0x080fe400018f16ff */
[CC--:B------:R-:W-:Y:S01]  /*2aa50*/  LEA R62, P5, R105.reuse, R2.reuse, 0x2 ;  /* 0x00000002693e7211 */ /* 0x0c0fe200078a10ff */
[----:B------:R3:W-:Y:S01]  /*2aa60*/  STL.64 [R1+0xd78], R64 ;  /* 0x000d784001007387 */ /* 0x0007e20000100a00 */
[-C--:B------:R-:W-:Y:S02]  /*2aa70*/  LEA.HI.X.SX32 R57, R104, R5.reuse, 0x2, P4 ;  /* 0x0000000568397211 */ /* 0x080fe400020f16ff */
[-C--:B-1----:R-:W-:Y:S01]  /*2aa80*/  LEA R68, P6, R106, R2.reuse, 0x2 ;  /* 0x000000026a447211 */ /* 0x082fe200078c10ff */
[----:B------:R1:W-:Y:S01]  /*2aa90*/  STL.64 [R1+0xd80], R60 ;  /* 0x000d803c01007387 */ /* 0x0003e20000100a00 */
[----:B------:R-:W-:Y:S02]  /*2aaa0*/  LEA.HI.X.SX32 R63, R105, R5, 0x2, P5 ;  /* 0x00000005693f7211 */ /* 0x000fe400028f16ff */
[----:B---3--:R-:W-:-:S02]  /*2aab0*/  LEA R66, P0, R107, R2, 0x2 ;  /* 0x000000026b427211 */ /* 0x008fc400078010ff */
[-C--:B------:R-:W-:Y:S02]  /*2aac0*/  LEA.HI.X.SX32 R69, R106, R5.reuse, 0x2, P6 ;  /* 0x000000056a457211 */ /* 0x080fe400030f16ff */
[CC--:B------:R-:W-:Y:S01]  /*2aad0*/  LEA R64, P1, R108.reuse, R2.reuse, 0x2 ;  /* 0x000000026c407211 */ /* 0x0c0fe200078210ff */
        /* <DEDUP_REMOVED lines=20> */
[-C--:B------:R-:W-:Y:S01]  /*2ac20*/  LEA R64, P1, R54, R2.reuse, 0x2 ;  /* 0x0000000236407211 */ /* 0x080fe200078210ff */
[----:B------:R1:W-:Y:S01]  /*2ac30*/  STL.64 [R1+0xdc0], R58 ;  /* 0x000dc03a01007387 */ /* 0x0003e20000100a00 */
[-C--:B------:R-:W-:Y:S02]  /*2ac40*/  LEA.HI.X.SX32 R67, R8, R5.reuse, 0x2, P0 ;  /* 0x0000000508437211 */ /* 0x080fe400000f16ff */
[----:B---3--:R-:W-:Y:S01]  /*2ac50*/  LEA R60, P2, R52, R2, 0x2 ;  /* 0x00000002343c7211 */ /* 0x008fe200078410ff */
[----:B------:R-:W-:Y:S01]  /*2ac60*/  IMAD R82, R82, UR24, RZ ;  /* 0x0000001852527c24 */ /* 0x000fe2000f8e02ff */
[-C--:B------:R-:W-:Y:S01]  /*2ac70*/  LEA.HI.X.SX32 R65, R54, R5.reuse, 0x2, P1 ;  /* 0x0000000536417211 */ /* 0x080fe200008f16ff */
[----:B------:R3:W-:Y:S01]  /*2ac80*/  STL.64 [R1+0xdc8], R56 ;  /* 0x000dc83801007387 */ /* 0x0007e20000100a00 */
[----:B------:R-:W-:Y:S01]  /*2ac90*/  LEA.HI.X.SX32 R61, R52, R5, 0x2, P2 ;  /* 0x00000005343d7211 */ /* 0x000fe200010f16ff */
[----:B------:R-:W-:-:S02]  /*2aca0*/  IMAD R98, R98, UR23, RZ ;  /* 0x0000001762627c24 */ /* 0x000fc4000f8e02ff */
        /* <DEDUP_REMOVED lines=11> */
[-C--:B------:R-:W-:Y:S02]  /*2ad60*/  LEA.HI.X.SX32 R63, R246, R5.reuse, 0x2, P5 ;  /* 0x00000005f63f7211 */ /* 0x080fe400028f16ff */
[----:B---3--:R-:W-:Y:S01]  /*2ad70*/  LEA R66, P0, R97, R2, 0x2 ;  /* 0x0000000261427211 */ /* 0x008fe200078010ff */
[----:B------:R-:W-:Y:S01]  /*2ad80*/  IMAD R99, R99, UR22, RZ ;  /* 0x0000001663637c24 */ /* 0x000fe2000f8e02ff */
[----:B------:R-:W-:-:S02]  /*2ad90*/  LEA.HI.X.SX32 R69, R247, R5, 0x2, P6 ;  /* 0x00000005f7457211 */ /* 0x000fc400030f16ff */
[-C--:B------:R-:W-:Y:S01]  /*2ada0*/  LEA R64, P1, R82, R2.reuse, 0x2 ;  /* 0x0000000252407211 */ /* 0x080fe200078210ff */
[----:B------:R-:W-:Y:S01]  /*2adb0*/  IMAD R251, R6, 0x2, R251 ;  /* 0x0000000206fb7824 */ /* 0x000fe200078e02fb */
[-C--:B------:R-:W-:Y:S02]  /*2adc0*/  LEA.HI.X.SX32 R67, R97, R5.reuse, 0x2, P0 ;  /* 0x0000000561437211 */ /* 0x080fe400000f16ff */
[----:B-1----:R-:W-:Y:S01]  /*2add0*/  LEA R60, P2, R98, R2, 0x2 ;  /* 0x00000002623c7211 */ /* 0x002fe200078410ff */
[----:B------:R-:W-:Y:S01]  /*2ade0*/  IMAD R100, R100, UR21, RZ ;  /* 0x0000001564647c24 */ /* 0x000fe2000f8e02ff */
[----:B------:R1:W-:Y:S01]  /*2adf0*/  STL.64 [R1+0xdf8], R58 ;  /* 0x000df83a01007387 */ /* 0x0003e20000100a00 */
[-C--:B------:R-:W-:Y:S01]  /*2ae00*/  LEA.HI.X.SX32 R65, R82, R5.reuse, 0x2, P1 ;  /* 0x0000000552417211 */ /* 0x080fe200008f16ff */
[----:B------:R-:W-:Y:S01]  /*2ae10*/  IMAD R95, R95, UR13, RZ ;  /* 0x0000000d5f5f7c24 */ /* 0x000fe2000f8e02ff */
[----:B------:R-:W-:Y:S01]  /*2ae20*/  LEA.HI.X.SX32 R61, R98, R5, 0x2, P2 ;  /* 0x00000005623d7211 */ /* 0x000fe200010f16ff */
[----:B------:R3:W-:Y:S01]  /*2ae30*/  STL.64 [R1+0xe00], R56 ;  /* 0x000e003801007387 */ /* 0x0007e20000100a00 */
[----:B------:R-:W-:-:S03]  /*2ae40*/  IMAD R251, R6, 0x2, R251 ;  /* 0x0000000206fb7824 */ /* 0x000fc600078e02fb */
[----:B------:R3:W-:Y:S01]  /*2ae50*/  STL.64 [R1+0xe08], R62 ;  /* 0x000e083e01007387 */ /* 0x0007e20000100a00 */
[----:B------:R-:W-:-:S03]  /*2ae60*/  IMAD R13, R13, UR5, RZ ;  /* 0x000000050d0d7c24 */ /* 0x000fc6000f8e02ff */
[----:B------:R-:W-:Y:S01]  /*2ae70*/  STL.64 [R1+0xe10], R68 ;  /* 0x000e104401007387 */ /* 0x000fe20000100a00 */
[----:B-1----:R-:W-:-:S03]  /*2ae80*/  LEA R58, P3, R99, R2, 0x2 ;  /* 0x00000002633a7211 */ /* 0x002fc600078610ff */
[----:B------:R-:W-:Y:S01]  /*2ae90*/  STL.64 [R1+0xe18], R66 ;  /* 0x000e184201007387 */ /* 0x000fe20000100a00 */
[----:B---3--:R-:W-:-:S03]  /*2aea0*/  LEA R56, P4, R100, R2, 0x2 ;  /* 0x0000000264387211 */ /* 0x008fc600078810ff */
[----:B------:R-:W-:Y:S01]  /*2aeb0*/  STL.64 [R1+0xe20], R64 ;  /* 0x000e204001007387 */ /* 0x000fe20000100a00 */
[----:B------:R-:W-:-:S03]  /*2aec0*/  LEA R62, P5, R95, R2, 0x2 ;  /* 0x000000025f3e7211 */ /* 0x000fc600078a10ff */
[----:B------:R1:W-:Y:S01]  /*2aed0*/  STL.64 [R1+0xe40], R60 ;  /* 0x000e403c01007387 */ /* 0x0003e20000100a00 */
[-C--:B------:R-:W-:Y:S02]  /*2aee0*/  LEA.HI.X.SX32 R59, R99, R5.reuse, 0x2, P3 ;  /* 0x00000005633b7211 */ /* 0x080fe400018f16ff */
[-C--:B------:R-:W-:Y:S02]  /*2aef0*/  LEA.HI.X.SX32 R57, R100, R5.reuse, 0x2, P4 ;  /* 0x0000000564397211 */ /* 0x080fe400020f16ff */
[----:B------:R-:W-:Y:S02]  /*2af00*/  LEA R2, P0, R13, UR16, 0x2 ;  /* 0x000000100d027c11 */ /* 0x000fe4000f8010ff */
[----:B------:R-:W-:Y:S01]  /*2af10*/  LEA.HI.X.SX32 R63, R95, R5, 0x2, P5 ;  /* 0x000000055f3f7211 */ /* 0x000fe200028f16ff */
[----:B-1----:R-:W-:Y:S02]  /*2af20*/  IMAD.MOV.U32 R60, RZ, RZ, R251 ;  /* 0x000000ffff3c7224 */ /* 0x002fe400078e00fb */
[----:B------:R-:W-:Y:S01]  /*2af30*/  IMAD R251, R6, 0x2, R252 ;  /* 0x0000000206fb7824 */ /* 0x000fe200078e02fc */
[----:B------:R-:W-:Y:S01]  /*2af40*/  STL.64 [R1+0xe58], R58 ;  /* 0x000e583a01007387 */ /* 0x000fe20000100a00 */
[----:B------:R-:W-:-:S02]  /*2af50*/  LEA.HI.X.SX32 R5, R13, UR17, 0x2, P0 ;  /* 0x000000110d057c11 */ /* 0x000fc400080f16ff */
[C---:B------:R-:W-:Y:S01]  /*2af60*/  IMAD R251, R6.reuse, 0x2, R251 ;  /* 0x0000000206fb7824 */ /* 0x040fe200078e02fb */
[----:B------:R1:W-:Y:S01]  /*2af70*/  STL.64 [R1+0xe68], R56 ;  /* 0x000e683801007387 */ /* 0x0003e20000100a00 */
[C---:B------:R-:W-:Y:S02]  /*2af80*/  LEA R66, P2, R21.reuse, R2, 0x2 ;  /* 0x0000000215427211 */ /* 0x040fe400078410ff */
[C---:B------:R-:W-:Y:S01]  /*2af90*/  IMAD R251, R6.reuse, 0x2, R251 ;  /* 0x0000000206fb7824 */ /* 0x040fe200078e02fb */
[----:B------:R3:W-:Y:S01]  /*2afa0*/  STL.64 [R1+0xe60], R62 ;  /* 0x000e603e01007387 */ /* 0x0007e20000100a00 */
[----:B------:R-:W-:Y:S01]  /*2afb0*/  LEA.HI.X.SX32 R67, R21, R5, 0x2, P2 ;  /* 0x0000000515437211 */ /* 0x000fe200010f16ff */
[C---:B------:R-:W-:Y:S02]  /*2afc0*/  IMAD R247, R6.reuse, 0x2, R252 ;  /* 0x0000000206f77824 */ /* 0x040fe400078e02fc */
[----:B------:R-:W-:Y:S02]  /*2afd0*/  IMAD R251, R6, 0x2, R251 ;  /* 0x0000000206fb7824 */ /* 0x000fe400078e02fb */
[----:B-1----:R-:W-:-:S02]  /*2afe0*/  IMAD.MOV.U32 R57, RZ, RZ, R250 ;  /* 0x000000ffff397224 */ /* 0x002fc400078e00fa */
[----:B------:R-:W-:Y:S01]  /*2aff0*/  IMAD R250, R6, 0x2, R252 ;  /* 0x0000000206fa7824 */ /* 0x000fe200078e02fc */
[-C--:B--2---:R-:W-:Y:S01]  /*2b000*/  LEA R68, P5, R22, R2.reuse, 0x2 ;  /* 0x0000000216447211 */ /* 0x084fe200078a10ff */
[----:B------:R1:W-:Y:S01]  /*2b010*/  STL.64 [R1+0x38], R66 ;  /* 0x0000384201007387 */ /* 0x0003e20000100a00 */
[-C--:B------:R-:W-:Y:S01]  /*2b020*/  LEA R70, P4, R244, R2.reuse, 0x2 ;  /* 0x00000002f4467211 */ /* 0x080fe200078810ff */
[----:B------:R-:W-:Y:S01]  /*2b030*/  IMAD R250, R6, 0x2, R250 ;  /* 0x0000000206fa7824 */ /* 0x000fe200078e02fa */
[-C--:B------:R-:W-:Y:S01]  /*2b040*/  LEA.HI.X.SX32 R69, R22, R5.reuse, 0x2, P5 ;  /* 0x0000000516457211 */ /* 0x080fe200028f16ff */
[----:B------:R-:W-:Y:S01]  /*2b050*/  IMAD.MOV.U32 R59, RZ, RZ, R248 ;  /* 0x000000ffff3b7224 */ /* 0x000fe200078e00f8 */
[----:B------:R-:W-:Y:S01]  /*2b060*/  LEA R248, P5, R27, R2, 0x2 ;  /* 0x000000021bf87211 */ /* 0x000fe200078a10ff */
[----:B------:R-:W-:Y:S01]  /*2b070*/  IMAD.MOV.U32 R56, RZ, RZ, R251 ;  /* 0x000000ffff387224 */ /* 0x000fe200078e00fb */
[----:B------:R-:W-:Y:S01]  /*2b080*/  LEA.HI.X.SX32 R71, R244, R5, 0x2, P4 ;  /* 0x00000005f4477211 */ /* 0x000fe200020f16ff */
[----:B------:R-:W-:-:S02]  /*2b090*/  IMAD R247, R6, 0x2, R247 ;  /* 0x0000000206f77824 */ /* 0x000fc400078e02f7 */
[----:B------:R-:W-:Y:S01]  /*2b0a0*/  VIADD R251, R4, 0x7f ;  /* 0x0000007f04fb7836 */ /* 0x000fe20000000000 */
[CC--:B----4-:R-:W-:Y:S02]  /*2b0b0*/  LEA R64, P6, R243.reuse, R2.reuse, 0x2 ;  /* 0x00000002f3407211 */ /* 0x0d0fe400078c10ff */
[CC--:B---3--:R-:W-:Y:S02]  /*2b0c0*/  LEA R62, P1, R242.reuse, R2.reuse, 0x2 ;  /* 0x00000002f23e7211 */ /* 0x0c8fe400078210ff */
[-C--:B------:R-:W-:Y:S02]  /*2b0d0*/  LEA.HI.X.SX32 R65, R243, R5.reuse, 0x2, P6 ;  /* 0x00000005f3417211 */ /* 0x080fe400030f16ff */
[----:B------:R-:W-:Y:S01]  /*2b0e0*/  LEA.HI.X.SX32 R63, R242, R5, 0x2, P1 ;  /* 0x00000005f23f7211 */ /* 0x000fe200008f16ff */
[----:B------:R-:W-:Y:S01]  /*2b0f0*/  IMAD.MOV.U32 R52, RZ, RZ, R250 ;  /* 0x000000ffff347224 */ /* 0x000fe200078e00fa */
[-C--:B-1----:R-:W-:Y:S01]  /*2b100*/  LEA R66, P3, R23, R2.reuse, 0x2 ;  /* 0x0000000217427211 */ /* 0x082fe200078610ff */
[----:B------:R1:W-:Y:S01]  /*2b110*/  STL.64 [R1+0x30], R64 ;  /* 0x0000304001007387 */ /* 0x0003e20000100a00 */
[----:B------:R-:W-:-:S03]  /*2b120*/  LEA R250, P4, R26, R2, 0x2 ;  /* 0x000000021afa7211 */ /* 0x000fc600078810ff */
[----:B------:R2:W-:Y:S01]  /*2b130*/  STL.64 [R1+0x28], R62 ;  /* 0x0000283e01007387 */ /* 0x0005e20000100a00 */
[----:B------:R-:W-:Y:S01]  /*2b140*/  IMAD.MOV.U32 R58, RZ, RZ, R249 ;  /* 0x000000ffff3a7224 */ /* 0x000fe200078e00f9 */
[-C--:B------:R-:W-:Y:S01]  /*2b150*/  LEA.HI.X.SX32 R67, R23, R5.reuse, 0x2, P3 ;  /* 0x0000000517437211 */ /* 0x080fe200018f16ff */
[----:B------:R-:W-:Y:S01]  /*2b160*/  IMAD R247, R6, 0x2, R247 ;  /* 0x0000000206f77824 */ /* 0x000fe200078e02f7 */
[----:B------:R-:W-:Y:S02]  /*2b170*/  LEA.HI.X.SX32 R249, R27, R5, 0x2, P5 ;  /* 0x000000051bf97211 */ /* 0x000fe400028f16ff */
[----:B------:R-:W-:Y:S02]  /*2b180*/  ISETP.GT.AND P0, PT, R251, 0x7f, PT ;  /* 0x0000007ffb00780c */ /* 0x000fe40003f04270 */
[-C--:B-1----:R-:W-:Y:S02]  /*2b190*/  LEA R64, P2, R24, R2.reuse, 0x2 ;  /* 0x0000000218407211 */ /* 0x082fe400078410ff */
[----:B--2---:R-:W-:-:S02]  /*2b1a0*/  LEA R62, P1, R25, R2, 0x2 ;  /* 0x00000002193e7211 */ /* 0x004fc400078210ff */
[-C--:B------:R-:W-:Y:S02]  /*2b1b0*/  LEA R246, P3, R28, R2.reuse, 0x2 ;  /* 0x000000021cf67211 */ /* 0x080fe400078610ff */
[-C--:B------:R-:W-:Y:S02]  /*2b1c0*/  LEA.HI.X.SX32 R63, R25, R5.reuse, 0x2, P1 ;  /* 0x00000005193f7211 */ /* 0x080fe400008f16ff */
[-C--:B------:R-:W-:Y:S02]  /*2b1d0*/  LEA R108, P5, R32, R2.reuse, 0x2 ;  /* 0x00000002206c7211 */ /* 0x080fe400078a10ff */
[-C--:B------:R-:W-:Y:S02]  /*2b1e0*/  LEA R242, P1, R30, R2.reuse, 0x2 ;  /* 0x000000021ef27211 */ /* 0x080fe400078210ff */
[----:B------:R-:W-:Y:S01]  /*2b1f0*/  LEA.HI.X.SX32 R251, R26, R5, 0x2, P4 ;  /* 0x000000051afb7211 */ /* 0x000fe200020f16ff */
[----:B------:R-:W-:Y:S01]  /*2b200*/  IMAD.MOV.U32 R54, RZ, RZ, R247 ;  /* 0x000000ffff367224 */ /* 0x000fe200078e00f7 */
[----:B------:R-:W-:-:S02]  /*2b210*/  LEA R110, P4, R31, R2, 0x2 ;  /* 0x000000021f6e7211 */ /* 0x000fc400078810ff */
[-C--:B------:R-:W-:Y:S02]  /*2b220*/  LEA.HI.X.SX32 R65, R24, R5.reuse, 0x2, P2 ;  /* 0x0000000518417211 */ /* 0x080fe400010f16ff */
[-C--:B------:R-:W-:Y:S02]  /*2b230*/  LEA R244, P2, R29, R2.reuse, 0x2 ;  /* 0x000000021df47211 */ /* 0x080fe400078410ff */
[-C--:B------:R-:W-:Y:S02]  /*2b240*/  LEA.HI.X.SX32 R247, R28, R5.reuse, 0x2, P3 ;  /* 0x000000051cf77211 */ /* 0x080fe400018f16ff */
[-C--:B------:R-:W-:Y:S02]  /*2b250*/  LEA.HI.X.SX32 R109, R32, R5.reuse, 0x2, P5 ;  /* 0x00000005206d7211 */ /* 0x080fe400028f16ff */
[----:B------:R-:W-:Y:S02]  /*2b260*/  LEA R106, P3, R33, R2, 0x2 ;  /* 0x00000002216a7211 */ /* 0x000fe400078610ff */
[----:B------:R-:W-:-:S02]  /*2b270*/  LEA.HI.X.SX32 R243, R30, R5, 0x2, P1 ;  /* 0x000000051ef37211 */ /* 0x000fc400008f16ff */
[-C--:B------:R-:W-:Y:S02]  /*2b280*/  LEA R98, P5, R19, R2.reuse, 0x2 ;  /* 0x0000000213627211 */ /* 0x080fe400078a10ff */
[-C--:B------:R-:W-:Y:S02]  /*2b290*/  LEA R102, P1, R17, R2.reuse, 0x2 ;  /* 0x0000000211667211 */ /* 0x080fe400078210ff */
[-C--:B------:R-:W-:Y:S02]  /*2b2a0*/  LEA.HI.X.SX32 R111, R31, R5.reuse, 0x2, P4 ;  /* 0x000000051f6f7211 */ /* 0x080fe400020f16ff */
[-C--:B------:R-:W-:Y:S02]  /*2b2b0*/  LEA R100, P4, R18, R2.reuse, 0x2 ;  /* 0x0000000212647211 */ /* 0x080fe400078810ff */
[----:B------:R-:W-:Y:S02]  /*2b2c0*/  LEA.HI.X.SX32 R245, R29, R5, 0x2, P2 ;  /* 0x000000051df57211 */ /* 0x000fe400010f16ff */
[----:B------:R-:W-:-:S02]  /*2b2d0*/  LEA R104, P2, R16, R2, 0x2 ;  /* 0x0000000210687211 */ /* 0x000fc400078410ff */
[-C--:B------:R-:W-:Y:S02]  /*2b2e0*/  LEA.HI.X.SX32 R107, R33, R5.reuse, 0x2, P3 ;  /* 0x00000005216b7211 */ /* 0x080fe400018f16ff */
[-C--:B------:R-:W-:Y:S02]  /*2b2f0*/  LEA.HI.X.SX32 R99, R19, R5.reuse, 0x2, P5 ;  /* 0x0000000513637211 */ /* 0x080fe400028f16ff */
[-C--:B------:R-:W-:Y:S02]  /*2b300*/  LEA R96, P3, R20, R2.reuse, 0x2 ;  /* 0x0000000214607211 */ /* 0x080fe400078610ff */
[----:B------:R-:W-:Y:S02]  /*2b310*/  LEA.HI.X.SX32 R103, R17, R5, 0x2, P1 ;  /* 0x0000000511677211 */ /* 0x000fe400008f16ff */
[-C--:B------:R-:W-:Y:S02]  /*2b320*/  LEA R88, P5, R37, R2.reuse, 0x2 ;  /* 0x0000000225587211 */ /* 0x080fe400078a10ff */
[----:B------:R-:W-:-:S02]  /*2b330*/  LEA R92, P1, R35, R2, 0x2 ;  /* 0x00000002235c7211 */ /* 0x000fc400078210ff */
[-C--:B------:R-:W-:Y:S02]  /*2b340*/  LEA.HI.X.SX32 R101, R18, R5.reuse, 0x2, P4 ;  /* 0x0000000512657211 */ /* 0x080fe400020f16ff */
[-C--:B------:R-:W-:Y:S02]  /*2b350*/  LEA R90, P4, R36, R2.reuse, 0x2 ;  /* 0x00000002245a7211 */ /* 0x080fe400078810ff */
[-C--:B------:R-:W-:Y:S02]  /*2b360*/  LEA.HI.X.SX32 R105, R16, R5.reuse, 0x2, P2 ;  /* 0x0000000510697211 */ /* 0x080fe400010f16ff */
[----:B------:R-:W-:Y:S02]  /*2b370*/  LEA R94, P2, R34, R2, 0x2 ;  /* 0x00000002225e7211 */ /* 0x000fe400078410ff */
[-C--:B------:R-:W-:Y:S02]  /*2b380*/  LEA.HI.X.SX32 R97, R20, R5.reuse, 0x2, P3 ;  /* 0x0000000514617211 */ /* 0x080fe400018f16ff */
[----:B------:R-:W-:-:S02]  /*2b390*/  LEA.HI.X.SX32 R89, R37, R5, 0x2, P5 ;  /* 0x0000000525597211 */ /* 0x000fc400028f16ff */
[-C--:B------:R-:W-:Y:S02]  /*2b3a0*/  LEA R86, P3, R38, R2.reuse, 0x2 ;  /* 0x0000000226567211 */ /* 0x080fe400078610ff */
[-C--:B------:R-:W-:Y:S02]  /*2b3b0*/  LEA.HI.X.SX32 R93, R35, R5.reuse, 0x2, P1 ;  /* 0x00000005235d7211 */ /* 0x080fe400008f16ff */
[-C--:B------:R-:W-:Y:S02]  /*2b3c0*/  LEA R78, P5, R42, R2.reuse, 0x2 ;  /* 0x000000022a4e7211 */ /* 0x080fe400078a10ff */
[-C--:B------:R-:W-:Y:S02]  /*2b3d0*/  LEA R82, P1, R40, R2.reuse, 0x2 ;  /* 0x0000000228527211 */ /* 0x080fe400078210ff */
[----:B------:R-:W-:Y:S01]  /*2b3e0*/  LEA.HI.X.SX32 R91, R36, R5, 0x2, P4 ;  /* 0x00000005245b7211 */ /* 0x000fe200020f16ff */
[----:B------:R-:W-:Y:S01]  /*2b3f0*/  STL.64 [R1+0x20], R70 ;  /* 0x0000204601007387 */ /* 0x000fe20000100a00 */
[----:B------:R-:W-:-:S02]  /*2b400*/  LEA R80, P4, R41, R2, 0x2 ;  /* 0x0000000229507211 */ /* 0x000fc400078810ff */
[-C--:B------:R-:W-:Y:S01]  /*2b410*/  LEA.HI.X.SX32 R95, R34, R5.reuse, 0x2, P2 ;  /* 0x00000005225f7211 */ /* 0x080fe200010f16ff */
[----:B------:R1:W-:Y:S01]  /*2b420*/  STL.64 [R1+0x18], R68 ;  /* 0x0000184401007387 */ /* 0x0003e20000100a00 */
[-C--:B------:R-:W-:Y:S02]  /*2b430*/  LEA R84, P2, R39, R2.reuse, 0x2 ;  /* 0x0000000227547211 */ /* 0x080fe400078410ff */
[-C--:B------:R-:W-:Y:S02]  /*2b440*/  LEA.HI.X.SX32 R87, R38, R5.reuse, 0x2, P3 ;  /* 0x0000000526577211 */ /* 0x080fe400018f16ff */
[-C--:B------:R-:W-:Y:S02]  /*2b450*/  LEA.HI.X.SX32 R79, R42, R5.reuse, 0x2, P5 ;  /* 0x000000052a4f7211 */ /* 0x080fe400028f16ff */
[----:B------:R-:W-:Y:S02]  /*2b460*/  LEA R76, P3, R43, R2, 0x2 ;  /* 0x000000022b4c7211 */ /* 0x000fe400078610ff */
[----:B------:R-:W-:-:S02]  /*2b470*/  LEA.HI.X.SX32 R83, R40, R5, 0x2, P1 ;  /* 0x0000000528537211 */ /* 0x000fc400008f16ff */
[-C--:B------:R-:W-:Y:S02]  /*2b480*/  LEA R72, P1, R45, R2.reuse, 0x2 ;  /* 0x000000022d487211 */ /* 0x080fe400078210ff */
[-C--:B-1----:R-:W-:Y:S02]  /*2b490*/  LEA R68, P5, R47, R2.reuse, 0x2 ;  /* 0x000000022f447211 */ /* 0x082fe400078a10ff */
[-C--:B------:R-:W-:Y:S01]  /*2b4a0*/  LEA.HI.X.SX32 R81, R41, R5.reuse, 0x2, P4 ;  /* 0x0000000529517211 */ /* 0x080fe200020f16ff */
[----:B------:R-:W1:Y:S01]  /*2b4b0*/  S2R R3, SR_TID.X ;  /* 0x0000000000037919 */ /* 0x000e620000002100 */
[-C--:B------:R-:W-:Y:S01]  /*2b4c0*/  LEA R70, P4, R46, R2.reuse, 0x2 ;  /* 0x000000022e467211 */ /* 0x080fe200078810ff */
[----:B------:R-:W-:Y:S01]  /*2b4d0*/  IMAD.MOV.U32 R22, RZ, RZ, R58 ;  /* 0x000000ffff167224 */ /* 0x000fe200078e003a */
[----:B------:R-:W-:Y:S01]  /*2b4e0*/  LEA.HI.X.SX32 R85, R39, R5, 0x2, P2 ;  /* 0x0000000527557211 */ /* 0x000fe200010f16ff */
[----:B------:R2:W-:Y:S01]  /*2b4f0*/  STL.64 [R1+0x10], R66 ;  /* 0x0000104201007387 */ /* 0x0005e20000100a00 */
[----:B------:R-:W-:-:S02]  /*2b500*/  LEA R74, P2, R44, R2, 0x2 ;  /* 0x000000022c4a7211 */ /* 0x000fc400078410ff */
[-C--:B------:R-:W-:Y:S01]  /*2b510*/  LEA.HI.X.SX32 R77, R43, R5.reuse, 0x2, P3 ;  /* 0x000000052b4d7211 */ /* 0x080fe200018f16ff */
[----:B------:R-:W-:Y:S01]  /*2b520*/  STL.64 [R1+0x8], R64 ;  /* 0x0000084001007387 */ /* 0x000fe20000100a00 */
[-C--:B------:R-:W-:Y:S01]  /*2b530*/  LEA.HI.X.SX32 R69, R47, R5.reuse, 0x2, P5 ;  /* 0x000000052f457211 */ /* 0x080fe200028f16ff */
[----:B------:R-:W-:Y:S01]  /*2b540*/  IMAD.MOV.U32 R13, RZ, RZ, R60 ;  /* 0x000000ffff0d7224 */ /* 0x000fe200078e003c */
[-C--:B------:R-:W-:Y:S01]  /*2b550*/  LEA.HI.X.SX32 R73, R45, R5.reuse, 0x2, P1 ;  /* 0x000000052d497211 */ /* 0x080fe200008f16ff */
[----:B------:R3:W-:Y:S01]  /*2b560*/  STL.64 [R1], R62 ;  /* 0x0000003e01007387 */ /* 0x0007e20000100a00 */
[-C--:B------:R-:W-:Y:S01]  /*2b570*/  LEA R58, P5, R53, R2.reuse, 0x2 ;  /* 0x00000002353a7211 */ /* 0x080fe200078a10ff */
[----:B------:R-:W-:Y:S01]  /*2b580*/  IMAD.U32 R27, RZ, RZ, UR14 ;  /* 0x0000000eff1b7e24 */ /* 0x000fe2000f8e00ff */
[----:B------:R-:W-:Y:S02]  /*2b590*/  LEA.HI.X.SX32 R71, R46, R5, 0x2, P4 ;  /* 0x000000052e477211 */ /* 0x000fe400020f16ff */
[-C--:B--2---:R-:W-:Y:S01]  /*2b5a0*/  LEA R66, P3, R48, R2.reuse, 0x2 ;  /* 0x0000000230427211 */ /* 0x084fe200078610ff */
[----:B------:R-:W-:Y:S01]  /*2b5b0*/  IMAD.MOV.U32 R21, RZ, RZ, R59 ;  /* 0x000000ffff157224 */ /* 0x000fe200078e003b */
[----:B------:R-:W-:-:S02]  /*2b5c0*/  LEA R60, P4, R51, R2, 0x2 ;  /* 0x00000002333c7211 */ /* 0x000fc400078810ff */
[-C--:B------:R-:W-:Y:S02]  /*2b5d0*/  LEA.HI.X.SX32 R75, R44, R5.reuse, 0x2, P2 ;  /* 0x000000052c4b7211 */ /* 0x080fe400010f16ff */
[-C--:B---3--:R-:W-:Y:S01]  /*2b5e0*/  LEA R62, P1, R50, R2.reuse, 0x2 ;  /* 0x00000002323e7211 */ /* 0x088fe200078210ff */
[----:B------:R-:W-:Y:S01]  /*2b5f0*/  IMAD.MOV.U32 R24, RZ, RZ, R56 ;  /* 0x000000ffff187224 */ /* 0x000fe200078e0038 */
[-C--:B------:R-:W-:Y:S01]  /*2b600*/  LEA R64, P2, R49, R2.reuse, 0x2 ;  /* 0x0000000231407211 */ /* 0x080fe200078410ff */
[----:B------:R-:W-:Y:S01]  /*2b610*/  IMAD.MOV.U32 R25, RZ, RZ, R54 ;  /* 0x000000ffff197224 */ /* 0x000fe200078e0036 */
[-C--:B------:R-:W-:Y:S01]  /*2b620*/  LEA.HI.X.SX32 R67, R48, R5.reuse, 0x2, P3 ;  /* 0x0000000530437211 */ /* 0x080fe200018f16ff */
[----:B------:R-:W-:Y:S01]  /*2b630*/  IMAD.MOV.U32 R26, RZ, RZ, R52 ;  /* 0x000000ffff1a7224 */ /* 0x000fe200078e0034 */
[-C--:B------:R-:W-:Y:S01]  /*2b640*/  LEA.HI.X.SX32 R59, R53, R5.reuse, 0x2, P5 ;  /* 0x00000005353b7211 */ /* 0x080fe200028f16ff */
[----:B------:R-:W-:Y:S01]  /*2b650*/  IMAD R14, R6, 0x2, R15 ;  /* 0x00000002060e7824 */ /* 0x000fe200078e020f */
[----:B------:R-:W-:Y:S01]  /*2b660*/  LEA.HI.X.SX32 R63, R50, R5, 0x2, P1 ;  /* 0x00000005323f7211 */ /* 0x000fe200008f16ff */
[----:B------:R-:W-:Y:S01]  /*2b670*/  IMAD R27, R27, 0x2, R252 ;  /* 0x000000021b1b7824 */ /* 0x000fe200078e02fc */
[----:B------:R-:W-:-:S02]  /*2b680*/  LEA R48, P5, R240, R2, 0x2 ;  /* 0x00000002f0307211 */ /* 0x000fc400078a10ff */
[-C--:B------:R-:W-:Y:S02]  /*2b690*/  LEA R56, P3, R55, R2.reuse, 0x2 ;  /* 0x0000000237387211 */ /* 0x080fe400078610ff */
[-C--:B------:R-:W-:Y:S02]  /*2b6a0*/  LEA R52, P1, R238, R2.reuse, 0x2 ;  /* 0x00000002ee347211 */ /* 0x080fe400078210ff */
[-C--:B------:R-:W-:Y:S02]  /*2b6b0*/  LEA.HI.X.SX32 R61, R51, R5.reuse, 0x2, P4 ;  /* 0x00000005333d7211 */ /* 0x080fe400020f16ff */
[----:B------:R-:W-:Y:S01]  /*2b6c0*/  LEA R50, P4, R239, R2, 0x2 ;  /* 0x00000002ef327211 */ /* 0x000fe200078810ff */
[----:B------:R-:W-:Y:S01]  /*2b6d0*/  IMAD.MOV.U32 R23, RZ, RZ, R57 ;  /* 0x000000ffff177224 */ /* 0x000fe200078e0039 */
[-C--:B------:R-:W-:Y:S01]  /*2b6e0*/  LEA.HI.X.SX32 R65, R49, R5.reuse, 0x2, P2 ;  /* 0x0000000531417211 */ /* 0x080fe200010f16ff */
[----:B------:R-:W-:Y:S01]  /*2b6f0*/  IMAD R237, R6, 0x2, R14 ;  /* 0x0000000206ed7824 */ /* 0x000fe200078e020e */
[----:B------:R-:W-:-:S02]  /*2b700*/  LEA.HI.X.SX32 R49, R240, R5, 0x2, P5 ;  /* 0x00000005f0317211 */ /* 0x000fc400028f16ff */
[-C--:B------:R-:W-:Y:S02]  /*2b710*/  LEA.HI.X.SX32 R57, R55, R5.reuse, 0x2, P3 ;  /* 0x0000000537397211 */ /* 0x080fe400018f16ff */
[----:B------:R-:W-:Y:S02]  /*2b720*/  LEA.HI.X.SX32 R53, R238, R5, 0x2, P1 ;  /* 0x00000005ee357211 */ /* 0x000fe400008f16ff */
[-C--:B------:R-:W-:Y:S02]  /*2b730*/  LEA R40, P5, R25, R2.reuse, 0x2 ;  /* 0x0000000219287211 */ /* 0x080fe400078a10ff */
[-C--:B------:R-:W-:Y:S02]  /*2b740*/  LEA R54, P2, R236, R2.reuse, 0x2 ;  /* 0x00000002ec367211 */ /* 0x080fe400078410ff */
[-C--:B------:R-:W-:Y:S02]  /*2b750*/  LEA R46, P3, R241, R2.reuse, 0x2 ;  /* 0x00000002f12e7211 */ /* 0x080fe400078610ff */
[----:B------:R-:W-:-:S02]  /*2b760*/  LEA R28, P1, R27, R2, 0x2 ;  /* 0x000000021b1c7211 */ /* 0x000fc400078210ff */
[-C--:B------:R-:W-:Y:S02]  /*2b770*/  LEA.HI.X.SX32 R51, R239, R5.reuse, 0x2, P4 ;  /* 0x00000005ef337211 */ /* 0x080fe400020f16ff */
[----:B------:R-:W-:Y:S01]  /*2b780*/  LEA R42, P4, R26, R2, 0x2 ;  /* 0x000000021a2a7211 */ /* 0x000fe200078810ff */
[----:B------:R-:W-:Y:S01]  /*2b790*/  IMAD R8, R6, 0x2, R237 ;  /* 0x0000000206087824 */ /* 0x000fe200078e02ed */
[-C--:B------:R-:W-:Y:S02]  /*2b7a0*/  LEA.HI.X.SX32 R41, R25, R5.reuse, 0x2, P5 ;  /* 0x0000000519297211 */ /* 0x080fe400028f16ff */
[-C--:B------:R-:W-:Y:S02]  /*2b7b0*/  LEA.HI.X.SX32 R55, R236, R5.reuse, 0x2, P2 ;  /* 0x00000005ec377211 */ /* 0x080fe400010f16ff */
[-C--:B------:R-:W-:Y:S02]  /*2b7c0*/  LEA.HI.X.SX32 R47, R241, R5.reuse, 0x2, P3 ;  /* 0x00000005f12f7211 */ /* 0x080fe400018f16ff */
[----:B------:R-:W-:-:S02]  /*2b7d0*/  LEA.HI.X.SX32 R29, R27, R5, 0x2, P1 ;  /* 0x000000051b1d7211 */ /* 0x000fc400008f16ff */
[-C--:B------:R-:W-:Y:S02]  /*2b7e0*/  LEA R30, P5, R13, R2.reuse, 0x2 ;  /* 0x000000020d1e7211 */ /* 0x080fe400078a10ff */
[-C--:B------:R-:W-:Y:S02]  /*2b7f0*/  LEA R44, P2, R252, R2.reuse, 0x2 ;  /* 0x00000002fc2c7211 */ /* 0x080fe400078410ff */
[-C--:B------:R-:W-:Y:S02]  /*2b800*/  LEA R38, P3, R24, R2.reuse, 0x2 ;  /* 0x0000000218267211 */ /* 0x080fe400078610ff */
[-C--:B------:R-:W-:Y:S02]  /*2b810*/  LEA R34, P1, R22, R2.reuse, 0x2 ;  /* 0x0000000216227211 */ /* 0x080fe400078210ff */
[----:B------:R-:W-:Y:S01]  /*2b820*/  LEA.HI.X.SX32 R43, R26, R5, 0x2, P4 ;  /* 0x000000051a2b7211 */ /* 0x000fe200020f16ff */
[----:B------:R-:W-:Y:S01]  /*2b830*/  IMAD R7, R6, 0x2, R8 ;  /* 0x0000000206077824 */ /* 0x000fe200078e0208 */
[----:B------:R-:W-:-:S02]  /*2b840*/  LEA R32, P4, R21, R2, 0x2 ;  /* 0x0000000215207211 */ /* 0x000fc400078810ff */
[-C--:B------:R-:W-:Y:S02]  /*2b850*/  LEA.HI.X.SX32 R31, R13, R5.reuse, 0x2, P5 ;  /* 0x000000050d1f7211 */ /* 0x080fe400028f16ff */
[-C--:B------:R-:W-:Y:S01]  /*2b860*/  LEA.HI.X.SX32 R45, R252, R5.reuse, 0x2, P2 ;  /* 0x00000005fc2d7211 */ /* 0x080fe200010f16ff */
[----:B------:R-:W2:Y:S01]  /*2b870*/  S2R R13, SR_TID.X ;  /* 0x00000000000d7919 */ /* 0x000ea20000002100 */
[-C--:B------:R-:W-:Y:S02]  /*2b880*/  LEA.HI.X.SX32 R39, R24, R5.reuse, 0x2, P3 ;  /* 0x0000000518277211 */ /* 0x080fe400018f16ff */
[----:B------:R-:W-:Y:S01]  /*2b890*/  LEA.HI.X.SX32 R35, R22, R5, 0x2, P1 ;  /* 0x0000000516237211 */ /* 0x000fe200008f16ff */
[----:B------:R-:W-:Y:S01]  /*2b8a0*/  IMAD R6, R6, 0x2, R7 ;  /* 0x0000000206067824 */ /* 0x000fe200078e0207 */
[-C--:B------:R-:W-:Y:S02]  /*2b8b0*/  LEA R36, P2, R23, R2.reuse, 0x2 ;  /* 0x0000000217247211 */ /* 0x080fe400078410ff */
[----:B------:R-:W-:-:S02]  /*2b8c0*/  LEA R24, P1, R12, R2, 0x2 ;  /* 0x000000020c187211 */ /* 0x000fc400078210ff */
[-C--:B------:R-:W-:Y:S02]  /*2b8d0*/  LEA.HI.X.SX32 R33, R21, R5.reuse, 0x2, P4 ;  /* 0x0000000515217211 */ /* 0x080fe400020f16ff */
[-C--:B------:R-:W-:Y:S02]  /*2b8e0*/  LEA R22, P4, R15, R2.reuse, 0x2 ;  /* 0x000000020f167211 */ /* 0x080fe400078810ff */
[-C--:B------:R-:W-:Y:S02]  /*2b8f0*/  LEA.HI.X.SX32 R37, R23, R5.reuse, 0x2, P2 ;  /* 0x0000000517257211 */ /* 0x080fe400010f16ff */
[-C--:B------:R-:W-:Y:S02]  /*2b900*/  LEA.HI.X.SX32 R25, R12, R5.reuse, 0x2, P1 ;  /* 0x000000050c197211 */ /* 0x080fe400008f16ff */
[----:B------:R-:W-:Y:S02]  /*2b910*/  LEA R240, P1, R7, R2, 0x2 ;  /* 0x0000000207f07211 */ /* 0x000fe400078210ff */
[----:B------:R-:W-:-:S02]  /*2b920*/  LEA.HI.X.SX32 R23, R15, R5, 0x2, P4 ;  /* 0x000000050f177211 */ /* 0x000fc400020f16ff */
[CC--:B------:R-:W-:Y:S01]  /*2b930*/  LEA R238, P4, R6.reuse, R2.reuse, 0x2 ;  /* 0x0000000206ee7211 */ /* 0x0c0fe200078810ff */
[----:B------:R3:W-:Y:S01]  /*2b940*/  STL.64 [R1+0xe50], R28 ;  /* 0x000e501c01007387 */ /* 0x0007e20000100a00 */
[----:B-1----:R-:W-:Y:S02]  /*2b950*/  SHF.R.U32.HI R3, RZ, 0x6, R3 ;  /* 0x00000006ff037819 */ /* 0x002fe40000011603 */
[-C--:B------:R-:W-:Y:S02]  /*2b960*/  LEA.HI.X.SX32 R241, R7, R5.reuse, 0x2, P1 ;  /* 0x0000000507f17211 */ /* 0x080fe400008f16ff */
[----:B------:R-:W-:Y:S02]  /*2b970*/  LEA.HI.X.SX32 R239, R6, R5, 0x2, P4 ;  /* 0x0000000506ef7211 */ /* 0x000fe400020f16ff */
[----:B------:R-:W-:Y:S01]  /*2b980*/  LEA R26, P2, R10, R2, 0x2 ;  /* 0x000000020a1a7211 */ /* 0x000fe200078410ff */
[----:B------:R1:W-:Y:S01]  /*2b990*/  STL.64 [R1+0xe48], R240 ;  /* 0x000e48f001007387 */ /* 0x0003e20000100a00 */
[----:B------:R-:W-:-:S02]  /*2b9a0*/  SGXT.U32 R3, R3, 0x1 ;  /* 0x000000010303781a */ /* 0x000fc40000000000 */
[CC--:B---3--:R-:W-:Y:S01]  /*2b9b0*/  LEA R28, P3, R9.reuse, R2.reuse, 0x2 ;  /* 0x00000002091c7211 */ /* 0x0c8fe200078610ff */
[----:B------:R1:W-:Y:S01]  /*2b9c0*/  STL.64 [R1+0xe38], R238 ;  /* 0x000e38ee01007387 */ /* 0x0003e20000100a00 */
[-C--:B------:R-:W-:Y:S02]  /*2b9d0*/  LEA.HI.X.SX32 R27, R10, R5.reuse, 0x2, P2 ;  /* 0x000000050a1b7211 */ /* 0x080fe400010f16ff */
[----:B------:R-:W-:Y:S02]  /*2b9e0*/  LEA.HI.X.SX32 R29, R9, R5, 0x2, P3 ;  /* 0x00000005091d7211 */ /* 0x000fe400018f16ff */
[-C--:B------:R-:W-:Y:S02]  /*2b9f0*/  LEA R20, P5, R14, R2.reuse, 0x2 ;  /* 0x000000020e147211 */ /* 0x080fe400078a10ff */
[-C--:B------:R-:W-:Y:S02]  /*2ba00*/  LEA R18, P3, R237, R2.reuse, 0x2 ;  /* 0x00000002ed127211 */ /* 0x080fe400078610ff */
[----:B------:R-:W-:-:S02]  /*2ba10*/  LEA R16, P2, R8, R2, 0x2 ;  /* 0x0000000208107211 */ /* 0x000fc400078410ff */
[C---:B------:R-:W-:Y:S02]  /*2ba20*/  ISETP.GE.AND P1, PT, R3.reuse, R4, PT ;  /* 0x000000040300720c */ /* 0x040fe40003f26270 */
[----:B------:R-:W-:Y:S02]  /*2ba30*/  SEL R2, RZ, 0x4, !P0 ;  /* 0x00000004ff027807 */ /* 0x000fe40004000000 */
[----:B------:R-:W-:Y:S02]  /*2ba40*/  LOP3.LUT R252, R3, 0x22, RZ, 0xfc, !PT ;  /* 0x0000002203fc7812 */ /* 0x000fe400078efcff */
[-C--:B------:R-:W-:Y:S02]  /*2ba50*/  LEA.HI.X.SX32 R21, R14, R5.reuse, 0x2, P5 ;  /* 0x000000050e157211 */ /* 0x080fe400028f16ff */
[-C--:B------:R-:W-:Y:S02]  /*2ba60*/  LEA.HI.X.SX32 R19, R237, R5.reuse, 0x2, P3 ;  /* 0x00000005ed137211 */ /* 0x080fe400018f16ff */
[----:B------:R-:W-:-:S02]  /*2ba70*/  LEA.HI.X.SX32 R17, R8, R5, 0x2, P2 ;  /* 0x0000000508117211 */ /* 0x000fc400010f16ff */
[----:B------:R-:W-:Y:S02]  /*2ba80*/  SEL R5, R2, RZ, !P1 ;  /* 0x000000ff02057207 */ /* 0x000fe40004800000 */
[C---:B------:R-:W-:Y:S02]  /*2ba90*/  LOP3.LUT R8, R3.reuse, 0x2, RZ, 0xfc, !PT ;  /* 0x0000000203087812 */ /* 0x040fe400078efcff */
[----:B------:R-:W-:Y:S02]  /*2baa0*/  LOP3.LUT R7, R3, 0x20, RZ, 0xfc, !PT ;  /* 0x0000002003077812 */ /* 0x000fe400078efcff */
[-C--:B------:R-:W-:Y:S02]  /*2bab0*/  ISETP.GE.AND P2, PT, R252, R4.reuse, PT ;  /* 0x00000004fc00720c */ /* 0x080fe40003f46270 */
[----:B------:R-:W-:Y:S02]  /*2bac0*/  ISETP.NE.U32.AND P4, PT, R5, RZ, PT ;  /* 0x000000ff0500720c */ /* 0x000fe40003f85070 */
[----:B------:R-:W-:-:S02]  /*2bad0*/  ISETP.GE.AND P0, PT, R8, R4, PT ;  /* 0x000000040800720c */ /* 0x000fc40003f06270 */
[----:B------:R-:W-:Y:S02]  /*2bae0*/  ISETP.GE.AND P1, PT, R7, R4, PT ;  /* 0x000000040700720c */ /* 0x000fe40003f26270 */
[C---:B------:R-:W-:Y:S01]  /*2baf0*/  SEL R5, R2.reuse, RZ, !P2 ;  /* 0x000000ff02057207 */ /* 0x040fe20005000000 */
[----:B------:R-:W-:Y:S01]  /*2bb00*/  USHF.L.U32 UR5, UR20, 0x15, URZ ;  /* 0x0000001514057899 */ /* 0x000fe200080006ff */
[C---:B------:R-:W-:Y:S02]  /*2bb10*/  SEL R7, R2.reuse, RZ, !P0 ;  /* 0x000000ff02077207 */ /* 0x040fe40004000000 */
[----:B------:R-:W-:Y:S02]  /*2bb20*/  SEL R6, R2, RZ, !P1 ;  /* 0x000000ff02067207 */ /* 0x000fe40004800000 */
[----:B------:R-:W-:Y:S02]  /*2bb30*/  ISETP.NE.U32.AND P6, PT, R5, RZ, PT ;  /* 0x000000ff0500720c */ /* 0x000fe40003fc5070 */
[----:B--2---:R-:W-:-:S02]  /*2bb40*/  LOP3.LUT R13, R13, 0x7f, RZ, 0xc0, !PT ;  /* 0x0000007f0d0d7812 */ /* 0x004fc400078ec0ff */
[----:B------:R-:W-:Y:S01]  /*2bb50*/  LOP3.LUT R5, R3, 0x40, RZ, 0xfc, !PT ;  /* 0x0000004003057812 */ /* 0x000fe200078efcff */
[----:B------:R-:W-:Y:S01]  /*2bb60*/  ULOP3.LUT UR5, UR5, 0x600000, URZ, 0xc0, !UPT ;  /* 0x0060000005057892 */ /* 0x000fe2000f8ec0ff */
[----:B------:R-:W-:Y:S01]  /*2bb70*/  ISETP.NE.U32.AND P3, PT, R7, RZ, PT ;  /* 0x000000ff0700720c */ /* 0x000fe20003f65070 */
[----:B------:R-:W-:Y:S01]  /*2bb80*/  IMAD.U32 R14, RZ, RZ, UR7 ;  /* 0x00000007ff0e7e24 */ /* 0x000fe2000f8e00ff */
[----:B------:R-:W-:Y:S02]  /*2bb90*/  ISETP.NE.U32.AND P2, PT, R6, RZ, PT ;  /* 0x000000ff0600720c */ /* 0x000fe40003f45070 */
[----:B------:R-:W-:Y:S02]  /*2bba0*/  ISETP.NE.U32.AND P0, PT, R13, RZ, PT ;  /* 0x000000ff0d00720c */ /* 0x000fe40003f05070 */
[----:B------:R-:W-:Y:S02]  /*2bbb0*/  ISETP.GE.AND P1, PT, R5, R4, PT ;  /* 0x000000040500720c */ /* 0x000fe40003f26270 */
[----:B------:R-:W-:-:S02]  /*2bbc0*/  LOP3.LUT R6, R3, 0x42, RZ, 0xfc, !PT ;  /* 0x0000004203067812 */ /* 0x000fc400078efcff */
[C---:B------:R-:W-:Y:S02]  /*2bbd0*/  LOP3.LUT R9, R3.reuse, 0x60, RZ, 0xfc, !PT ;  /* 0x0000006003097812 */ /* 0x040fe400078efcff */
[----:B------:R-:W-:Y:S01]  /*2bbe0*/  LOP3.LUT R7, R3, 0x62, RZ, 0xfc, !PT ;  /* 0x0000006203077812 */ /* 0x000fe200078efcff */
[----:B------:R-:W2:Y:S01]  /*2bbf0*/  LDCU.64 UR22, c[0x0][0x358] ;  /* 0x00006b00ff1677ac */ /* 0x000ea20008000a00 */
[----:B------:R-:W-:Y:S02]  /*2bc00*/  UIADD3 UR16, UPT, UPT, UR7, 0x120000, URZ ;  /* 0x0012000007107890 */ /* 0x000fe4000fffe0ff */
[----:B------:R-:W-:Y:S01]  /*2bc10*/  UIADD3 UR11, UPT, UPT, UR10, UR5, URZ ;  /* 0x000000050a0b7290 */ /* 0x000fe2000fffe0ff */
[----:B------:R-:W-:Y:S01]  /*2bc20*/  UMOV UR6, 0x1 ;  /* 0x0000000100067882 */ /* 0x000fe20000000000 */
[----:B-1----:R-:W-:Y:S10]  /*2bc30*/  BRA.U UP0, `(.L_x_5) ;  /* 0x0000000100187547 */ /* 0x002ff4000b800000 */
[----:B------:R-:W-:Y:S01]  /*2bc40*/  ELECT P5, URZ, PT ;  /* 0x0000000000ff782f */ /* 0x000fe200038a0000 */
[----:B------:R-:W-:Y:S01]  /*2bc50*/  IMAD.MOV.U32 R5, RZ, RZ, 0x1 ;  /* 0x00000001ff057424 */ /* 0x000fe200078e00ff */
[----:B------:R-:W-:Y:S01]  /*2bc60*/  UMOV UR5, 0x40 ;  /* 0x0000004000057882 */ /* 0x000fe20000000000 */
[----:B------:R-:W-:Y:S01]  /*2bc70*/  UVIRTCOUNT.DEALLOC.SMPOOL 0x80 ;  /* 0x000000800000784c */ /* 0x000fe20000000000 */
[----:B------:R-:W-:-:S09]  /*2bc80*/  ULEA UR5, UR4, UR5, 0x18 ;  /* 0x0000000504057291 */ /* 0x000fd2000f8ec0ff */
[----:B------:R1:W-:Y:S03]  /*2bc90*/  @P5 STS.U8 [UR5], R5 ;  /* 0x00000005ff005988 */ /* 0x0003e60008000005 */
.L_x_5:
[----:B------:R-:W3:Y:S04]  /*2bca0*/  LDL.64 R238, [R1+0x38] ;  /* 0x0000380001ee7983 */ /* 0x000ee80000100a00 */
[----:B------:R-:W4:Y:S01]  /*2bcb0*/  LDL.64 R236, [R1+0x30] ;  /* 0x0000300001ec7983 */ /* 0x000f220000100a00 */
[----:B------:R-:W-:Y:S01]  /*2bcc0*/  VOTEU.ALL UP1, P0 ;  /* 0x0000000000ff7886 */ /* 0x000fe20000020000 */
[----:B------:R-:W-:Y:S01]  /*2bcd0*/  UMOV UR8, UR16 ;  /* 0x0000001000087c82 */ /* 0x000fe20008000000 */
[----:B------:R-:W-:Y:S01]  /*2bce0*/  VOTEU.ALL UP2, P0 ;  /* 0x0000000000ff7886 */ /* 0x000fe20000040000 */
[----:B------:R-:W-:Y:S01]  /*2bcf0*/  STTM.x64 tmem[UR11], RZ ;  /* 0x000000ff000079ed */ /* 0x000fe2000834000b */
[----:B------:R-:W-:Y:S01]  /*2bd00*/  STTM.x64 tmem[UR11+0x40], RZ ;  /* 0x000040ff000079ed */ /* 0x000fe2000834000b */
[----:B------:R-:W-:Y:S01]  /*2bd10*/  STTM.x64 tmem[UR11+0x80], RZ ;  /* 0x000080ff000079ed */ /* 0x000fe2000834000b */
[----:B------:R-:W-:Y:S01]  /*2bd20*/  STTM.x64 tmem[UR11+0xc0], RZ ;  /* 0x0000c0ff000079ed */ /* 0x000fe2000834000b */
[----:B------:R-:W1:Y:S01]  /*2bd30*/  FENCE.VIEW.ASYNC.T ;  /* 0x00000000000073c6 */ /* 0x000e620000000200 */
[----:B------:R-:W-:-:S04]  /*2bd40*/  @!UP1 UIADD3 UR12, UPT, UPT, -UR6, 0x100000, URZ ;  /* 0x00100000060c9890 */ /* 0x000fc8000fffe1ff */
[----:B------:R-:W-:Y:S02]  /*2bd50*/  @!UP1 USHF.L.U32 UR13, UR12, 0xb, URZ ;  /* 0x0000000b0c0d9899 */ /* 0x000fe400080006ff */
[----:B------:R-:W-:Y:S01]  /*2bd60*/  @!UP1 USHF.L.U32 UR12, UR12, 0x1, URZ ;  /* 0x000000010c0c9899 */ /* 0x000fe200080006ff */
[----:B------:R2:W-:Y:S01]  /*2bd70*/  STL.64 [R1+0x2170], R114 ;  /* 0x0021707201007387 */ /* 0x0005e20000100a00 */
[----:B------:R-:W-:-:S04]  /*2bd80*/  @!UP1 UIADD3 UR4, UPT, UPT, -UR6, 0x100000, URZ ;  /* 0x0010000006049890 */ /* 0x000fc8000fffe1ff */
[----:B------:R-:W-:Y:S02]  /*2bd90*/  @!UP1 USHF.L.U32 UR5, UR4, 0xb, URZ ;  /* 0x0000000b04059899 */ /* 0x000fe400080006ff */
[----:B------:R-:W-:Y:S01]  /*2bda0*/  @!UP1 USHF.L.U32 UR4, UR4, 0x1, URZ ;  /* 0x0000000104049899 */ /* 0x000fe200080006ff */
[----:B-1----:R-:W-:Y:S01]  /*2bdb0*/  VOTEU.ALL UP1, P0 ;  /* 0x0000000000ff7886 */ /* 0x002fe20000020000 */
[----:B-----5:R-:W-:Y:S01]  /*2bdc0*/  IADD3 R241, PT, PT, R14, 0x100000, R11 ;  /* 0x001000000ef17810 */ /* 0x020fe20007ffe00b */
[----:B------:R-:W-:Y:S01]  /*2bdd0*/  BAR.SYNC.DEFER_BLOCKING 0x0 ;  /* 0x0000000000007b1d */ /* 0x000fe20000010000 */
[-C--:B------:R-:W-:Y:S02]  /*2bde0*/  ISETP.GE.AND P5, PT, R6, R4.reuse, PT ;  /* 0x000000040600720c */ /* 0x080fe40003fa6270 */
[C---:B------:R-:W-:Y:S02]  /*2bdf0*/  SEL R6, R2.reuse, RZ, !P1 ;  /* 0x000000ff02067207 */ /* 0x040fe40004800000 */
[-C--:B------:R-:W-:Y:S01]  /*2be00*/  ISETP.GE.AND P1, PT, R9, R4.reuse, PT ;  /* 0x000000040900720c */ /* 0x080fe20003f26270 */
[----:B------:R-:W1:Y:S01]  /*2be10*/  LDCU UR6, c[0x0][0x3a0] ;  /* 0x00007400ff0677ac */ /* 0x000e620008000800 */
[----:B------:R-:W-:Y:S01]  /*2be20*/  SEL R5, R2, RZ, !P5 ;  /* 0x000000ff02057207 */ /* 0x000fe20006800000 */
[----:B------:R-:W-:Y:S01]  /*2be30*/  STL.64 [R1+0x20b0], R104 ;  /* 0x0020b06801007387 */ /* 0x000fe20000100a00 */
[----:B------:R-:W-:-:S02]  /*2be40*/  ISETP.GE.AND P5, PT, R7, R4, PT ;  /* 0x000000040700720c */ /* 0x000fc40003fa6270 */
[C---:B------:R-:W-:Y:S01]  /*2be50*/  LOP3.LUT R10, R3.reuse, 0x4, RZ, 0xfc, !PT ;  /* 0x00000004030a7812 */ /* 0x040fe200078efcff */
[----:B------:R-:W-:Y:S01]  /*2be60*/  STL.64 [R1+0x20b8], R102 ;  /* 0x0020b86601007387 */ /* 0x000fe20000100a00 */
[C---:B------:R-:W-:Y:S02]  /*2be70*/  LOP3.LUT R9, R3.reuse, 0x6, RZ, 0xfc, !PT ;  /* 0x0000000603097812 */ /* 0x040fe400078efcff */
[C---:B------:R-:W-:Y:S01]  /*2be80*/  LOP3.LUT R7, R3.reuse, 0x24, RZ, 0xfc, !PT ;  /* 0x0000002403077812 */ /* 0x040fe200078efcff */
[----:B------:R-:W1:Y:S02]  /*2be90*/  FENCE.VIEW.ASYNC.S ;  /* 0x00000000000073c6 */ /* 0x000e640000000000 */
[----:B-1----:R-:W1:Y:S02]  /*2bea0*/  @!UP1 SYNCS.EXCH.64 URZ, [UR8], UR12 ;  /* 0x0000000c08ff95b2 */ /* 0x002e640008000100 */
[----:B-1----:R-:W-:Y:S06]  /*2beb0*/  BAR.SYNC.DEFER_BLOCKING 0x0 ;  /* 0x0000000000007b1d */ /* 0x002fec0000010000 */
[----:B------:R1:W3:Y:S01]  /*2bec0*/  @!UP2 SYNCS.EXCH.64 URZ, [UR7+0x120008], UR4 ;  /* 0x1200080407ffa5b2 */ /* 0x0002e20008000100 */
[----:B------:R-:W-:Y:S01]  /*2bed0*/  LOP3.LUT R12, R3, 0x44, RZ, 0xfc, !PT ;  /* 0x00000044030c7812 */ /* 0x000fe200078efcff */
[----:B-1----:R-:W1:Y:S01]  /*2bee0*/  LDCU UR4, c[0x0][0x3a0] ;  /* 0x00007400ff0477ac */ /* 0x002e620008000800 */
[----:B------:R-:W-:Y:S01]  /*2bef0*/  @!PT LDS RZ, [RZ] ;  /* 0x00000000fffff984 */ /* 0x000fe20000000800 */
[----:B------:R-:W-:Y:S01]  /*2bf00*/  @!PT LDS RZ, [RZ] ;  /* 0x00000000fffff984 */ /* 0x000fe20000000800 */
[----:B------:R-:W-:Y:S01]  /*2bf10*/  @!PT LDS RZ, [RZ] ;  /* 0x00000000fffff984 */ /* 0x000fe20000000800 */
[----:B--23--:R-:W-:Y:S01]  /*2bf20*/  LDGSTS.E [R241], desc[UR22][R238.64], P4 ;  /* 0x00000000eef17fae */ /* 0x00cfe2000a1a1016 */
[----:B------:R-:W-:-:S02]  /*2bf30*/  ISETP.NE.U32.AND P4, PT, R6, RZ, PT ;  /* 0x000000ff0600720c */ /* 0x000fc40003f85070 */
[C---:B------:R-:W-:Y:S01]  /*2bf40*/  SEL R6, R2.reuse, RZ, !P1 ;  /* 0x000000ff02067207 */ /* 0x040fe20004800000 */
[----:B----4-:R-:W-:Y:S01]  /*2bf50*/  LDGSTS.E [R241+0x8], desc[UR22][R236.64], P3 ;  /* 0x00008000ecf17fae */ /* 0x010fe200099a1016 */
[----:B------:R-:W-:Y:S02]  /*2bf60*/  ISETP.NE.U32.AND P1, PT, R5, RZ, PT ;  /* 0x000000ff0500720c */ /* 0x000fe40003f25070 */
[----:B------:R-:W-:Y:S01]  /*2bf70*/  SEL R5, R2, RZ, !P5 ;  /* 0x000000ff02057207 */ /* 0x000fe20006800000 */
[----:B------:R-:W-:Y:S01]  /*2bf80*/  LDGSTS.E [R241+0x2000], desc[UR22][R104.64], P2 ;  /* 0x0200000068f17fae */ /* 0x000fe200091a1016 */
[----:B------:R-:W-:Y:S02]  /*2bf90*/  ISETP.GE.AND P2, PT, R10, R4, PT ;  /* 0x000000040a00720c */ /* 0x000fe40003f46270 */
[----:B------:R-:W-:Y:S01]  /*2bfa0*/  ISETP.NE.U32.AND P5, PT, R6, RZ, PT ;  /* 0x000000ff0600720c */ /* 0x000fe20003fa5070 */
[----:B------:R-:W2:Y:S01]  /*2bfb0*/  LDL.64 R238, [R1+0x28] ;  /* 0x0000280001ee7983 */ /* 0x000ea20000100a00 */
[----:B------:R-:W-:-:S03]  /*2bfc0*/  ISETP.NE.U32.AND P3, PT, R5, RZ, PT ;  /* 0x000000ff0500720c */ /* 0x000fc60003f65070 */
[----:B------:R-:W-:Y:S04]  /*2bfd0*/  STL.64 [R1+0x20c0], R72 ;  /* 0x0020c04801007387 */ /* 0x000fe80000100a00 */
[----:B------:R-:W3:Y:S01]  /*2bfe0*/  LDL.64 R236, [R1+0x20] ;  /* 0x0000200001ec7983 */ /* 0x000ee20000100a00 */
[----:B------:R-:W-:-:S03]  /*2bff0*/  LOP3.LUT R6, R3, 0x26, RZ, 0xfc, !PT ;  /* 0x0000002603067812 */ /* 0x000fc600078efcff */
[----:B------:R-:W-:Y:S01]  /*2c000*/  LDGSTS.E [R241+0x2008], desc[UR22][R102.64], P6 ;  /* 0x0200800066f17fae */ /* 0x000fe2000b1a1016 */
[-C--:B------:R-:W-:Y:S02]  /*2c010*/  ISETP.GE.AND P6, PT, R9, R4.reuse, PT ;  /* 0x000000040900720c */ /* 0x080fe40003fc6270 */
[C---:B------:R-:W-:Y:S01]  /*2c020*/  SEL R5, R2.reuse, RZ, !P2 ;  /* 0x000000ff02057207 */ /* 0x040fe20005000000 */
[----:B------:R-:W-:Y:S01]  /*2c030*/  LDGSTS.E [R241+0x4000], desc[UR22][R72.64], P4 ;  /* 0x0400000048f17fae */ /* 0x000fe2000a1a1016 */
[-C--:B------:R-:W-:Y:S02]  /*2c040*/  ISETP.GE.AND P2, PT, R7, R4.reuse, PT ;  /* 0x000000040700720c */ /* 0x080fe40003f46270 */
[----:B------:R-:W-:Y:S01]  /*2c050*/  SEL R7, R2, RZ, !P6 ;  /* 0x000000ff02077207 */ /* 0x000fe20007000000 */
[----:B------:R-:W-:Y:S01]  /*2c060*/  STL.64 [R1+0x20c8], R70 ;  /* 0x0020c84601007387 */ /* 0x000fe20000100a00 */
[----:B------:R-:W-:Y:S02]  /*2c070*/  ISETP.GE.AND P6, PT, R6, R4, PT ;  /* 0x000000040600720c */ /* 0x000fe40003fc6270 */
[----:B------:R-:W-:Y:S01]  /*2c080*/  SEL R6, R2, RZ, !P2 ;  /* 0x000000ff02067207 */ /* 0x000fe20005000000 */
[----:B------:R-:W-:Y:S01]  /*2c090*/  LDGSTS.E [R241+0x4008], desc[UR22][R70.64], P1 ;  /* 0x0400800046f17fae */ /* 0x000fe200089a1016 */
[----:B------:R-:W-:-:S02]  /*2c0a0*/  ISETP.NE.U32.AND P4, PT, R5, RZ, PT ;  /* 0x000000ff0500720c */ /* 0x000fc40003f85070 */
[----:B------:R-:W-:Y:S01]  /*2c0b0*/  SEL R5, R2, RZ, !P6 ;  /* 0x000000ff02057207 */ /* 0x000fe20007000000 */
[----:B------:R-:W-:Y:S01]  /*2c0c0*/  STL.64 [R1+0x20a0], R42 ;  /* 0x0020a02a01007387 */ /* 0x000fe20000100a00 */
[----:B------:R-:W-:Y:S02]  /*2c0d0*/  ISETP.NE.U32.AND P2, PT, R7, RZ, PT ;  /* 0x000000ff0700720c */ /* 0x000fe40003f45070 */
[----:B------:R-:W-:Y:S01]  /*2c0e0*/  ISETP.NE.U32.AND P6, PT, R6, RZ, PT ;  /* 0x000000ff0600720c */ /* 0x000fe20003fc5070 */
[----:B------:R-:W-:Y:S01]  /*2c0f0*/  LDGSTS.E [R241+0x6000], desc[UR22][R42.64], P5 ;  /* 0x060000002af17fae */ /* 0x000fe2000a9a1016 */
[----:B------:R-:W-:-:S03]  /*2c100*/  LOP3.LUT R6, R11, 0x10, RZ, 0x3c, !PT ;  /* 0x000000100b067812 */ /* 0x000fc600078e3cff */
[----:B------:R-:W-:Y:S01]  /*2c110*/  STL.64 [R1+0x20a8], R40 ;  /* 0x0020a82801007387 */ /* 0x000fe20000100a00 */
[----:B------:R-:W-:-:S03]  /*2c120*/  IADD3 R240, PT, PT, R14, 0x100000, R6 ;  /* 0x001000000ef07810 */ /* 0x000fc60007ffe006 */
[----:B------:R4:W-:Y:S04]  /*2c130*/  STL [R1+0x16e8], R6 ;  /* 0x0016e80601007387 */ /* 0x0009e80000100800 */
[----:B------:R-:W-:Y:S04]  /*2c140*/  STL.64 [R1+0x20d0], R100 ;  /* 0x0020d06401007387 */ /* 0x000fe80000100a00 */
[----:B------:R-:W-:Y:S04]  /*2c150*/  STL.64 [R1+0x20d8], R98 ;  /* 0x0020d86201007387 */ /* 0x000fe80000100a00 */
[----:B------:R-:W4:Y:S04]  /*2c160*/  LDL.64 R114, [R1+0x18] ;  /* 0x0000180001727983 */ /* 0x000f280000100a00 */
[----:B------:R-:W-:Y:S04]  /*2c170*/  LDGSTS.E [R241+0x6008], desc[UR22][R40.64], P3 ;  /* 0x0600800028f17fae */ /* 0x000fe800099a1016 */
[----:B--2---:R2:W-:Y:S04]  /*2c180*/  LDGSTS.E [R240], desc[UR22][R238.64], P4 ;  /* 0x00000000eef07fae */ /* 0x0045e8000a1a1016 */
[----:B---3--:R-:W-:Y:S01]  /*2c190*/  LDGSTS.E [R240+0x8], desc[UR22][R236.64], P2 ;  /* 0x00008000ecf07fae */ /* 0x008fe200091a1016 */
[----:B------:R-:W-:-:S02]  /*2c1a0*/  LOP3.LUT R10, R3, 0x46, RZ, 0xfc, !PT ;  /* 0x00000046030a7812 */ /* 0x000fc400078efcff */
[-C--:B------:R-:W-:Y:S01]  /*2c1b0*/  ISETP.GE.AND P5, PT, R12, R4.reuse, PT ;  /* 0x000000040c00720c */ /* 0x080fe20003fa6270 */
[----:B------:R-:W-:Y:S04]  /*2c1c0*/  LDGSTS.E [R240+0x2000], desc[UR22][R100.64], P6 ;  /* 0x0200000064f07fae */ /* 0x000fe8000b1a1016 */
[----:B------:R-:W3:Y:S01]  /*2c1d0*/  LDL.64 R236, [R1+0x10] ;  /* 0x0000100001ec7983 */ /* 0x000ee20000100a00 */
[----:B------:R-:W-:Y:S02]  /*2c1e0*/  LOP3.LUT R9, R3, 0x64, RZ, 0xfc, !PT ;  /* 0x0000006403097812 */ /* 0x000fe400078efcff */
[----:B------:R-:W-:Y:S02]  /*2c1f0*/  ISETP.NE.U32.AND P1, PT, R5, RZ, PT ;  /* 0x000000ff0500720c */ /* 0x000fe40003f25070 */
[----:B------:R-:W-:-:S02]  /*2c200*/  ISETP.GE.AND P3, PT, R10, R4, PT ;  /* 0x000000040a00720c */ /* 0x000fc40003f66270 */
[C---:B------:R-:W-:Y:S02]  /*2c210*/  SEL R5, R2.reuse, RZ, !P5 ;  /* 0x000000ff02057207 */ /* 0x040fe40006800000 */
[----:B------:R-:W-:Y:S02]  /*2c220*/  ISETP.GE.AND P5, PT, R9, R4, PT ;  /* 0x000000040900720c */ /* 0x000fe40003fa6270 */
[C---:B----4-:R-:W-:Y:S02]  /*2c230*/  SEL R6, R2.reuse, RZ, !P3 ;  /* 0x000000ff02067207 */ /* 0x050fe40005800000 */
[----:B------:R-:W-:Y:S02]  /*2c240*/  ISETP.NE.U32.AND P3, PT, R5, RZ, PT ;  /* 0x000000ff0500720c */ /* 0x000fe40003f65070 */
[----:B------:R-:W-:Y:S01]  /*2c250*/  LOP3.LUT R10, R3, 0x66, RZ, 0xfc, !PT ;  /* 0x00000066030a7812 */ /* 0x000fe200078efcff */
[----:B------:R-:W-:Y:S01]  /*2c260*/  LDGSTS.E [R240+0x2008], desc[UR22][R98.64], P1 ;  /* 0x0200800062f07fae */ /* 0x000fe200089a1016 */
[----:B------:R-:W-:-:S02]  /*2c270*/  SEL R5, R2, RZ, !P5 ;  /* 0x000000ff02057207 */ /* 0x000fc40006800000 */
[----:B------:R-:W-:Y:S02]  /*2c280*/  LOP3.LUT R9, R3, 0x8, RZ, 0xfc, !PT ;  /* 0x0000000803097812 */ /* 0x000fe400078efcff */
[----:B------:R-:W-:Y:S02]  /*2c290*/  ISETP.NE.U32.AND P4, PT, R6, RZ, PT ;  /* 0x000000ff0600720c */ /* 0x000fe40003f85070 */
[-C--:B------:R-:W-:Y:S02]  /*2c2a0*/  ISETP.GE.AND P2, PT, R10, R4.reuse, PT ;  /* 0x000000040a00720c */ /* 0x080fe40003f46270 */
[----:B------:R-:W-:Y:S01]  /*2c2b0*/  ISETP.NE.U32.AND P5, PT, R5, RZ, PT ;  /* 0x000000ff0500720c */ /* 0x000fe20003fa5070 */
[----:B------:R-:W-:Y:S01]  /*2c2c0*/  LDGSTS.E [R240+0x4000], desc[UR22][R68.64], P3 ;  /* 0x0400000044f07fae */ /* 0x000fe200099a1016 */
[----:B------:R-:W-:Y:S02]  /*2c2d0*/  LOP3.LUT R7, R3, 0xa, RZ, 0xfc, !PT ;  /* 0x0000000a03077812 */ /* 0x000fe400078efcff */
[----:B------:R-:W-:-:S02]  /*2c2e0*/  ISETP.GE.AND P6, PT, R9, R4, PT ;  /* 0x000000040900720c */ /* 0x000fc40003fc6270 */
[C---:B------:R-:W-:Y:S02]  /*2c2f0*/  SEL R5, R2.reuse, RZ, !P2 ;  /* 0x000000ff02057207 */ /* 0x040fe40005000000 */
[----:B------:R-:W-:Y:S01]  /*2c300*/  ISETP.GE.AND P1, PT, R7, R4, PT ;  /* 0x000000040700720c */ /* 0x000fe20003f26270 */
[----:B------:R-:W-:Y:S01]  /*2c310*/  LDGSTS.E [R240+0x4008], desc[UR22][R66.64], P4 ;  /* 0x0400800042f07fae */ /* 0x000fe2000a1a1016 */
[C---:B------:R-:W-:Y:S02]  /*2c320*/  SEL R6, R2.reuse, RZ, !P6 ;  /* 0x000000ff02067207 */ /* 0x040fe40007000000 */
[----:B------:R-:W-:Y:S01]  /*2c330*/  ISETP.NE.U32.AND P6, PT, R5, RZ, PT ;  /* 0x000000ff0500720c */ /* 0x000fe20003fc5070 */
[----:B------:R-:W-:Y:S01]  /*2c340*/  LDGSTS.E [R240+0x6000], desc[UR22][R38.64], P5 ;  /* 0x0600000026f07fae */ /* 0x000fe2000a9a1016 */
[----:B------:R-:W-:Y:S02]  /*2c350*/  SEL R5, R2, RZ, !P1 ;  /* 0x000000ff02057207 */ /* 0x000fe40004800000 */
[----:B------:R-:W-:-:S02]  /*2c360*/  ISETP.NE.U32.AND P1, PT, R6, RZ, PT ;  /* 0x000000ff0600720c */ /* 0x000fc40003f25070 */
[----:B------:R-:W-:Y:S02]  /*2c370*/  LOP3.LUT R6, R3, 0x48, RZ, 0xfc, !PT ;  /* 0x0000004803067812 */ /* 0x000fe400078efcff */
[-C--:B------:R-:W-:Y:S02]  /*2c380*/  ISETP.GE.AND P2, PT, R13, R4.reuse, PT ;  /* 0x000000040d00720c */ /* 0x080fe40003f46270 */
[----:B------:R-:W-:Y:S02]  /*2c390*/  ISETP.GE.AND P5, PT, R6, R4, PT ;  /* 0x000000040600720c */ /* 0x000fe40003fa6270 */
[----:B------:R-:W-:Y:S01]  /*2c3a0*/  SEL R7, R2, RZ, !P2 ;  /* 0x000000ff02077207 */ /* 0x000fe20005000000 */
[----:B------:R-:W-:Y:S01]  /*2c3b0*/  STL.64 [R1+0x20e0], R68 ;  /* 0x0020e04401007387 */ /* 0x000fe20000100a00 */
[----:B------:R-:W-:Y:S02]  /*2c3c0*/  LOP3.LUT R6, R11, 0x20, RZ, 0x3c, !PT ;  /* 0x000000200b067812 */ /* 0x000fe400078e3cff */
[----:B------:R-:W-:Y:S01]  /*2c3d0*/  ISETP.NE.U32.AND P2, PT, R5, RZ, PT ;  /* 0x000000ff0500720c */ /* 0x000fe20003f45070 */
[----:B------:R-:W-:Y:S01]  /*2c3e0*/  STL.64 [R1+0x20e8], R66 ;  /* 0x0020e84201007387 */ /* 0x000fe20000100a00 */
[----:B--2---:R-:W-:-:S03]  /*2c3f0*/  IADD3 R239, PT, PT, R14, 0x100000, R6 ;  /* 0x001000000eef7810 */ /* 0x004fc60007ffe006 */
[----:B------:R-:W-:Y:S04]  /*2c400*/  STL.64 [R1+0x20f0], R38 ;  /* 0x0020f02601007387 */ /* 0x000fe80000100a00 */
[----:B------:R-:W-:Y:S04]  /*2c410*/  STL.64 [R1+0x2100], R240 ;  /* 0x002100f001007387 */ /* 0x000fe80000100a00 */
[----:B------:R-:W-:Y:S04]  /*2c420*/  STL.64 [R1+0x20f8], R36 ;  /* 0x0020f82401007387 */ /* 0x000fe80000100a00 */
[----:B------:R2:W-:Y:S04]  /*2c430*/  STL [R1+0x16e4], R6 ;  /* 0x0016e40601007387 */ /* 0x0005e80000100800 */
[----:B------:R-:W-:Y:S04]  /*2c440*/  LDGSTS.E [R240+0x6008], desc[UR22][R36.64], P6 ;  /* 0x0600800024f07fae */ /* 0x000fe8000b1a1016 */
[----:B------:R-:W-:Y:S04]  /*2c450*/  STL.64 [R1+0x2108], R96 ;  /* 0x0021086001007387 */ /* 0x000fe80000100a00 */
[----:B------:R-:W-:Y:S04]  /*2c460*/  LDGSTS.E [R239], desc[UR22][R114.64], P1 ;  /* 0x0000000072ef7fae */ /* 0x000fe800089a1016 */
[----:B------:R-:W-:Y:S04]  /*2c470*/  STL.64 [R1+0x2110], R94 ;  /* 0x0021105e01007387 */ /* 0x000fe80000100a00 */
[----:B------:R-:W4:Y:S01]  /*2c480*/  LDL.64 R114, [R1+0x8] ;  /* 0x0000080001727983 */ /* 0x000f220000100a00 */
[----:B------:R-:W-:-:S02]  /*2c490*/  LOP3.LUT R9, R3, 0x28, RZ, 0xfc, !PT ;  /* 0x0000002803097812 */ /* 0x000fc400078efcff */
[----:B------:R-:W-:Y:S02]  /*2c4a0*/  LOP3.LUT R5, R3, 0x2a, RZ, 0xfc, !PT ;  /* 0x0000002a03057812 */ /* 0x000fe400078efcff */
[-C--:B------:R-:W-:Y:S01]  /*2c4b0*/  ISETP.GE.AND P3, PT, R9, R4.reuse, PT ;  /* 0x000000040900720c */ /* 0x080fe20003f66270 */
[----:B---3--:R-:W-:Y:S01]  /*2c4c0*/  LDGSTS.E [R239+0x8], desc[UR22][R236.64], P2 ;  /* 0x00008000ecef7fae */ /* 0x008fe200091a1016 */
[----:B------:R-:W-:Y:S01]  /*2c4d0*/  ISETP.GE.AND P4, PT, R5, R4, PT ;  /* 0x000000040500720c */ /* 0x000fe20003f86270 */
[----:B------:R-:W3:Y:S02]  /*2c4e0*/  LDC R9, c[0x0][0x3a0] ;  /* 0x0000e800ff097b82 */ /* 0x000ee40000000800 */
[----:B------:R-:W3:Y:S01]  /*2c4f0*/  LDL.64 R236, [R1] ;  /* 0x0000000001ec7983 */ /* 0x000ee20000100a00 */
[----:B------:R-:W-:-:S04]  /*2c500*/  SEL R5, R2, RZ, !P3 ;  /* 0x000000ff02057207 */ /* 0x000fc80005800000 */
[----:B------:R-:W-:Y:S02]  /*2c510*/  ISETP.NE.U32.AND P3, PT, R5, RZ, PT ;  /* 0x000000ff0500720c */ /* 0x000fe40003f65070 */
[----:B------:R-:W-:-:S04]  /*2c520*/  SEL R5, R2, RZ, !P4 ;  /* 0x000000ff02057207 */ /* 0x000fc80006000000 */
[----:B------:R-:W-:Y:S02]  /*2c530*/  ISETP.NE.U32.AND P4, PT, R5, RZ, PT ;  /* 0x000000ff0500720c */ /* 0x000fe40003f85070 */
[----:B------:R-:W-:-:S04]  /*2c540*/  LOP3.LUT R5, R3, 0x4a, RZ, 0xfc, !PT ;  /* 0x0000004a03057812 */ /* 0x000fc800078efcff */
[----:B------:R-:W-:Y:S01]  /*2c550*/  ISETP.GE.AND P6, PT, R5, R4, PT ;  /* 0x000000040500720c */ /* 0x000fe20003fc6270 */
[----:B------:R-:W-:Y:S01]  /*2c560*/  LDGSTS.E [R239+0x2000], desc[UR22][R96.64], P3 ;  /* 0x0200000060ef7fae */ /* 0x000fe200099a1016 */
[----:B------:R-:W-:-:S04]  /*2c570*/  SEL R5, R2, RZ, !P5 ;  /* 0x000000ff02057207 */ /* 0x000fc80006800000 */
[----:B------:R-:W-:Y:S01]  /*2c580*/  ISETP.NE.U32.AND P5, PT, R5, RZ, PT ;  /* 0x000000ff0500720c */ /* 0x000fe20003fa5070 */
[----:B------:R-:W-:Y:S01]  /*2c590*/  LDGSTS.E [R239+0x2008], desc[UR22][R94.64], P4 ;  /* 0x020080005eef7fae */ /* 0x000fe2000a1a1016 */
[----:B------:R-:W-:-:S04]  /*2c5a0*/  SEL R5, R2, RZ, !P6 ;  /* 0x000000ff02057207 */ /* 0x000fc80007000000 */
[----:B------:R-:W-:Y:S02]  /*2c5b0*/  ISETP.NE.U32.AND P6, PT, R5, RZ, PT ;  /* 0x000000ff0500720c */ /* 0x000fe40003fc5070 */
[----:B------:R-:W-:-:S04]  /*2c5c0*/  LOP3.LUT R5, R3, 0x68, RZ, 0xfc, !PT ;  /* 0x0000006803057812 */ /* 0x000fc800078efcff */
[----:B------:R-:W-:Y:S01]  /*2c5d0*/  ISETP.GE.AND P1, PT, R5, R4, PT ;  /* 0x000000040500720c */ /* 0x000fe20003f26270 */
[----:B------:R-:W-:Y:S01]  /*2c5e0*/  LDGSTS.E [R239+0x4000], desc[UR22][R64.64], P5 ;  /* 0x0400000040ef7fae */ /* 0x000fe2000a9a1016 */
[----:B------:R-:W-:-:S04]  /*2c5f0*/  LOP3.LUT R5, R3, 0x6a, RZ, 0xfc, !PT ;  /* 0x0000006a03057812 */ /* 0x000fc800078efcff */
[----:B------:R-:W-:Y:S01]  /*2c600*/  ISETP.GE.AND P2, PT, R5, R4, PT ;  /* 0x000000040500720c */ /* 0x000fe20003f46270 */
[----:B------:R-:W-:Y:S01]  /*2c610*/  LDGSTS.E [R239+0x4008], desc[UR22][R62.64], P6 ;  /* 0x040080003eef7fae */ /* 0x000fe2000b1a1016 */
[----:B------:R-:W-:-:S04]  /*2c620*/  SEL R5, R2, RZ, !P1 ;  /* 0x000000ff02057207 */ /* 0x000fc80004800000 */
[----:B------:R-:W-:Y:S02]  /*2c630*/  ISETP.NE.U32.AND P1, PT, R5, RZ, PT ;  /* 0x000000ff0500720c */ /* 0x000fe40003f25070 */
[----:B------:R-:W-:Y:S02]  /*2c640*/  SEL R5, R2, RZ, !P2 ;  /* 0x000000ff02057207 */ /* 0x000fe40005000000 */
[----:B--2---:R-:W-:Y:S02]  /*2c650*/  LOP3.LUT R6, R3, 0xc, RZ, 0xfc, !PT ;  /* 0x0000000c03067812 */ /* 0x004fe400078efcff */
[----:B------:R-:W-:Y:S02]  /*2c660*/  ISETP.NE.U32.AND P2, PT, R5, RZ, PT ;  /* 0x000000ff0500720c */ /* 0x000fe40003f45070 */
[----:B------:R-:W-:Y:S02]  /*2c670*/  LOP3.LUT R5, R3, 0xe, RZ, 0xfc, !PT ;  /* 0x0000000e03057812 */ /* 0x000fe400078efcff */
[----:B------:R-:W-:-:S02]  /*2c680*/  ISETP.GE.AND P3, PT, R6, R4, PT ;  /* 0x000000040600720c */ /* 0x000fc40003f66270 */
[----:B------:R-:W-:Y:S01]  /*2c690*/  ISETP.GE.AND P4, PT, R5, R4, PT ;  /* 0x000000040500720c */ /* 0x000fe20003f86270 */
[----:B------:R-:W-:Y:S01]  /*2c6a0*/  LDGSTS.E [R239+0x6000], desc[UR22][R34.64], P1 ;  /* 0x0600000022ef7fae */ /* 0x000fe200089a1016 */
[----:B------:R-:W-:-:S04]  /*2c6b0*/  SEL R5, R2, RZ, !P3 ;  /* 0x000000ff02057207 */ /* 0x000fc80005800000 */
[----:B------:R-:W-:Y:S01]  /*2c6c0*/  ISETP.NE.U32.AND P3, PT, R5, RZ, PT ;  /* 0x000000ff0500720c */ /* 0x000fe20003f65070 */
[----:B------:R-:W-:Y:S01]  /*2c6d0*/  LDGSTS.E [R239+0x6008], desc[UR22][R32.64], P2 ;  /* 0x0600800020ef7fae */ /* 0x000fe200091a1016 */
[----:B------:R-:W-:Y:S02]  /*2c6e0*/  SEL R5, R2, RZ, !P4 ;  /* 0x000000ff02057207 */ /* 0x000fe40006000000 */
[----:B------:R-:W-:Y:S02]  /*2c6f0*/  LOP3.LUT R6, R3, 0x2c, RZ, 0xfc, !PT ;  /* 0x0000002c03067812 */ /* 0x000fe400078efcff */
[----:B------:R-:W-:Y:S02]  /*2c700*/  ISETP.NE.U32.AND P4, PT, R5, RZ, PT ;  /* 0x000000ff0500720c */ /* 0x000fe40003f85070 */
[----:B------:R-:W-:Y:S02]  /*2c710*/  LOP3.LUT R5, R3, 0x2e, RZ, 0xfc, !PT ;  /* 0x0000002e03057812 */ /* 0x000fe400078efcff */
[----:B------:R-:W-:-:S02]  /*2c720*/  ISETP.GE.AND P5, PT, R6, R4, PT ;  /* 0x000000040600720c */ /* 0x000fc40003fa6270 */
[----:B------:R-:W-:Y:S02]  /*2c730*/  ISETP.GE.AND P6, PT, R5, R4, PT ;  /* 0x000000040500720c */ /* 0x000fe40003fc6270 */
[----:B------:R-:W-:-:S04]  /*2c740*/  SEL R5, R2, RZ, !P5 ;  /* 0x000000ff02057207 */ /* 0x000fc80006800000 */
[----:B------:R-:W-:Y:S02]  /*2c750*/  ISETP.NE.U32.AND P5, PT, R5, RZ, PT ;  /* 0x000000ff0500720c */ /* 0x000fe40003fa5070 */
[----:B------:R-:W-:Y:S02]  /*2c760*/  SEL R5, R2, RZ, !P6 ;  /* 0x000000ff02057207 */ /* 0x000fe40007000000 */
[----:B------:R-:W-:Y:S02]  /*2c770*/  LOP3.LUT R6, R3, 0x4c, RZ, 0xfc, !PT ;  /* 0x0000004c03067812 */ /* 0x000fe400078efcff */
[----:B------:R-:W-:Y:S02]  /*2c780*/  ISETP.NE.U32.AND P6, PT, R5, RZ, PT ;  /* 0x000000ff0500720c */ /* 0x000fe40003fc5070 */
[----:B------:R-:W-:Y:S02]  /*2c790*/  LOP3.LUT R5, R3, 0x4e, RZ, 0xfc, !PT ;  /* 0x0000004e03057812 */ /* 0x000fe400078efcff */
[----:B------:R-:W-:-:S02]  /*2c7a0*/  ISETP.GE.AND P1, PT, R6, R4, PT ;  /* 0x000000040600720c */ /* 0x000fc40003f26270 */
[----:B------:R-:W-:Y:S02]  /*2c7b0*/  ISETP.GE.AND P2, PT, R5, R4, PT ;  /* 0x000000040500720c */ /* 0x000fe40003f46270 */
[C---:B------:R-:W-:Y:S02]  /*2c7c0*/  SEL R5, R2.reuse, RZ, !P1 ;  /* 0x000000ff02057207 */ /* 0x040fe40004800000 */
[----:B------:R-:W-:Y:S02]  /*2c7d0*/  LOP3.LUT R6, R11, 0x30, RZ, 0x3c, !PT ;  /* 0x000000300b067812 */ /* 0x000fe400078e3cff */
[----:B------:R-:W-:Y:S02]  /*2c7e0*/  ISETP.NE.U32.AND P1, PT, R5, RZ, PT ;  /* 0x000000ff0500720c */ /* 0x000fe40003f25070 */
[----:B------:R-:W-:Y:S02]  /*2c7f0*/  SEL R5, R2, RZ, !P2 ;  /* 0x000000ff02057207 */ /* 0x000fe40005000000 */
[----:B------:R-:W-:-:S02]  /*2c800*/  IADD3 R238, PT, PT, R14, 0x100000, R6 ;  /* 0x001000000eee7810 */ /* 0x000fc40007ffe006 */
[----:B------:R-:W-:Y:S02]  /*2c810*/  ISETP.NE.U32.AND P2, PT, R5, RZ, PT ;  /* 0x000000ff0500720c */ /* 0x000fe40003f45070 */
[----:B------:R-:W-:Y:S01]  /*2c820*/  LOP3.LUT R5, R3, 0x6c, RZ, 0xfc, !PT ;  /* 0x0000006c03057812 */ /* 0x000fe200078efcff */
[----:B----4-:R-:W-:Y:S03]  /*2c830*/  LDGSTS.E [R238], desc[UR22][R114.64], P3 ;  /* 0x0000000072ee7fae */ /* 0x010fe600099a1016 */
[----:B------:R-:W-:Y:S02]  /*2c840*/  ISETP.GE.AND P3, PT, R5, R4, PT ;  /* 0x000000040500720c */ /* 0x000fe40003f66270 */
[C---:B------:R-:W-:Y:S01]  /*2c850*/  LOP3.LUT R5, R3.reuse, 0x6e, RZ, 0xfc, !PT ;  /* 0x0000006e03057812 */ /* 0x040fe200078efcff */
[----:B------:R-:W-:Y:S04]  /*2c860*/  STL.64 [R1+0x2118], R64 ;  /* 0x0021184001007387 */ /* 0x000fe80000100a00 */
[----:B------:R-:W-:Y:S04]  /*2c870*/  STL.64 [R1+0x2120], R62 ;  /* 0x0021203e01007387 */ /* 0x000fe80000100a00 */
[----:B------:R-:W-:Y:S04]  /*2c880*/  STL.64 [R1+0x2128], R34 ;  /* 0x0021282201007387 */ /* 0x000fe80000100a00 */
[----:B------:R-:W-:Y:S04]  /*2c890*/  STL.64 [R1+0x2130], R32 ;  /* 0x0021302001007387 */ /* 0x000fe80000100a00 */
[----:B------:R2:W-:Y:S02]  /*2c8a0*/  STL [R1+0x16e0], R6 ;  /* 0x0016e00601007387 */ /* 0x0005e40000100800 */
[----:B--2---:R-:W-:-:S02]  /*2c8b0*/  LOP3.LUT R6, R3, 0x10, RZ, 0xfc, !PT ;  /* 0x0000001003067812 */ /* 0x004fc400078efcff */
[----:B------:R-:W-:Y:S04]  /*2c8c0*/  STL.64 [R1+0x2138], R92 ;  /* 0x0021385c01007387 */ /* 0x000fe80000100a00 */
[----:B------:R-:W-:Y:S04]  /*2c8d0*/  STL.64 [R1+0x2140], R90 ;  /* 0x0021405a01007387 */ /* 0x000fe80000100a00 */
[----:B------:R-:W-:Y:S04]  /*2c8e0*/  STL.64 [R1+0x2148], R60 ;  /* 0x0021483c01007387 */ /* 0x000fe80000100a00 */
[----:B------:R-:W-:Y:S04]  /*2c8f0*/  STL.64 [R1+0x2150], R58 ;  /* 0x0021503a01007387 */ /* 0x000fe80000100a00 */
[----:B------:R-:W-:Y:S04]  /*2c900*/  STL.64 [R1+0x2158], R30 ;  /* 0x0021581e01007387 */ /* 0x000fe80000100a00 */
[----:B------:R-:W-:Y:S04]  /*2c910*/  STL.64 [R1+0x2168], R238 ;  /* 0x002168ee01007387 */ /* 0x000fe80000100a00 */
[----:B------:R-:W-:Y:S04]  /*2c920*/  STL.64 [R1+0x2160], R28 ;  /* 0x0021601c01007387 */ /* 0x000fe80000100a00 */
[----:B---3--:R2:W-:Y:S01]  /*2c930*/  LDGSTS.E [R238+0x8], desc[UR22][R236.64], P4 ;  /* 0x00008000ecee7fae */ /* 0x0085e2000a1a1016 */
[----:B------:R-:W-:-:S02]  /*2c940*/  ISETP.GE.AND P4, PT, R5, R4, PT ;  /* 0x000000040500720c */ /* 0x000fc40003f86270 */
[C---:B------:R-:W-:Y:S01]  /*2c950*/  SEL R5, R2.reuse, RZ, !P3 ;  /* 0x000000ff02057207 */ /* 0x040fe20005800000 */
[----:B------:R-:W-:Y:S03]  /*2c960*/  LDGSTS.E [R238+0x2000], desc[UR22][R92.64], P5 ;  /* 0x020000005cee7fae */ /* 0x000fe6000a9a1016 */
[----:B------:R-:W-:Y:S01]  /*2c970*/  ISETP.NE.U32.AND P3, PT, R5, RZ, PT ;  /* 0x000000ff0500720c */ /* 0x000fe20003f65070 */
[----:B------:R-:W-:Y:S01]  /*2c980*/  LDGSTS.E [R238+0x2008], desc[UR22][R90.64], P6 ;  /* 0x020080005aee7fae */ /* 0x000fe2000b1a1016 */
[----:B------:R-:W-:Y:S02]  /*2c990*/  SEL R5, R2, RZ, !P4 ;  /* 0x000000ff02057207 */ /* 0x000fe40006000000 */
[----:B------:R-:W-:Y:S01]  /*2c9a0*/  ISETP.GE.AND P5, PT, R6, R4, PT ;  /* 0x000000040600720c */ /* 0x000fe20003fa6270 */
[----:B------:R-:W-:Y:S01]  /*2c9b0*/  LDGSTS.E [R238+0x4000], desc[UR22][R60.64], P1 ;  /* 0x040000003cee7fae */ /* 0x000fe200089a1016 */
[----:B------:R-:W-:-:S02]  /*2c9c0*/  ISETP.NE.U32.AND P4, PT, R5, RZ, PT ;  /* 0x000000ff0500720c */ /* 0x000fc40003f85070 */
[----:B------:R-:W-:Y:S01]  /*2c9d0*/  LOP3.LUT R5, R3, 0x12, RZ, 0xfc, !PT ;  /* 0x0000001203057812 */ /* 0x000fe200078efcff */
[----:B------:R-:W-:Y:S03]  /*2c9e0*/  LDGSTS.E [R238+0x4008], desc[UR22][R58.64], P2 ;  /* 0x040080003aee7fae */ /* 0x000fe600091a1016 */
        /* <DEDUP_REMOVED lines=23> */
[----:B--2---:R-:W-:-:S02]  /*2cb60*/  IADD3 R237, PT, PT, R14, 0x100000, R6 ;  /* 0x001000000eed7810 */ /* 0x004fc40007ffe006 */
[----:B------:R-:W-:Y:S02]  /*2cb70*/  ISETP.NE.U32.AND P4, PT, R5, RZ, PT ;  /* 0x000000ff0500720c */ /* 0x000fe40003f85070 */
[----:B------:R-:W-:Y:S01]  /*2cb80*/  LOP3.LUT R5, R3, 0x70, RZ, 0xfc, !PT ;  /* 0x0000007003057812 */ /* 0x000fe200078efcff */
[----:B------:R-:W-:Y:S03]  /*2cb90*/  LDGSTS.E [R237], desc[UR22][R250.64], P5 ;  /* 0x00000000faed7fae */ /* 0x000fe6000a9a1016 */
[----:B------:R-:W-:Y:S01]  /*2cba0*/  ISETP.GE.AND P5, PT, R5, R4, PT ;  /* 0x000000040500720c */ /* 0x000fe20003fa6270 */
[----:B------:R-:W-:Y:S01]  /*2cbb0*/  LDGSTS.E [R237+0x8], desc[UR22][R248.64], P6 ;  /* 0x00008000f8ed7fae */ /* 0x000fe2000b1a1016 */
[----:B------:R-:W-:-:S03]  /*2cbc0*/  LOP3.LUT R5, R3, 0x72, RZ, 0xfc, !PT ;  /* 0x0000007203057812 */ /* 0x000fc600078efcff */
[----:B------:R2:W-:Y:S01]  /*2cbd0*/  STL [R1+0x16dc], R6 ;  /* 0x0016dc0601007387 */ /* 0x0005e20000100800 */
[----:B------:R-:W-:Y:S02]  /*2cbe0*/  ISETP.GE.AND P6, PT, R5, R4, PT ;  /* 0x000000040500720c */ /* 0x000fe40003fc6270 */
[C---:B------:R-:W-:Y:S01]  /*2cbf0*/  SEL R5, R2.reuse, RZ, !P5 ;  /* 0x000000ff02057207 */ /* 0x040fe20006800000 */
[----:B------:R-:W-:Y:S03]  /*2cc00*/  LDGSTS.E [R237+0x2000], desc[UR22][R88.64], P1 ;  /* 0x0200000058ed7fae */ /* 0x000fe600089a1016 */
[----:B------:R-:W-:Y:S01]  /*2cc10*/  ISETP.NE.U32.AND P5, PT, R5, RZ, PT ;  /* 0x000000ff0500720c */ /* 0x000fe20003fa5070 */
[----:B------:R-:W-:Y:S01]  /*2cc20*/  LDGSTS.E [R237+0x2008], desc[UR22][R86.64], P2 ;  /* 0x0200800056ed7fae */ /* 0x000fe200091a1016 */
[----:B------:R-:W-:Y:S02]  /*2cc30*/  SEL R5, R2, RZ, !P6 ;  /* 0x000000ff02057207 */ /* 0x000fe40007000000 */
[----:B--2---:R-:W-:Y:S01]  /*2cc40*/  LOP3.LUT R6, R3, 0x14, RZ, 0xfc, !PT ;  /* 0x0000001403067812 */ /* 0x004fe200078efcff */
[----:B------:R-:W-:Y:S01]  /*2cc50*/  LDGSTS.E [R237+0x4000], desc[UR22][R56.64], P3 ;  /* 0x0400000038ed7fae */ /* 0x000fe200099a1016 */
[----:B------:R-:W-:-:S02]  /*2cc60*/  ISETP.NE.U32.AND P6, PT, R5, RZ, PT ;  /* 0x000000ff0500720c */ /* 0x000fc40003fc5070 */
[----:B------:R-:W-:Y:S01]  /*2cc70*/  LOP3.LUT R5, R3, 0x16, RZ, 0xfc, !PT ;  /* 0x0000001603057812 */ /* 0x000fe200078efcff */
[----:B------:R-:W-:Y:S01]  /*2cc80*/  LDGSTS.E [R237+0x4008], desc[UR22][R54.64], P4 ;  /* 0x0400800036ed7fae */ /* 0x000fe2000a1a1016 */
[-C--:B------:R-:W-:Y:S02]  /*2cc90*/  ISETP.GE.AND P1, PT, R6, R4.reuse, PT ;  /* 0x000000040600720c */ /* 0x080fe40003f26270 */
        /* <DEDUP_REMOVED lines=94> */
[----:B------:R-:W-:Y:S02]  /*2d280*/  ISETP.GE.AND P2, PT, R5, R4, PT ;  /* 0x000000040500720c */ /* 0x000fe40003f46270 */
[----:B------:R-:W-:-:S05]  /*2d290*/  LOP3.LUT R5, R11, 0x70, RZ, 0x3c, !PT ;  /* 0x000000700b057812 */ /* 0x000fca00078e3cff */
[----:B------:R2:W-:Y:S04]  /*2d2a0*/  STL [R1+0x16d0], R5 ;  /* 0x0016d00501007387 */ /* 0x0005e80000100800 */
[----:B------:R-:W3:Y:S04]  /*2d2b0*/  LDL.64 R102, [R1+0xe50] ;  /* 0x000e500001667983 */ /* 0x000ee80000100a00 */
[----:B------:R-:W4:Y:S04]  /*2d2c0*/  LDL.64 R104, [R1+0xe48] ;  /* 0x000e480001687983 */ /* 0x000f280000100a00 */
[----:B------:R-:W4:Y:S01]  /*2d2d0*/  LDL.64 R114, [R1+0xe38] ;  /* 0x000e380001727983 */ /* 0x000f220000100a00 */
[----:B------:R-:W-:-:S02]  /*2d2e0*/  IADD3 R14, PT, PT, R14, 0x100000, R5 ;  /* 0x001000000e0e7810 */ /* 0x000fc40007ffe005 */
[C---:B--2---:R-:W-:Y:S01]  /*2d2f0*/  LOP3.LUT R5, R3.reuse, 0x5e, RZ, 0xfc, !PT ;  /* 0x0000005e03057812 */ /* 0x044fe200078efcff */
[----:B-1----:R-:W-:Y:S01]  /*2d300*/  UIADD3 UR4, UPT, UPT, UR4, -0x80, URZ ;  /* 0xffffff8004047890 */ /* 0x002fe2000fffe0ff */
[----:B------:R-:W-:Y:S01]  /*2d310*/  LOP3.LUT R6, R3, 0x3c, RZ, 0xfc, !PT ;  /* 0x0000003c03067812 */ /* 0x000fe200078efcff */
[----:B------:R-:W-:Y:S01]  /*2d320*/  LDGSTS.E [R14], desc[UR22][R108.64], P5 ;  /* 0x000000006c0e7fae */ /* 0x000fe2000a9a1016 */
[-C--:B------:R-:W-:Y:S02]  /*2d330*/  ISETP.GE.AND P4, PT, R5, R4.reuse, PT ;  /* 0x000000040500720c */ /* 0x080fe40003f86270 */
[----:B------:R-:W-:Y:S01]  /*2d340*/  LOP3.LUT R5, R3, 0x7c, RZ, 0xfc, !PT ;  /* 0x0000007c03057812 */ /* 0x000fe200078efcff */
[----:B------:R-:W-:Y:S01]  /*2d350*/  LDGSTS.E [R14+0x8], desc[UR22][R106.64], P6 ;  /* 0x000080006a0e7fae */ /* 0x000fe2000b1a1016 */
[-C--:B------:R-:W-:Y:S02]  /*2d360*/  ISETP.GE.AND P1, PT, R6, R4.reuse, PT ;  /* 0x000000040600720c */ /* 0x080fe40003f26270 */
[-C--:B------:R-:W-:Y:S01]  /*2d370*/  ISETP.GE.AND P5, PT, R5, R4.reuse, PT ;  /* 0x000000040500720c */ /* 0x080fe20003fa6270 */
[----:B------:R-:W-:Y:S01]  /*2d380*/  UIADD3 UR5, UPT, UPT, UR6, -0x100, URZ ;  /* 0xffffff0006057890 */ /* 0x000fe2000fffe0ff */
[C---:B------:R-:W-:Y:S01]  /*2d390*/  LOP3.LUT R6, R3.reuse, 0x5c, RZ, 0xfc, !PT ;  /* 0x0000005c03067812 */ /* 0x040fe200078efcff */
[----:B------:R-:W-:Y:S01]  /*2d3a0*/  UIADD3 UR9, UPT, UPT, UR6, -0x180, URZ ;  /* 0xfffffe8006097890 */ /* 0x000fe2000fffe0ff */
[----:B------:R-:W-:Y:S01]  /*2d3b0*/  LOP3.LUT R5, R3, 0x7e, RZ, 0xfc, !PT ;  /* 0x0000007e03057812 */ /* 0x000fe200078efcff */
[----:B------:R-:W-:Y:S01]  /*2d3c0*/  VIADD R9, R9, 0x7f ;  /* 0x0000007f09097836 */ /* 0x000fe20000000000 */
[-C--:B------:R-:W-:Y:S01]  /*2d3d0*/  ISETP.GE.AND P3, PT, R6, R4.reuse, PT ;  /* 0x000000040600720c */ /* 0x080fe20003f66270 */
[----:B------:R-:W2:Y:S01]  /*2d3e0*/  LDL.64 R28, [R1+0x650] ;  /* 0x00065000011c7983 */ /* 0x000ea20000100a00 */
[----:B------:R-:W-:-:S02]  /*2d3f0*/  ISETP.GE.AND P6, PT, R5, R4, PT ;  /* 0x000000040500720c */ /* 0x000fc40003fc6270 */
[----:B------:R-:W-:Y:S01]  /*2d400*/  SEL R4, R2, RZ, !P1 ;  /* 0x000000ff02047207 */ /* 0x000fe20004800000 */
[----:B------:R-:W2:Y:S03]  /*2d410*/  LDL.64 R238, [R1+0x610] ;  /* 0x0006100001ee7983 */ /* 0x000ea60000100a00 */
[----:B------:R-:W-:Y:S01]  /*2d420*/  ISETP.NE.U32.AND P1, PT, R4, RZ, PT ;  /* 0x000000ff0400720c */ /* 0x000fe20003f25070 */
[----:B------:R-:W2:Y:S01]  /*2d430*/  LDL.64 R30, [R1+0x5d0] ;  /* 0x0005d000011e7983 */ /* 0x000ea20000100a00 */
[----:B------:R-:W-:-:S03]  /*2d440*/  SEL R4, R2, RZ, !P2 ;  /* 0x000000ff02047207 */ /* 0x000fc60005000000 */
[----:B------:R-:W2:Y:S01]  /*2d450*/  LDL.64 R58, [R1+0x590] ;  /* 0x00059000013a7983 */ /* 0x000ea20000100a00 */
[----:B------:R-:W-:Y:S02]  /*2d460*/  ISETP.NE.U32.AND P2, PT, R4, RZ, PT ;  /* 0x000000ff0400720c */ /* 0x000fe40003f45070 */
[----:B------:R-:W-:Y:S01]  /*2d470*/  SEL R4, R2, RZ, !P3 ;  /* 0x000000ff02047207 */ /* 0x000fe20005800000 */
[----:B------:R-:W2:Y:S03]  /*2d480*/  LDL.64 R60, [R1+0x550] ;  /* 0x00055000013c7983 */ /* 0x000ea60000100a00 */
[----:B------:R-:W-:Y:S01]  /*2d490*/  ISETP.NE.U32.AND P3, PT, R4, RZ, PT ;  /* 0x000000ff0400720c */ /* 0x000fe20003f65070 */
[----:B------:R-:W-:Y:S01]  /*2d4a0*/  LDGSTS.E [R14+0x2000], desc[UR22][R76.64], P1 ;  /* 0x020000004c0e7fae */ /* 0x000fe200089a1016 */
[----:B------:R-:W-:Y:S01]  /*2d4b0*/  SEL R4, R2, RZ, !P4 ;  /* 0x000000ff02047207 */ /* 0x000fe20006000000 */
[----:B------:R-:W1:Y:S03]  /*2d4c0*/  S2R R43, SR_TID.X ;  /* 0x00000000002b7919 */ /* 0x000e660000002100 */
[----:B------:R-:W-:-:S02]  /*2d4d0*/  ISETP.NE.U32.AND P4, PT, R4, RZ, PT ;  /* 0x000000ff0400720c */ /* 0x000fc40003f85070 */
[C---:B------:R-:W-:Y:S01]  /*2d4e0*/  SEL R4, R2.reuse, RZ, !P5 ;  /* 0x000000ff02047207 */ /* 0x040fe20006800000 */
[----:B------:R-:W-:Y:S01]  /*2d4f0*/  LDGSTS.E [R14+0x2008], desc[UR22][R74.64], P2 ;  /* 0x020080004a0e7fae */ /* 0x000fe200091a1016 */
[----:B------:R-:W-:Y:S02]  /*2d500*/  SEL R2, R2, RZ, !P6 ;  /* 0x000000ff02027207 */ /* 0x000fe40007000000 */
[----:B------:R-:W-:Y:S01]  /*2d510*/  ISETP.NE.U32.AND P5, PT, R4, RZ, PT ;  /* 0x000000ff0400720c */ /* 0x000fe20003fa5070 */
[----:B------:R-:W-:Y:S01]  /*2d520*/  LDGSTS.E [R14+0x4000], desc[UR22][R44.64], P3 ;  /* 0x040000002c0e7fae */ /* 0x000fe200099a1016 */
[----:B------:R-:W-:Y:S02]  /*2d530*/  ISETP.NE.U32.AND P6, PT, R2, RZ, PT ;  /* 0x000000ff0200720c */ /* 0x000fe40003fc5070 */
[C---:B------:R-:W-:Y:S01]  /*2d540*/  ISETP.GE.AND P1, PT, R8.reuse, UR4, PT ;  /* 0x0000000408007c0c */ /* 0x040fe2000bf26270 */
[----:B------:R-:W2:Y:S01]  /*2d550*/  LDL.64 R4, [R1+0x690] ;  /* 0x0006900001047983 */ /* 0x000ea20000100a00 */
[----:B------:R-:W-:-:S02]  /*2d560*/  ISETP.GE.AND P2, PT, R8, UR5, PT ;  /* 0x0000000508007c0c */ /* 0x000fc4000bf46270 */
[----:B------:R-:W-:Y:S01]  /*2d570*/  ISETP.GE.AND P3, PT, R8, UR9, PT ;  /* 0x0000000908007c0c */ /* 0x000fe2000bf66270 */
[----:B------:R-:W2:Y:S04]  /*2d580*/  LDL.64 R90, [R1+0x510] ;  /* 0x00051000015a7983 */ /* 0x000ea80000100a00 */
        /* <DEDUP_REMOVED lines=17> */
[----:B---3--:R-:W-:Y:S01]  /*2d6a0*/  LDGSTS.E [R14+0x4008], desc[UR22][R102.64], P4 ;  /* 0x04008000660e7fae */ /* 0x008fe2000a1a1016 */
[----:B------:R-:W-:-:S03]  /*2d6b0*/  ISETP.GE.AND P4, PT, R3, UR4, PT ;  /* 0x0000000403007c0c */ /* 0x000fc6000bf86270 */
[----:B----4-:R-:W-:Y:S01]  /*2d6c0*/  LDGSTS.E [R14+0x6000], desc[UR22][R104.64], P5 ;  /* 0x06000000680e7fae */ /* 0x010fe2000a9a1016 */
[----:B------:R-:W-:Y:S02]  /*2d6d0*/  SEL R2, RZ, 0x4, P4 ;  /* 0x00000004ff027807 */ /* 0x000fe40002000000 */
[----:B------:R-:W-:Y:S01]  /*2d6e0*/  ISETP.NE.U32.AND P4, PT, R7, RZ, PT ;  /* 0x000000ff0700720c */ /* 0x000fe20003f85070 */
[----:B------:R-:W-:Y:S01]  /*2d6f0*/  LDGSTS.E [R14+0x6008], desc[UR22][R114.64], P6 ;  /* 0x06008000720e7fae */ /* 0x000fe2000b1a1016 */
[----:B------:R-:W-:-:S03]  /*2d700*/  ISETP.GT.AND P5, PT, R9, 0xff, PT ;  /* 0x000000ff0900780c */ /* 0x000fc60003fa4270 */
[----:B------:R-:W3:Y:S04]  /*2d710*/  LDL.64 R6, [R1+0x710] ;  /* 0x0007100001067983 */ /* 0x000ee80000100a00 */
[----:B------:R-:W4:Y:S04]  /*2d720*/  LDL.64 R8, [R1+0x6d0] ;  /* 0x0006d00001087983 */ /* 0x000f280000100a00 */
[----:B------:R-:W2:Y:S01]  /*2d730*/  LDL.64 R114, [R1+0x750] ;  /* 0x0007500001727983 */ /* 0x000ea20000100a00 */
[----:B------:R-:W-:Y:S01]  /*2d740*/  SEL R2, R2, RZ, P5 ;  /* 0x000000ff02027207 */ /* 0x000fe20002800000 */
[----:B-1----:R-:W-:-:S02]  /*2d750*/  IMAD.SHL.U32 R12, R43, 0x4, RZ ;  /* 0x000000042b0c7824 */ /* 0x002fc400078e00ff */
[----:B------:R-:W3:Y:S01]  /*2d760*/  LDL.64 R102, [R1+0x90] ;  /* 0x0000900001667983 */ /* 0x000ee20000100a00 */
[----:B------:R-:W-:Y:S02]  /*2d770*/  ISETP.NE.U32.AND P6, PT, R2, RZ, PT ;  /* 0x000000ff0200720c */ /* 0x000fe40003fc5070 */
[----:B------:R-:W-:Y:S01]  /*2d780*/  LOP3.LUT R12, R12, 0x7c, RZ, 0xc0, !PT ;  /* 0x0000007c0c0c7812 */ /* 0x000fe200078ec0ff */
[----:B------:R-:W4:Y:S01]  /*2d790*/  LDL.64 R104, [R1+0x50] ;  /* 0x0000500001687983 */ /* 0x000f220000100a00 */
[----:B------:R-:W-:-:S03]  /*2d7a0*/  LOP3.LUT R2, R43, 0x60, RZ, 0xc0, !PT ;  /* 0x000000602b027812 */ /* 0x000fc600078ec0ff */
[----:B------:R-:W0:Y:S02]  /*2d7b0*/  LDGDEPBAR ;  /* 0x00000000000079af */ /* 0x000e240000000000 */
[----:B------:R-:W-:Y:S01]  /*2d7c0*/  IMAD R12, R2, 0x400, R12 ;  /* 0x00000400020c7824 */ /* 0x000fe200078e020c */
[----:B------:R-:W-:Y:S02]  /*2d7d0*/  SEL R2, RZ, 0x4, P1 ;  /* 0x00000004ff027807 */ /* 0x000fe40000800000 */
[----:B------:R-:W-:Y:S01]  /*2d7e0*/  ISETP.GE.AND P1, PT, R13, UR4, PT ;  /* 0x000000040d007c0c */ /* 0x000fe2000bf26270 */
[----:B------:R-:W-:-:S05]  /*2d7f0*/  VIADD R13, R12, UR7 ;  /* 0x000000070c0d7c36 */ /* 0x000fca0008000000 */
[----:B--2---:R-:W-:Y:S04]  /*2d800*/  LDGSTS.E [R13], desc[UR22][R114.64], P4 ;  /* 0x00000000720d7fae */ /* 0x004fe8000a1a1016 */
[----:B---3--:R-:W-:Y:S04]  /*2d810*/  LDGSTS.E [R13+0x400], desc[UR22][R6.64], P4 ;  /* 0x00400000060d7fae */ /* 0x008fe8000a1a1016 */
[----:B----4-:R-:W-:Y:S04]  /*2d820*/  LDGSTS.E [R13+0x800], desc[UR22][R8.64], P4 ;  /* 0x00800000080d7fae */ /* 0x010fe8000a1a1016 */
[----:B------:R-:W-:Y:S04]  /*2d830*/  LDGSTS.E [R13+0xc00], desc[UR22][R4.64], P4 ;  /* 0x00c00000040d7fae */ /* 0x000fe8000a1a1016 */
[----:B------:R-:W2:Y:S04]  /*2d840*/  LDL.LU.64 R114, [R1+0x2170] ;  /* 0x0021700001727983 */ /* 0x000ea80000300a00 */
[----:B------:R-:W-:Y:S04]  /*2d850*/  LDGSTS.E [R13+0x1000], desc[UR22][R28.64], P4 ;  /* 0x010000001c0d7fae */ /* 0x000fe8000a1a1016 */
[----:B------:R-:W-:Y:S04]  /*2d860*/  LDGSTS.E [R13+0x1400], desc[UR22][R238.64], P4 ;  /* 0x01400000ee0d7fae */ /* 0x000fe8000a1a1016 */
[----:B------:R-:W-:Y:S04]  /*2d870*/  LDGSTS.E [R13+0x1800], desc[UR22][R30.64], P4 ;  /* 0x018000001e0d7fae */ /* 0x000fe8000a1a1016 */
[----:B------:R-:W3:Y:S04]  /*2d880*/  LDL.64 R28, [R1+0x790] ;  /* 0x00079000011c7983 */ /* 0x000ee80000100a00 */
[----:B------:R-:W4:Y:S04]  /*2d890*/  LDL.64 R238, [R1+0x7d0] ;  /* 0x0007d00001ee7983 */ /* 0x000f280000100a00 */
[----:B------:R-:W-:Y:S04]  /*2d8a0*/  LDGSTS.E [R13+0x1c00], desc[UR22][R58.64], P4 ;  /* 0x01c000003a0d7fae */ /* 0x000fe8000a1a1016 */
[----:B------:R-:W2:Y:S04]  /*2d8b0*/  LDL.64 R30, [R1+0x810] ;  /* 0x00081000011e7983 */ /* 0x000ea80000100a00 */
        /* <DEDUP_REMOVED lines=44> */
[----:B------:R-:W-:Y:S04]  /*2db80*/  STL.64 [R1+0x1e20], R224 ;  /* 0x001e20e001007387 */ /* 0x000fe80000100a00 */
[----:B------:R1:W-:Y:S04]  /*2db90*/  STL.64 [R1+0x1e28], R208 ;  /* 0x001e28d001007387 */ /* 0x0003e80000100a00 */
[----:B------:R-:W-:Y:S04]  /*2dba0*/  STL.64 [R1+0x1e30], R192 ;  /* 0x001e30c001007387 */ /* 0x000fe80000100a00 */
[----:B------:R-:W-:Y:S04]  /*2dbb0*/  STL.64 [R1+0x1e38], R176 ;  /* 0x001e38b001007387 */ /* 0x000fe80000100a00 */
[----:B------:R-:W-:Y:S04]  /*2dbc0*/  LDGSTS.E [R13+0x7800], desc[UR22][R208.64], P4 ;  /* 0x07800000d00d7fae */ /* 0x000fe8000a1a1016 */
[----:B------:R-:W-:Y:S04]  /*2dbd0*/  STL.64 [R1+0x1e40], R160 ;  /* 0x001e40a001007387 */ /* 0x000fe80000100a00 */
[----:B------:R-:W-:Y:S04]  /*2dbe0*/  LDGSTS.E [R13+0x7c00], desc[UR22][R192.64], P4 ;  /* 0x07c00000c00d7fae */ /* 0x000fe8000a1a1016 */
[----:B------:R-:W-:Y:S04]  /*2dbf0*/  STL.64 [R1+0x1e48], R144 ;  /* 0x001e489001007387 */ /* 0x000fe80000100a00 */
[----:B------:R-:W-:Y:S04]  /*2dc00*/  LDGSTS.E [R13+0x20000], desc[UR22][R176.64], P4 ;  /* 0x20000000b00d7fae */ /* 0x000fe8000a1a1016 */
[----:B------:R-:W-:Y:S04]  /*2dc10*/  STL.64 [R1+0x1e50], R128 ;  /* 0x001e508001007387 */ /* 0x000fe80000100a00 */
[----:B------:R-:W-:Y:S04]  /*2dc20*/  LDGSTS.E [R13+0x20400], desc[UR22][R160.64], P4 ;  /* 0x20400000a00d7fae */ /* 0x000fe8000a1a1016 */
[----:B------:R2:W-:Y:S04]  /*2dc30*/  STL.64 [R1+0x1e58], R112 ;  /* 0x001e587001007387 */ /* 0x0005e80000100a00 */
[----:B------:R-:W-:Y:S04]  /*2dc40*/  LDGSTS.E [R13+0x20800], desc[UR22][R144.64], P4 ;  /* 0x20800000900d7fae */ /* 0x000fe8000a1a1016 */
[----:B-1----:R-:W2:Y:S04]  /*2dc50*/  LDL.64 R208, [R1+0xdd0] ;  /* 0x000dd00001d07983 */ /* 0x002ea80000100a00 */
[----:B------:R-:W-:Y:S04]  /*2dc60*/  LDGSTS.E [R13+0x20c00], desc[UR22][R128.64], P4 ;  /* 0x20c00000800d7fae */ /* 0x000fe8000a1a1016 */
[----:B------:R-:W2:Y:S04]  /*2dc70*/  LDL.64 R6, [R1+0xe10] ;  /* 0x000e100001067983 */ /* 0x000ea80000100a00 */
[----:B------:R-:W-:Y:S04]  /*2dc80*/  LDGSTS.E [R13+0x21000], desc[UR22][R112.64], P4 ;  /* 0x21000000700d7fae */ /* 0x000fe8000a1a1016 */
[----:B------:R-:W2:Y:S04]  /*2dc90*/  LDL.64 R8, [R1+0x748] ;  /* 0x0007480001087983 */ /* 0x000ea80000100a00 */
[----:B------:R-:W2:Y:S04]  /*2dca0*/  LDL.64 R4, [R1+0x708] ;  /* 0x0007080001047983 */ /* 0x000ea80000100a00 */
[----:B---3--:R-:W-:Y:S04]  /*2dcb0*/  LDGSTS.E [R13+0x21400], desc[UR22][R28.64], P4 ;  /* 0x214000001c0d7fae */ /* 0x008fe8000a1a1016 */
[----:B----4-:R-:W-:Y:S04]  /*2dcc0*/  LDGSTS.E [R13+0x21800], desc[UR22][R238.64], P4 ;  /* 0x21800000ee0d7fae */ /* 0x010fe8000a1a1016 */
[----:B------:R-:W3:Y:S04]  /*2dcd0*/  LDL.64 R28, [R1+0x6c8] ;  /* 0x0006c800011c7983 */ /* 0x000ee80000100a00 */
[----:B--2---:R-:W-:Y:S04]  /*2dce0*/  LDGSTS.E [R13+0x21c00], desc[UR22][R30.64], P4 ;  /* 0x21c000001e0d7fae */ /* 0x004fe8000a1a1016 */
[----:B------:R-:W2:Y:S04]  /*2dcf0*/  LDL.64 R238, [R1+0x688] ;  /* 0x0006880001ee7983 */ /* 0x000ea80000100a00 */
[----:B------:R-:W-:Y:S04]  /*2dd00*/  LDGSTS.E [R13+0x22000], desc[UR22][R58.64], P4 ;  /* 0x220000003a0d7fae */ /* 0x000fe8000a1a1016 */
[----:B------:R-:W4:Y:S04]  /*2dd10*/  LDL.64 R30, [R1+0x648] ;  /* 0x00064800011e7983 */ /* 0x000f280000100a00 */
        /* <DEDUP_REMOVED lines=41> */
[----:B------:R-:W4:Y:S01]  /*2dfb0*/  LDL.64 R102, [R1+0x108] ;  /* 0x0001080001667983 */ /* 0x000f220000100a00 */
[----:B------:R-:W-:-:S03]  /*2dfc0*/  LOP3.LUT R3, R12, 0x10, RZ, 0x3c, !PT ;  /* 0x000000100c037812 */ /* 0x000fc600078e3cff */
[----:B------:R-:W4:Y:S04]  /*2dfd0*/  LDL.64 R104, [R1+0xc8] ;  /* 0x0000c80001687983 */ /* 0x000f280000100a00 */
[----:B------:R-:W4:Y:S04]  /*2dfe0*/  LDL.LU.64 R112, [R1+0x88] ;  /* 0x0000880001707983 */ /* 0x000f280000300a00 */
[----:B------:R-:W4:Y:S01]  /*2dff0*/  LDL.LU.64 R224, [R1+0x48] ;  /* 0x0000480001e07983 */ /* 0x000f220000300a00 */
[----:B------:R-:W-:-:S03]  /*2e000*/  VIADD R10, R3, UR7 ;  /* 0x00000007030a7c36 */ /* 0x000fc60008000000 */
[----:B------:R-:W-:Y:S04]  /*2e010*/  LDGSTS.E [R13+0x27800], desc[UR22][R208.64], P4 ;  /* 0x27800000d00d7fae */ /* 0x000fe8000a1a1016 */
[----:B------:R-:W-:Y:S04]  /*2e020*/  LDGSTS.E [R13+0x27c00], desc[UR22][R6.64], P4 ;  /* 0x27c00000060d7fae */ /* 0x000fe8000a1a1016 */
[----:B------:R-:W-:Y:S04]  /*2e030*/  LDGSTS.E [R10+0x80], desc[UR22][R8.64], P4 ;  /* 0x00080000080a7fae */ /* 0x000fe8000a1a1016 */
[----:B------:R-:W-:Y:S04]  /*2e040*/  LDGSTS.E [R10+0x480], desc[UR22][R4.64], P4 ;  /* 0x00480000040a7fae */ /* 0x000fe8000a1a1016 */
[----:B------:R-:W4:Y:S04]  /*2e050*/  LDL.64 R8, [R1+0x758] ;  /* 0x0007580001087983 */ /* 0x000f280000100a00 */
[----:B------:R-:W4:Y:S04]  /*2e060*/  LDL.64 R4, [R1+0x798] ;  /* 0x0007980001047983 */ /* 0x000f280000100a00 */
[----:B---3--:R-:W-:Y:S04]  /*2e070*/  LDGSTS.E [R10+0x880], desc[UR22][R28.64], P4 ;  /* 0x008800001c0a7fae */ /* 0x008fe8000a1a1016 */
[----:B--2---:R-:W-:Y:S04]  /*2e080*/  LDGSTS.E [R10+0xc80], desc[UR22][R238.64], P4 ;  /* 0x00c80000ee0a7fae */ /* 0x004fe8000a1a1016 */
[----:B------:R-:W2:Y:S04]  /*2e090*/  LDL.64 R28, [R1+0x7d8] ;  /* 0x0007d800011c7983 */ /* 0x000ea80000100a00 */
[----:B----4-:R-:W-:Y:S04]  /*2e0a0*/  LDGSTS.E [R10+0x1080], desc[UR22][R30.64], P4 ;  /* 0x010800001e0a7fae */ /* 0x010fe8000a1a1016 */
[----:B------:R-:W3:Y:S04]  /*2e0b0*/  LDL.64 R238, [R1+0x818] ;  /* 0x0008180001ee7983 */ /* 0x000ee80000100a00 */
        /* <DEDUP_REMOVED lines=46> */
[----:B------:R-:W-:Y:S04]  /*2e3a0*/  STL.64 [R1+0x1e78], R112 ;  /* 0x001e787001007387 */ /* 0x000fe80000100a00 */
[----:B------:R-:W-:Y:S04]  /*2e3b0*/  STL.64 [R1+0x1e60], R224 ;  /* 0x001e60e001007387 */ /* 0x000fe80000100a00 */
[----:B------:R-:W-:Y:S04]  /*2e3c0*/  STL.64 [R1+0x1e68], R222 ;  /* 0x001e68de01007387 */ /* 0x000fe80000100a00 */
[----:B------:R-:W-:Y:S04]  /*2e3d0*/  STL.64 [R1+0x1e70], R206 ;  /* 0x001e70ce01007387 */ /* 0x000fe80000100a00 */
[----:B------:R-:W-:Y:S04]  /*2e3e0*/  STL.64 [R1+0x1e80], R190 ;  /* 0x001e80be01007387 */ /* 0x000fe80000100a00 */
[----:B------:R1:W-:Y:S04]  /*2e3f0*/  STL.64 [R1+0x1e88], R174 ;  /* 0x001e88ae01007387 */ /* 0x0003e80000100a00 */
[----:B------:R-:W-:Y:S04]  /*2e400*/  STL.64 [R1+0x1e90], R158 ;  /* 0x001e909e01007387 */ /* 0x000fe80000100a00 */
[----:B------:R-:W-:Y:S04]  /*2e410*/  LDGSTS.E [R10+0x7080], desc[UR22][R224.64], P4 ;  /* 0x07080000e00a7fae */ /* 0x000fe8000a1a1016 */
[----:B------:R-:W-:Y:S04]  /*2e420*/  STL.64 [R1+0x1e98], R142 ;  /* 0x001e988e01007387 */ /* 0x000fe80000100a00 */
[----:B------:R-:W-:Y:S04]  /*2e430*/  LDGSTS.E [R10+0x7480], desc[UR22][R222.64], P4 ;  /* 0x07480000de0a7fae */ /* 0x000fe8000a1a1016 */
[----:B------:R-:W-:Y:S04]  /*2e440*/  STL.64 [R1+0x1ea0], R126 ;  /* 0x001ea07e01007387 */ /* 0x000fe80000100a00 */
[----:B------:R-:W-:Y:S04]  /*2e450*/  LDGSTS.E [R10+0x7880], desc[UR22][R206.64], P4 ;  /* 0x07880000ce0a7fae */ /* 0x000fe8000a1a1016 */
[----:B------:R-:W4:Y:S04]  /*2e460*/  LDL.64 R6, [R1+0xe18] ;  /* 0x000e180001067983 */ /* 0x000f280000100a00 */
[----:B------:R-:W-:Y:S04]  /*2e470*/  LDGSTS.E [R10+0x7c80], desc[UR22][R190.64], P4 ;  /* 0x07c80000be0a7fae */ /* 0x000fe8000a1a1016 */
[----:B------:R-:W-:Y:S04]  /*2e480*/  LDGSTS.E [R10+0x20080], desc[UR22][R174.64], P4 ;  /* 0x20080000ae0a7fae */ /* 0x000fe8000a1a1016 */
[----:B------:R-:W-:Y:S04]  /*2e490*/  LDGSTS.E [R10+0x20480], desc[UR22][R158.64], P4 ;  /* 0x204800009e0a7fae */ /* 0x000fe8000a1a1016 */
[----:B------:R-:W-:Y:S04]  /*2e4a0*/  LDGSTS.E [R10+0x20880], desc[UR22][R142.64], P4 ;  /* 0x208800008e0a7fae */ /* 0x000fe8000a1a1016 */
[----:B------:R-:W-:Y:S04]  /*2e4b0*/  LDGSTS.E [R10+0x20c80], desc[UR22][R126.64], P4 ;  /* 0x20c800007e0a7fae */ /* 0x000fe8000a1a1016 */
[----:B------:R1:W-:Y:S04]  /*2e4c0*/  LDGSTS.E [R10+0x21080], desc[UR22][R8.64], P4 ;  /* 0x21080000080a7fae */ /* 0x0003e8000a1a1016 */
[----:B------:R-:W-:Y:S04]  /*2e4d0*/  LDGSTS.E [R10+0x21480], desc[UR22][R4.64], P4 ;  /* 0x21480000040a7fae */ /* 0x000fe8000a1a1016 */
[----:B------:R-:W4:Y:S04]  /*2e4e0*/  LDL.64 R4, [R1+0x740] ;  /* 0x0007400001047983 */ /* 0x000f280000100a00 */
[----:B--2---:R-:W-:Y:S04]  /*2e4f0*/  LDGSTS.E [R10+0x21880], desc[UR22][R28.64], P4 ;  /* 0x218800001c0a7fae */ /* 0x004fe8000a1a1016 */
[----:B---3--:R-:W-:Y:S04]  /*2e500*/  LDGSTS.E [R10+0x21c80], desc[UR22][R238.64], P4 ;  /* 0x21c80000ee0a7fae */ /* 0x008fe8000a1a1016 */
        /* <DEDUP_REMOVED lines=46> */
[----:B------:R-:W-:Y:S04]  /*2e7f0*/  LDGSTS.E [R10+0x27880], desc[UR22][R104.64], P4 ;  /* 0x27880000680a7fae */ /* 0x000fe8000a1a1016 */
[----:B------:R-:W4:Y:S01]  /*2e800*/  LDL.64 R102, [R1+0x140] ;  /* 0x0001400001667983 */ /* 0x000f220000100a00 */
[----:B-1----:R-:W-:-:S03]  /*2e810*/  VIADD R9, R3, UR7 ;  /* 0x0000000703097c36 */ /* 0x002fc60008000000 */
[----:B------:R-:W4:Y:S04]  /*2e820*/  LDL.64 R104, [R1+0x100] ;  /* 0x0001000001687983 */ /* 0x000f280000100a00 */
[----:B------:R-:W4:Y:S04]  /*2e830*/  LDL.LU.64 R174, [R1+0xc0] ;  /* 0x0000c00001ae7983 */ /* 0x000f280000300a00 */
[----:B------:R-:W4:Y:S04]  /*2e840*/  LDL.LU.64 R128, [R1+0x80] ;  /* 0x0000800001807983 */ /* 0x000f280000300a00 */
[----:B------:R1:W-:Y:S04]  /*2e850*/  STL.64 [R1+0x1d38], R10 ;  /* 0x001d380a01007387 */ /* 0x0003e80000100a00 */
[----:B------:R-:W-:Y:S04]  /*2e860*/  LDGSTS.E [R10+0x27c80], desc[UR22][R6.64], P4 ;  /* 0x27c80000060a7fae */ /* 0x000fe8000a1a1016 */
[----:B-1----:R-:W4:Y:S04]  /*2e870*/  LDL.LU.64 R10, [R1+0x40] ;  /* 0x00004000010a7983 */ /* 0x002f280000300a00 */
[----:B------:R-:W-:Y:S04]  /*2e880*/  LDGSTS.E [R9+0x100], desc[UR22][R4.64], P4 ;  /* 0x0010000004097fae */ /* 0x000fe8000a1a1016 */
        /* <DEDUP_REMOVED lines=64> */
[----:B------:R-:W-:Y:S04]  /*2ec90*/  STL.64 [R1+0x1ee0], R156 ;  /* 0x001ee09c01007387 */ /* 0x000fe80000100a00 */
[----:B------:R-:W-:Y:S04]  /*2eca0*/  LDGSTS.E [R9+0x20500], desc[UR22][R156.64], P4 ;  /* 0x205000009c097fae */ /* 0x000fe8000a1a1016 */
[----:B------:R-:W-:Y:S04]  /*2ecb0*/  STL.64 [R1+0x1ee8], R140 ;  /* 0x001ee88c01007387 */ /* 0x000fe80000100a00 */
[----:B------:R-:W-:Y:S04]  /*2ecc0*/  LDGSTS.E [R9+0x20900], desc[UR22][R140.64], P4 ;  /* 0x209000008c097fae */ /* 0x000fe8000a1a1016 */
[----:B------:R-:W-:Y:S04]  /*2ecd0*/  STL.64 [R1+0x1ef0], R124 ;  /* 0x001ef07c01007387 */ /* 0x000fe80000100a00 */
[----:B------:R-:W-:Y:S04]  /*2ece0*/  LDGSTS.E [R9+0x20d00], desc[UR22][R124.64], P4 ;  /* 0x20d000007c097fae */ /* 0x000fe8000a1a1016 */
[----:B------:R-:W4:Y:S04]  /*2ecf0*/  LDL.64 R6, [R1+0xda0] ;  /* 0x000da00001067983 */ /* 0x000f280000100a00 */
[----:B--2---:R-:W-:Y:S04]  /*2ed00*/  LDGSTS.E [R9+0x21100], desc[UR22][R28.64], P4 ;  /* 0x211000001c097fae */ /* 0x004fe8000a1a1016 */
[----:B------:R-:W2:Y:S04]  /*2ed10*/  LDL.64 R4, [R1+0xde0] ;  /* 0x000de00001047983 */ /* 0x000ea80000100a00 */
[----:B---3--:R-:W-:Y:S04]  /*2ed20*/  LDGSTS.E [R9+0x21500], desc[UR22][R238.64], P4 ;  /* 0x21500000ee097fae */ /* 0x008fe8000a1a1016 */
[----:B------:R-:W3:Y:S04]  /*2ed30*/  LDL.64 R28, [R1+0xe20] ;  /* 0x000e2000011c7983 */ /* 0x000ee80000100a00 */
[----:B----4-:R-:W-:Y:S04]  /*2ed40*/  LDGSTS.E [R9+0x21900], desc[UR22][R30.64], P4 ;  /* 0x219000001e097fae */ /* 0x010fe8000a1a1016 */
        /* <DEDUP_REMOVED lines=47> */
[----:B-1----:R-:W4:Y:S04]  /*2f040*/  LDL.LU.64 R172, [R1+0x138] ;  /* 0x0001380001ac7983 */ /* 0x002f280000300a00 */
[----:B------:R-:W4:Y:S04]  /*2f050*/  LDL.LU.64 R128, [R1+0xf8] ;  /* 0x0000f80001807983 */ /* 0x000f280000300a00 */
[----:B------:R-:W4:Y:S04]  /*2f060*/  LDL.LU.64 R190, [R1+0xb8] ;  /* 0x0000b80001be7983 */ /* 0x000f280000300a00 */
[----:B------:R-:W4:Y:S01]  /*2f070*/  LDL.LU.64 R144, [R1+0x78] ;  /* 0x0000780001907983 */ /* 0x000f220000300a00 */
[----:B------:R-:W-:-:S03]  /*2f080*/  VIADD R8, R3, UR7 ;  /* 0x0000000703087c36 */ /* 0x000fc60008000000 */
[----:B------:R1:W-:Y:S04]  /*2f090*/  LDGSTS.E [R9+0x27500], desc[UR22][R6.64], P4 ;  /* 0x2750000006097fae */ /* 0x0003e8000a1a1016 */
        /* <DEDUP_REMOVED lines=50> */
[----:B------:R-:W-:Y:S04]  /*2f3c0*/  LDGSTS.E [R8+0x6180], desc[UR22][R172.64], P4 ;  /* 0x06180000ac087fae */ /* 0x000fe8000a1a1016 */
[----:B------:R-:W-:Y:S04]  /*2f3d0*/  LDGSTS.E [R8+0x6580], desc[UR22][R128.64], P4 ;  /* 0x0658000080087fae */ /* 0x000fe8000a1a1016 */
[----:B------:R-:W-:Y:S04]  /*2f3e0*/  LDGSTS.E [R8+0x6980], desc[UR22][R190.64], P4 ;  /* 0x06980000be087fae */ /* 0x000fe8000a1a1016 */
[----:B------:R-:W-:Y:S04]  /*2f3f0*/  LDGSTS.E [R8+0x6d80], desc[UR22][R144.64], P4 ;  /* 0x06d8000090087fae */ /* 0x000fe8000a1a1016 */
[----:B------:R-:W4:Y:S04]  /*2f400*/  LDL.64 R102, [R1+0xd68] ;  /* 0x000d680001667983 */ /* 0x000f280000100a00 */
[----:B------:R-:W4:Y:S04]  /*2f410*/  LDL.64 R104, [R1+0xda8] ;  /* 0x000da80001687983 */ /* 0x000f280000100a00 */
        /* <DEDUP_REMOVED lines=16> */
[----:B------:R1:W-:Y:S04]  /*2f520*/  STL.64 [R1+0x1f38], R170 ;  /* 0x001f38aa01007387 */ /* 0x0003e80000100a00 */
[----:B------:R-:W-:Y:S04]  /*2f530*/  STL.64 [R1+0x1f40], R154 ;  /* 0x001f409a01007387 */ /* 0x000fe80000100a00 */
[----:B------:R-:W-:Y:S04]  /*2f540*/  STL.64 [R1+0x1f48], R138 ;  /* 0x001f488a01007387 */ /* 0x000fe80000100a00 */
[----:B------:R-:W-:Y:S04]  /*2f550*/  STL.64 [R1+0x1f50], R122 ;  /* 0x001f507a01007387 */ /* 0x000fe80000100a00 */
[----:B--2---:R-:W-:Y:S04]  /*2f560*/  LDGSTS.E [R8+0x21180], desc[UR22][R4.64], P4 ;  /* 0x2118000004087fae */ /* 0x004fe8000a1a1016 */
[----:B---3--:R-:W-:Y:S04]  /*2f570*/  LDGSTS.E [R8+0x21580], desc[UR22][R28.64], P4 ;  /* 0x215800001c087fae */ /* 0x008fe8000a1a1016 */
[----:B----4-:R-:W-:Y:S04]  /*2f580*/  LDGSTS.E [R8+0x21980], desc[UR22][R238.64], P4 ;  /* 0x21980000ee087fae */ /* 0x010fe8000a1a1016 */
[----:B------:R-:W-:Y:S04]  /*2f590*/  LDGSTS.E [R8+0x21d80], desc[UR22][R30.64], P4 ;  /* 0x21d800001e087fae */ /* 0x000fe8000a1a1016 */
[----:B------:R-:W-:Y:S04]  /*2f5a0*/  LDGSTS.E [R8+0x22180], desc[UR22][R58.64], P4 ;  /* 0x221800003a087fae */ /* 0x000fe8000a1a1016 */
[----:B------:R-:W-:Y:S04]  /*2f5b0*/  LDGSTS.E [R8+0x22580], desc[UR22][R60.64], P4 ;  /* 0x225800003c087fae */ /* 0x000fe8000a1a1016 */
[----:B------:R-:W2:Y:S04]  /*2f5c0*/  LDL.64 R58, [R1+0xde8] ;  /* 0x000de800013a7983 */ /* 0x000ea80000100a00 */
[----:B------:R-:W-:Y:S04]  /*2f5d0*/  LDGSTS.E [R8+0x22980], desc[UR22][R90.64], P4 ;  /* 0x229800005a087fae */ /* 0x000fe8000a1a1016 */
        /* <DEDUP_REMOVED lines=35> */
[----:B------:R-:W4:Y:S04]  /*2f810*/  LDL.64 R72, [R1+0x2f0] ;  /* 0x0002f00001487983 */ /* 0x000f280000100a00 */
[----:B------:R-:W-:Y:S04]  /*2f820*/  LDGSTS.E [R8+0x27180], desc[UR22][R102.64], P4 ;  /* 0x2718000066087fae */ /* 0x000fe8000a1a1016 */
[----:B------:R-:W-:Y:S04]  /*2f830*/  LDGSTS.E [R8+0x27580], desc[UR22][R104.64], P4 ;  /* 0x2758000068087fae */ /* 0x000fe8000a1a1016 */
[----:B------:R-:W4:Y:S04]  /*2f840*/  LDL.64 R102, [R1+0x270] ;  /* 0x0002700001667983 */ /* 0x000f280000100a00 */
[----:B------:R-:W4:Y:S04]  /*2f850*/  LDL.64 R104, [R1+0x230] ;  /* 0x0002300001687983 */ /* 0x000f280000100a00 */
[----:B-1----:R-:W4:Y:S04]  /*2f860*/  LDL.LU.64 R170, [R1+0x1f0] ;  /* 0x0001f00001aa7983 */ /* 0x002f280000300a00 */
[----:B------:R-:W4:Y:S04]  /*2f870*/  LDL.LU.64 R234, [R1+0x1b0] ;  /* 0x0001b00001ea7983 */ /* 0x000f280000300a00 */
[----:B------:R-:W4:Y:S04]  /*2f880*/  LDL.LU.64 R172, [R1+0x170] ;  /* 0x0001700001ac7983 */ /* 0x000f280000300a00 */
[----:B------:R-:W4:Y:S04]  /*2f890*/  LDL.LU.64 R188, [R1+0x130] ;  /* 0x0001300001bc7983 */ /* 0x000f280000300a00 */
[----:B------:R-:W4:Y:S04]  /*2f8a0*/  LDL.LU.64 R174, [R1+0xf0] ;  /* 0x0000f00001ae7983 */ /* 0x000f280000300a00 */
[----:B------:R-:W4:Y:S04]  /*2f8b0*/  LDL.LU.64 R112, [R1+0xb0] ;  /* 0x0000b00001707983 */ /* 0x000f280000300a00 */
[----:B------:R-:W4:Y:S04]  /*2f8c0*/  LDL.LU.64 R160, [R1+0x70] ;  /* 0x0000700001a07983 */ /* 0x000f280000300a00 */
[----:B------:R1:W-:Y:S04]  /*2f8d0*/  STL.64 [R1+0x1d30], R8 ;  /* 0x001d300801007387 */ /* 0x0003e80000100a00 */
[----:B--2---:R-:W-:Y:S04]  /*2f8e0*/  LDGSTS.E [R8+0x27980], desc[UR22][R58.64], P4 ;  /* 0x279800003a087fae */ /* 0x004fe8000a1a1016 */
[----:B---3--:R-:W-:Y:S04]  /*2f8f0*/  LDGSTS.E [R8+0x27d80], desc[UR22][R60.64], P4 ;  /* 0x27d800003c087fae */ /* 0x008fe8000a1a1016 */
[----:B-1----:R-:W2:Y:S01]  /*2f900*/  LDL.LU.64 R8, [R1+0x2b0] ;  /* 0x0002b00001087983 */ /* 0x002ea20000300a00 */
[----:B------:R-:W-:-:S05]  /*2f910*/  LOP3.LUT R3, R12, 0x40, RZ, 0x3c, !PT ;  /* 0x000000400c037812 */ /* 0x000fca00078e3cff */
[----:B------:R-:W-:-:S05]  /*2f920*/  VIADD R7, R3, UR7 ;  /* 0x0000000703077c36 */ /* 0x000fca0008000000 */
[----:B----4-:R-:W-:Y:S04]  /*2f930*/  LDGSTS.E [R7+0x200], desc[UR22][R90.64], P4 ;  /* 0x002000005a077fae */ /* 0x010fe8000a1a1016 */
[----:B------:R-:W-:Y:S04]  /*2f940*/  LDGSTS.E [R7+0x600], desc[UR22][R92.64], P4 ;  /* 0x006000005c077fae */ /* 0x000fe8000a1a1016 */
        /* <DEDUP_REMOVED lines=16> */
[----:B--2---:R-:W-:Y:S04]  /*2fa50*/  STL.64 [R1+0x1f90], R8 ;  /* 0x001f900801007387 */ /* 0x004fe80000100a00 */
[----:B------:R-:W2:Y:S04]  /*2fa60*/  LDL.64 R28, [R1+0x770] ;  /* 0x00077000011c7983 */ /* 0x000ea80000100a00 */
[----:B------:R-:W3:Y:S04]  /*2fa70*/  LDL.64 R238, [R1+0x7b0] ;  /* 0x0007b00001ee7983 */ /* 0x000ee80000100a00 */
[----:B------:R-:W4:Y:S04]  /*2fa80*/  LDL.64 R30, [R1+0x7f0] ;  /* 0x0007f000011e7983 */ /* 0x000f280000100a00 */
        /* <DEDUP_REMOVED lines=31> */
[----:B------:R-:W-:Y:S04]  /*2fc80*/  LDGSTS.E [R7+0x6e00], desc[UR22][R160.64], P4 ;  /* 0x06e00000a0077fae */ /* 0x000fe8000a1a1016 */
        /* <DEDUP_REMOVED lines=16> */
[----:B------:R-:W-:Y:S04]  /*2fd90*/  STL.64 [R1+0x1fa0], R216 ;  /* 0x001fa0d801007387 */ /* 0x000fe80000100a00 */
[----:B------:R-:W-:Y:S04]  /*2fda0*/  STL.64 [R1+0x1fa8], R200 ;  /* 0x001fa8c801007387 */ /* 0x000fe80000100a00 */
[----:B------:R-:W-:Y:S04]  /*2fdb0*/  STL.64 [R1+0x1fb0], R184 ;  /* 0x001fb0b801007387 */ /* 0x000fe80000100a00 */
[----:B------:R-:W-:Y:S04]  /*2fdc0*/  STL.64 [R1+0x1fb8], R168 ;  /* 0x001fb8a801007387 */ /* 0x000fe80000100a00 */
[----:B------:R-:W-:Y:S04]  /*2fdd0*/  STL.64 [R1+0x1fc0], R152 ;  /* 0x001fc09801007387 */ /* 0x000fe80000100a00 */
[----:B------:R1:W-:Y:S04]  /*2fde0*/  STL.64 [R1+0x1fc8], R136 ;  /* 0x001fc88801007387 */ /* 0x0003e80000100a00 */
[----:B------:R-:W-:Y:S04]  /*2fdf0*/  STL.64 [R1+0x1fd0], R120 ;  /* 0x001fd07801007387 */ /* 0x000fe80000100a00 */
[----:B--2---:R-:W-:Y:S04]  /*2fe00*/  LDGSTS.E [R7+0x21200], desc[UR22][R28.64], P4 ;  /* 0x212000001c077fae */ /* 0x004fe8000a1a1016 */
[----:B---3--:R-:W-:Y:S04]  /*2fe10*/  LDGSTS.E [R7+0x21600], desc[UR22][R238.64], P4 ;  /* 0x21600000ee077fae */ /* 0x008fe8000a1a1016 */
        /* <DEDUP_REMOVED lines=8> */
[----:B------:R-:W2:Y:S04]  /*2fea0*/  LDL.64 R32, [R1+0xdb0] ;  /* 0x000db00001207983 */ /* 0x000ea80000100a00 */
        /* <DEDUP_REMOVED lines=44> */
[----:B------:R-:W4:Y:S01]  /*30170*/  LDL.LU.64 R176, [R1+0x68] ;  /* 0x0000680001b07983 */ /* 0x000f220000300a00 */
[----:B------:R-:W-:-:S03]  /*30180*/  LOP3.LUT R3, R12, 0x50, RZ, 0x3c, !PT ;  /* 0x000000500c037812 */ /* 0x000fc600078e3cff */
[----:B------:R-:W4:Y:S04]  /*30190*/  LDL.64 R208, [R1+0x778] ;  /* 0x0007780001d07983 */ /* 0x000f280000100a00 */
[----:B------:R-:W4:Y:S04]  /*301a0*/  LDL.64 R4, [R1+0x7b8] ;  /* 0x0007b80001047983 */ /* 0x000f280000100a00 */
[----:B------:R-:W4:Y:S01]  /*301b0*/  LDL.64 R28, [R1+0x7f8] ;  /* 0x0007f800011c7983 */ /* 0x000f220000100a00 */
[----:B------:R-:W-:-:S03]  /*301c0*/  VIADD R6, R3, UR7 ;  /* 0x0000000703067c36 */ /* 0x000fc60008000000 */
[----:B------:R-:W4:Y:S04]  /*301d0*/  LDL.64 R238, [R1+0x838] ;  /* 0x0008380001ee7983 */ /* 0x000f280000100a00 */
[----:B------:R-:W4:Y:S04]  /*301e0*/  LDL.64 R30, [R1+0x878] ;  /* 0x00087800011e7983 */ /* 0x000f280000100a00 */
[----:B------:R-:W4:Y:S04]  /*301f0*/  LDL.64 R58, [R1+0x8b8] ;  /* 0x0008b800013a7983 */ /* 0x000f280000100a00 */
[----:B------:R-:W4:Y:S04]  /*30200*/  LDL.64 R60, [R1+0x8f8] ;  /* 0x0008f800013c7983 */ /* 0x000f280000100a00 */
[----:B------:R-:W4:Y:S04]  /*30210*/  LDL.64 R90, [R1+0x938] ;  /* 0x00093800015a7983 */ /* 0x000f280000100a00 */
        /* <DEDUP_REMOVED lines=59> */
[----:B------:R1:W-:Y:S04]  /*305d0*/  LDGSTS.E [R6+0x21680], desc[UR22][R4.64], P4 ;  /* 0x2168000004067fae */ /* 0x0003e8000a1a1016 */
        /* <DEDUP_REMOVED lines=18> */
[----:B--2---:R-:W-:Y:S04]  /*30700*/  LDGSTS.E [R6+0x23680], desc[UR22][R32.64], P4 ;  /* 0x2368000020067fae */ /* 0x004fe8000a1a1016 */
[----:B------:R-:W-:Y:S04]  /*30710*/  STL.64 [R1+0x2030], R206 ;  /* 0x002030ce01007387 */ /* 0x000fe80000100a00 */
[----:B---3--:R-:W-:Y:S04]  /*30720*/  LDGSTS.E [R6+0x23a80], desc[UR22][R34.64], P4 ;  /* 0x23a8000022067fae */ /* 0x008fe8000a1a1016 */
[----:B------:R-:W-:Y:S04]  /*30730*/  STL.64 [R1+0x2038], R176 ;  /* 0x002038b001007387 */ /* 0x000fe80000100a00 */
[----:B----4-:R-:W-:Y:S04]  /*30740*/  LDGSTS.E [R6+0x23e80], desc[UR22][R62.64], P4 ;  /* 0x23e800003e067fae */ /* 0x010fe8000a1a1016 */
        /* <DEDUP_REMOVED lines=16> */
[----:B------:R-:W-:Y:S04]  /*30850*/  LDGSTS.E [R6+0x26280], desc[UR22][R98.64], P4 ;  /* 0x2628000062067fae */ /* 0x000fe8000a1a1016 */
[----:B------:R-:W-:Y:S04]  /*30860*/  LDGSTS.E [R6+0x26680], desc[UR22][R100.64], P4 ;  /* 0x2668000064067fae */ /* 0x000fe8000a1a1016 */
[----:B------:R-:W-:Y:S04]  /*30870*/  LDGSTS.E [R6+0x26a80], desc[UR22][R40.64], P4 ;  /* 0x26a8000028067fae */ /* 0x000fe8000a1a1016 */
        /* <DEDUP_REMOVED lines=8> */
[----:B------:R-:W4:Y:S04]  /*30900*/  LDL.64 R104, [R1+0x660] ;  /* 0x0006600001687983 */ /* 0x000f280000100a00 */
[----:B--2---:R-:W2:Y:S04]  /*30910*/  LDL.LU.64 R118, [R1+0x620] ;  /* 0x0006200001767983 */ /* 0x004ea80000300a00 */
[----:B------:R-:W2:Y:S04]  /*30920*/  LDL.LU.64 R150, [R1+0x5e0] ;  /* 0x0005e00001967983 */ /* 0x000ea80000300a00 */
        /* <DEDUP_REMOVED lines=13> */
[----:B------:R-:W2:Y:S01]  /*30a00*/  LDL.LU.64 R234, [R1+0x260] ;  /* 0x0002600001ea7983 */ /* 0x000ea20000300a00 */
[----:B------:R-:W-:-:S03]  /*30a10*/  LOP3.LUT R3, R12, 0x60, RZ, 0x3c, !PT ;  /* 0x000000600c037812 */ /* 0x000fc600078e3cff */
[----:B------:R-:W2:Y:S04]  /*30a20*/  LDL.LU.64 R138, [R1+0x220] ;  /* 0x00022000018a7983 */ /* 0x000ea80000300a00 */
[----:B------:R-:W2:Y:S04]  /*30a30*/  LDL.LU.64 R202, [R1+0x1e0] ;  /* 0x0001e00001ca7983 */ /* 0x000ea80000300a00 */
[----:B------:R-:W2:Y:S04]  /*30a40*/  LDL.LU.64 R190, [R1+0x1a0] ;  /* 0x0001a00001be7983 */ /* 0x000ea80000300a00 */
[----:B------:R-:W2:Y:S04]  /*30a50*/  LDL.LU.64 R140, [R1+0x160] ;  /* 0x00016000018c7983 */ /* 0x000ea80000300a00 */
[----:B------:R-:W2:Y:S01]  /*30a60*/  LDL.LU.64 R220, [R1+0x120] ;  /* 0x0001200001dc7983 */ /* 0x000ea20000300a00 */
[----:B-1----:R-:W-:-:S03]  /*30a70*/  VIADD R5, R3, UR7 ;  /* 0x0000000703057c36 */ /* 0x002fc60008000000 */
[----:B------:R-:W2:Y:S04]  /*30a80*/  LDL.LU.64 R142, [R1+0xe0] ;  /* 0x0000e000018e7983 */ /* 0x000ea80000300a00 */
[----:B------:R-:W2:Y:S04]  /*30a90*/  LDL.LU.64 R222, [R1+0xa0] ;  /* 0x0000a00001de7983 */ /* 0x000ea80000300a00 */
[----:B------:R-:W2:Y:S04]  /*30aa0*/  LDL.LU.64 R192, [R1+0x60] ;  /* 0x0000600001c07983 */ /* 0x000ea80000300a00 */
[----:B------:R1:W-:Y:S04]  /*30ab0*/  STL.64 [R1+0x1cd0], R6 ;  /* 0x001cd00601007387 */ /* 0x0003e80000100a00 */
[----:B---3--:R-:W-:Y:S04]  /*30ac0*/  LDGSTS.E [R6+0x27e80], desc[UR22][R40.64], P4 ;  /* 0x27e8000028067fae */ /* 0x008fe8000a1a1016 */
[----:B----4-:R-:W-:Y:S04]  /*30ad0*/  LDGSTS.E [R5+0x300], desc[UR22][R70.64], P4 ;  /* 0x0030000046057fae */ /* 0x010fe8000a1a1016 */
[----:B-1----:R-:W3:Y:S04]  /*30ae0*/  LDL.LU.64 R6, [R1+0xbc8] ;  /* 0x000bc80001067983 */ /* 0x002ee80000300a00 */
[----:B------:R-:W-:Y:S04]  /*30af0*/  LDGSTS.E [R5+0x700], desc[UR22][R72.64], P4 ;  /* 0x0070000048057fae */ /* 0x000fe8000a1a1016 */
[----:B------:R-:W4:Y:S04]  /*30b00*/  LDL.64 R28, [R1+0x7c0] ;  /* 0x0007c000011c7983 */ /* 0x000f280000100a00 */
[----:B------:R-:W-:Y:S04]  /*30b10*/  LDGSTS.E [R5+0xb00], desc[UR22][R102.64], P4 ;  /* 0x00b0000066057fae */ /* 0x000fe8000a1a1016 */
[----:B------:R-:W3:Y:S04]  /*30b20*/  LDL.64 R238, [R1+0x800] ;  /* 0x0008000001ee7983 */ /* 0x000ee80000100a00 */
[----:B------:R-:W3:Y:S04]  /*30b30*/  LDL.64 R30, [R1+0x840] ;  /* 0x00084000011e7983 */ /* 0x000ee80000100a00 */
        /* <DEDUP_REMOVED lines=21> */
[----:B--2---:R-:W-:Y:S04]  /*30c90*/  LDGSTS.E [R5+0x1300], desc[UR22][R118.64], P4 ;  /* 0x0130000076057fae */ /* 0x004fe8000a1a1016 */
[----:B------:R-:W2:Y:S04]  /*30ca0*/  LDL.64 R104, [R1+0xd80] ;  /* 0x000d800001687983 */ /* 0x000ea80000100a00 */
        /* <DEDUP_REMOVED lines=32> */
[----:B------:R-:W-:Y:S04]  /*30eb0*/  STL.64 [R1+0x2088], R150 ;  /* 0x0020889601007387 */ /* 0x000fe80000100a00 */
[----:B------:R-:W-:Y:S04]  /*30ec0*/  STL.64 [R1+0x2090], R182 ;  /* 0x002090b601007387 */ /* 0x000fe80000100a00 */
[----:B------:R1:W-:Y:S04]  /*30ed0*/  STL.64 [R1+0x2098], R214 ;  /* 0x002098d601007387 */ /* 0x0003e80000100a00 */
[----:B------:R-:W2:Y:S04]  /*30ee0*/  LDL.64 R72, [R1+0xdc0] ;  /* 0x000dc00001487983 */ /* 0x000ea80000100a00 */
[----:B---3--:R-:W-:Y:S04]  /*30ef0*/  LDGSTS.E [R5+0x21300], desc[UR22][R102.64], P4 ;  /* 0x2130000066057fae */ /* 0x008fe8000a1a1016 */
[----:B----4-:R-:W-:Y:S04]  /*30f00*/  LDGSTS.E [R5+0x21700], desc[UR22][R28.64], P4 ;  /* 0x217000001c057fae */ /* 0x010fe8000a1a1016 */
[----:B------:R-:W-:Y:S04]  /*30f10*/  LDGSTS.E [R5+0x21b00], desc[UR22][R238.64], P4 ;  /* 0x21b00000ee057fae */ /* 0x000fe8000a1a1016 */
[----:B------:R-:W-:Y:S04]  /*30f20*/  LDGSTS.E [R5+0x21f00], desc[UR22][R30.64], P4 ;  /* 0x21f000001e057fae */ /* 0x000fe8000a1a1016 */
[----:B------:R-:W-:Y:S04]  /*30f30*/  LDGSTS.E [R5+0x22300], desc[UR22][R58.64], P4 ;  /* 0x223000003a057fae */ /* 0x000fe8000a1a1016 */
[----:B------:R-:W-:Y:S04]  /*30f40*/  LDGSTS.E [R5+0x22700], desc[UR22][R60.64], P4 ;  /* 0x227000003c057fae */ /* 0x000fe8000a1a1016 */
[----:B------:R-:W-:Y:S04]  /*30f50*/  LDGSTS.E [R5+0x22b00], desc[UR22][R90.64], P4 ;  /* 0x22b000005a057fae */ /* 0x000fe8000a1a1016 */
[----:B------:R-:W3:Y:S04]  /*30f60*/  LDL.64 R102, [R1+0xe00] ;  /* 0x000e000001667983 */ /* 0x000ee80000100a00 */
        /* <DEDUP_REMOVED lines=16> */
[----:B------:R4:W-:Y:S04]  /*31070*/  STL.64 [R1+0x1e18], R6 ;  /* 0x001e180601007387 */ /* 0x0009e80000100a00 */
[----:B------:R-:W-:Y:S04]  /*31080*/  LDGSTS.E [R5+0x26f00], desc[UR22][R70.64], P4 ;  /* 0x26f0000046057fae */ /* 0x000fe8000a1a1016 */
[----:B------:R1:W-:Y:S04]  /*31090*/  STL.64 [R1+0x1e10], R12 ;  /* 0x001e100c01007387 */ /* 0x0003e80000100a00 */
[----:B--2---:R-:W-:Y:S04]  /*310a0*/  LDGSTS.E [R5+0x27300], desc[UR22][R104.64], P4 ;  /* 0x2730000068057fae */ /* 0x004fe8000a1a1016 */
[----:B------:R-:W2:Y:S04]  /*310b0*/  LDL.64 R104, [R1+0xe60] ;  /* 0x000e600001687983 */ /* 0x000ea80000100a00 */
        /* <DEDUP_REMOVED lines=28> */
[----:B------:R-:W-:Y:S04]  /*31280*/  LDGSTS.E [R5+0x27700], desc[UR22][R72.64], P4 ;  /* 0x2770000048057fae */ /* 0x000fe8000a1a1016 */
        /* <DEDUP_REMOVED lines=22> */
[----:B---3--:R-:W-:Y:S04]  /*313f0*/  LDGSTS.E [R5+0x27b00], desc[UR22][R102.64], P4 ;  /* 0x27b0000066057fae */ /* 0x008fe8000a1a1016 */
[----:B------:R-:W3:Y:S04]  /*31400*/  LDL.64 R72, [R1+0xdc8] ;  /* 0x000dc80001487983 */ /* 0x000ee80000100a00 */
[----:B------:R-:W3:Y:S04]  /*31410*/  LDL.64 R102, [R1+0x7c8] ;  /* 0x0007c80001667983 */ /* 0x000ee80000100a00 */
[----:B--2---:R-:W-:Y:S04]  /*31420*/  LDGSTS.E [R5+0x27f00], desc[UR22][R104.64], P4 ;  /* 0x27f0000068057fae */ /* 0x004fe8000a1a1016 */
[----:B------:R-:W2:Y:S04]  /*31430*/  LDL.64 R104, [R1+0x9c8] ;  /* 0x0009c80001687983 */ /* 0x000ea80000100a00 */
[----:B----4-:R-:W4:Y:S01]  /*31440*/  LDL.LU.64 R6, [R1+0xb78] ;  /* 0x000b780001067983 */ /* 0x010f220000300a00 */
[----:B------:R-:W-:-:S03]  /*31450*/  LOP3.LUT R3, R12, 0x70, RZ, 0x3c, !PT ;  /* 0x000000700c037812 */ /* 0x000fc600078e3cff */
[----:B------:R-:W4:Y:S02]  /*31460*/  LDL.LU.64 R12, [R1+0xe08] ;  /* 0x000e0800010c7983 */ /* 0x000f240000300a00 */
[----:B------:R-:W-:-:S05]  /*31470*/  VIADD R4, R3, UR7 ;  /* 0x0000000703047c36 */ /* 0x000fca0008000000 */
        /* <DEDUP_REMOVED lines=37> */
[----:B------:R-:W4:Y:S04]  /*316d0*/  LDL.LU.64 R238, [R1+0x2168] ;  /* 0x0021680001ee7983 */ /* 0x000f280000300a00 */
[----:B---3--:R-:W-:Y:S04]  /*316e0*/  LDGSTS.E [R4+0x21780], desc[UR22][R102.64], P4 ;  /* 0x2178000066047fae */ /* 0x008fe8000a1a1016 */
[----:B------:R-:W-:Y:S04]  /*316f0*/  LDGSTS.E [R4+0x21b80], desc[UR22][R28.64], P4 ;  /* 0x21b800001c047fae */ /* 0x000fe8000a1a1016 */
[----:B------:R-:W-:Y:S04]  /*31700*/  LDGSTS.E [R4+0x21f80], desc[UR22][R30.64], P4 ;  /* 0x21f800001e047fae */ /* 0x000fe8000a1a1016 */
[----:B------:R-:W3:Y:S04]  /*31710*/  LDL.64 R102, [R1+0xe70] ;  /* 0x000e700001667983 */ /* 0x000ee80000100a00 */
[----:B------:R-:W3:Y:S04]  /*31720*/  LDL.LU.64 R28, [R1+0x2160] ;  /* 0x00216000011c7983 */ /* 0x000ee80000300a00 */
[----:B------:R-:W-:Y:S04]  /*31730*/  LDGSTS.E [R4+0x22380], desc[UR22][R58.64], P4 ;  /* 0x223800003a047fae */ /* 0x000fe8000a1a1016 */
        /* <DEDUP_REMOVED lines=9> */
[----:B------:R-:W3:Y:S04]  /*317d0*/  LDL.LU.64 R32, [R1+0x2130] ;  /* 0x0021300001207983 */ /* 0x000ee80000300a00 */
[----:B--2---:R1:W-:Y:S04]  /*317e0*/  LDGSTS.E [R4+0x23780], desc[UR22][R104.64], P4 ;  /* 0x2378000068047fae */ /* 0x0043e8000a1a1016 */
[----:B------:R-:W-:Y:S04]  /*317f0*/  LDGSTS.E [R4+0x23b80], desc[UR22][R40.64], P4 ;  /* 0x23b8000028047fae */ /* 0x000fe8000a1a1016 */
[----:B------:R-:W-:Y:S04]  /*31800*/  LDGSTS.E [R4+0x23f80], desc[UR22][R34.64], P4 ;  /* 0x23f8000022047fae */ /* 0x000fe8000a1a1016 */
[----:B------:R-:W1:Y:S04]  /*31810*/  LDL.LU.64 R104, [R1+0x38] ;  /* 0x0000380001687983 */ /* 0x000e680000300a00 */
[----:B------:R-:W2:Y:S04]  /*31820*/  LDL.LU.64 R40, [R1+0x30] ;  /* 0x0000300001287983 */ /* 0x000ea80000300a00 */
[----:B------:R-:W-:Y:S04]  /*31830*/  LDGSTS.E [R4+0x24380], desc[UR22][R62.64], P4 ;  /* 0x243800003e047fae */ /* 0x000fe8000a1a1016 */
[----:B------:R-:W2:Y:S04]  /*31840*/  LDL.LU.64 R34, [R1+0x2128] ;  /* 0x0021280001227983 */ /* 0x000ea80000300a00 */
[----:B------:R-:W-:Y:S04]  /*31850*/  LDGSTS.E [R4+0x24780], desc[UR22][R64.64], P4 ;  /* 0x2478000040047fae */ /* 0x000fe8000a1a1016 */
[----:B------:R-:W2:Y:S04]  /*31860*/  LDL.LU.64 R62, [R1+0x2120] ;  /* 0x00212000013e7983 */ /* 0x000ea80000300a00 */
[----:B------:R-:W-:Y:S04]  /*31870*/  LDGSTS.E [R4+0x24b80], desc[UR22][R94.64], P4 ;  /* 0x24b800005e047fae */ /* 0x000fe8000a1a1016 */
[----:B------:R-:W2:Y:S04]  /*31880*/  LDL.LU.64 R64, [R1+0x2118] ;  /* 0x0021180001407983 */ /* 0x000ea80000300a00 */
[----:B------:R-:W-:Y:S04]  /*31890*/  LDGSTS.E [R4+0x24f80], desc[UR22][R96.64], P4 ;  /* 0x24f8000060047fae */ /* 0x000fe8000a1a1016 */
[----:B------:R-:W2:Y:S04]  /*318a0*/  LDL.LU.64 R94, [R1+0x2110] ;  /* 0x00211000015e7983 */ /* 0x000ea80000300a00 */
[----:B----4-:R-:W-:Y:S04]  /*318b0*/  LDGSTS.E [R4+0x25380], desc[UR22][R6.64], P4 ;  /* 0x2538000006047fae */ /* 0x010fe8000a1a1016 */
[----:B------:R-:W4:Y:S04]  /*318c0*/  LDL.LU.64 R96, [R1+0x2108] ;  /* 0x0021080001607983 */ /* 0x000f280000300a00 */
[----:B------:R-:W-:Y:S01]  /*318d0*/  LDGSTS.E [R4+0x25780], desc[UR22][R240.64], P4 ;  /* 0x25780000f0047fae */ /* 0x000fe2000a1a1016 */
[----:B------:R-:W3:Y:S03]  /*318e0*/  S2R R42, SR_TID.X ;  /* 0x00000000002a7919 */ /* 0x000ee60000002100 */
[----:B------:R-:W-:Y:S04]  /*318f0*/  LDGSTS.E [R4+0x25b80], desc[UR22][R36.64], P4 ;  /* 0x25b8000024047fae */ /* 0x000fe8000a1a1016 */
[----:B------:R-:W2:Y:S04]  /*31900*/  LDL.LU.64 R240, [R1+0x2100] ;  /* 0x0021000001f07983 */ /* 0x000ea80000300a00 */
[----:B------:R-:W-:Y:S04]  /*31910*/  LDGSTS.E [R4+0x25f80], desc[UR22][R38.64], P4 ;  /* 0x25f8000026047fae */ /* 0x000fe8000a1a1016 */
[----:B------:R-:W-:Y:S04]  /*31920*/  LDGSTS.E [R4+0x26380], desc[UR22][R66.64], P4 ;  /* 0x2638000042047fae */ /* 0x000fe8000a1a1016 */
[----:B------:R-:W-:Y:S04]  /*31930*/  LDGSTS.E [R4+0x26780], desc[UR22][R68.64], P4 ;  /* 0x2678000044047fae */ /* 0x000fe8000a1a1016 */
[----:B------:R-:W-:Y:S04]  /*31940*/  LDGSTS.E [R4+0x26b80], desc[UR22][R98.64], P4 ;  /* 0x26b8000062047fae */ /* 0x000fe8000a1a1016 */
[----:B------:R-:W-:Y:S01]  /*31950*/  LDGSTS.E [R4+0x26f80], desc[UR22][R100.64], P4 ;  /* 0x26f8000064047fae */ /* 0x000fe2000a1a1016 */
[----:B---3--:R-:W-:-:S03]  /*31960*/  SHF.R.U32.HI R42, RZ, 0x6, R42 ;  /* 0x00000006ff2a7819 */ /* 0x008fc6000001162a */
[----:B------:R-:W-:Y:S01]  /*31970*/  LDGSTS.E [R4+0x27380], desc[UR22][R70.64], P4 ;  /* 0x2738000046047fae */ /* 0x000fe2000a1a1016 */
[----:B------:R-:W-:-:S03]  /*31980*/  SGXT.U32 R42, R42, 0x1 ;  /* 0x000000012a2a781a */ /* 0x000fc60000000000 */
[----:B------:R-:W-:Y:S01]  /*31990*/  LDGSTS.E [R4+0x27780], desc[UR22][R72.64], P4 ;  /* 0x2778000048047fae */ /* 0x000fe2000a1a1016 */
[----:B------:R-:W-:-:S03]  /*319a0*/  LOP3.LUT R42, R42, 0x20, RZ, 0xfc, !PT ;  /* 0x000000202a2a7812 */ /* 0x000fc600078efcff */
[----:B------:R-:W-:Y:S01]  /*319b0*/  LDGSTS.E [R4+0x27b80], desc[UR22][R12.64], P4 ;  /* 0x27b800000c047fae */ /* 0x000fe2000a1a1016 */
[----:B------:R-:W-:Y:S02]  /*319c0*/  SEL R2, R2, RZ, P5 ;  /* 0x000000ff02027207 */ /* 0x000fe40002800000 */
[----:B------:R-:W-:Y:S01]  /*319d0*/  SEL R3, RZ, 0x4, P1 ;  /* 0x00000004ff037807 */ /* 0x000fe20000800000 */
[----:B------:R-:W-:Y:S01]  /*319e0*/  USHF.L.U32 UR13, UR14, 0x7, URZ ;  /* 0x000000070e0d7899 */ /* 0x000fe200080006ff */
[----:B------:R-:W-:Y:S01]  /*319f0*/  ISETP.NE.U32.AND P1, PT, R2, RZ, PT ;  /* 0x000000ff0200720c */ /* 0x000fe20003f25070 */
[----:B------:R-:W3:Y:S04]  /*31a00*/  LDL.LU.64 R36, [R1+0x20f8] ;  /* 0x0020f80001247983 */ /* 0x000ee80000300a00 */
[----:B------:R-:W3:Y:S04]  /*31a10*/  LDL.LU.64 R38, [R1+0x20f0] ;  /* 0x0020f00001267983 */ /* 0x000ee80000300a00 */
[----:B------:R-:W3:Y:S04]  /*31a20*/  LDL.LU.64 R66, [R1+0x20e8] ;  /* 0x0020e80001427983 */ /* 0x000ee80000300a00 */
[----:B------:R-:W3:Y:S04]  /*31a30*/  LDL.LU.64 R68, [R1+0x20e0] ;  /* 0x0020e00001447983 */ /* 0x000ee80000300a00 */
[----:B------:R-:W3:Y:S04]  /*31a40*/  LDL.LU.64 R98, [R1+0x20d8] ;  /* 0x0020d80001627983 */ /* 0x000ee80000300a00 */
[----:B------:R-:W3:Y:S04]  /*31a50*/  LDL.LU.64 R100, [R1+0x20d0] ;  /* 0x0020d00001647983 */ /* 0x000ee80000300a00 */
[----:B------:R-:W3:Y:S04]  /*31a60*/  LDL.LU.64 R70, [R1+0x20c8] ;  /* 0x0020c80001467983 */ /* 0x000ee80000300a00 */
[----:B------:R-:W3:Y:S04]  /*31a70*/  LDL.LU.64 R72, [R1+0x20c0] ;  /* 0x0020c00001487983 */ /* 0x000ee80000300a00 */
[----:B------:R1:W-:Y:S01]  /*31a80*/  LDGSTS.E [R4+0x27f80], desc[UR22][R102.64], P4 ;  /* 0x27f8000066047fae */ /* 0x0003e2000a1a1016 */
[----:B------:R-:W-:-:S03]  /*31a90*/  ISETP.GE.AND P4, PT, R42, UR4, PT ;  /* 0x000000042a007c0c */ /* 0x000fc6000bf86270 */
[----:B------:R-:W0:Y:S01]  /*31aa0*/  LDGDEPBAR ;  /* 0x00000000000079af */ /* 0x000e220000000000 */
[----:B------:R-:W-:Y:S01]  /*31ab0*/  SEL R2, RZ, 0x4, P4 ;  /* 0x00000004ff027807 */ /* 0x000fe20002000000 */
[----:B------:R-:W-:Y:S01]  /*31ac0*/  BAR.SYNC.DEFER_BLOCKING 0x0 ;  /* 0x0000000000007b1d */ /* 0x000fe20000010000 */
[----:B------:R-:W-:Y:S02]  /*31ad0*/  ISETP.GE.AND P4, PT, R252, UR4, PT ;  /* 0x00000004fc007c0c */ /* 0x000fe4000bf86270 */
[----:B------:R-:W-:Y:S02]  /*31ae0*/  SEL R2, R2, RZ, P5 ;  /* 0x000000ff02027207 */ /* 0x000fe40002800000 */
[----:B------:R-:W-:Y:S02]  /*31af0*/  SEL R252, RZ, 0x4, P4 ;  /* 0x00000004fffc7807 */ /* 0x000fe40002000000 */
[----:B------:R-:W-:Y:S01]  /*31b00*/  ISETP.NE.U32.AND P4, PT, R2, RZ, PT ;  /* 0x000000ff0200720c */ /* 0x000fe20003f85070 */
[----:B------:R-:W-:Y:S01]  /*31b10*/  IMAD.U32 R2, RZ, RZ, UR13 ;  /* 0x0000000dff027e24 */ /* 0x000fe2000f8e00ff */
[----:B------:R-:W3:Y:S04]  /*31b20*/  LDL.LU.64 R102, [R1+0x20b8] ;  /* 0x0020b80001667983 */ /* 0x000ee80000300a00 */
[----:B------:R-:W-:Y:S01]  /*31b30*/  STL.64 [R1+0x1c38], R4 ;  /* 0x001c380401007387 */ /* 0x000fe20000100a00 */
[----:B-1----:R-:W-:-:S05]  /*31b40*/  IMAD.WIDE R104, R2, 0x4, R104 ;  /* 0x0000000402687825 */ /* 0x002fca00078e0268 */
[----:B------:R1:W-:Y:S04]  /*31b50*/  STL.64 [R1+0x15c8], R104 ;  /* 0x0015c86801007387 */ /* 0x0003e80000100a00 */
[----:B------:R-:W-:Y:S01]  /*31b60*/  @!PT LDS RZ, [RZ] ;  /* 0x00000000fffff984 */ /* 0x000fe20000000800 */
[----:B------:R-:W-:Y:S01]  /*31b70*/  @!PT LDS RZ, [RZ] ;  /* 0x00000000fffff984 */ /* 0x000fe20000000800 */
[----:B------:R-:W-:Y:S01]  /*31b80*/  @!PT LDS RZ, [RZ] ;  /* 0x00000000fffff984 */ /* 0x000fe20000000800 */
[----:B--2---:R-:W-:Y:S04]  /*31b90*/  LDGSTS.E [R241+0x8000], desc[UR22][R104.64], P6 ;  /* 0x0800000068f17fae */ /* 0x004fe8000b1a1016 */
[----:B-1----:R-:W2:Y:S01]  /*31ba0*/  LDL.LU.64 R104, [R1+0x20b0] ;  /* 0x0020b00001687983 */ /* 0x002ea20000300a00 */
[----:B------:R-:W1:Y:S01]  /*31bb0*/  S2R R42, SR_TID.X ;  /* 0x00000000002a7919 */ /* 0x000e620000002100 */
[----:B------:R-:W-:Y:S01]  /*31bc0*/  IMAD.WIDE R4, R2, 0x4, R40 ;  /* 0x0000000402047825 */ /* 0x000fe200078e0228 */
[----:B------:R-:W-:-:S04]  /*31bd0*/  SEL R252, R252, RZ, P5 ;  /* 0x000000fffcfc7207 */ /* 0x000fc80002800000 */
[----:B------:R1:W-:Y:S01]  /*31be0*/  LDGSTS.E [R241+0x8008], desc[UR22][R4.64], P1 ;  /* 0x0800800004f17fae */ /* 0x0003e200089a1016 */
[----:B------:R-:W-:Y:S02]  /*31bf0*/  ISETP.NE.U32.AND P1, PT, R252, RZ, PT ;  /* 0x000000fffc00720c */ /* 0x000fe40003f25070 */
[--C-:B-1----:R-:W-:Y:S02]  /*31c00*/  SHF.R.U32.HI R41, RZ, 0x6, R42.reuse ;  /* 0x00000006ff297819 */ /* 0x102fe4000001162a */
[----:B------:R-:W-:Y:S02]  /*31c10*/  SHF.R.U32.HI R42, RZ, 0x6, R42 ;  /* 0x00000006ff2a7819 */ /* 0x000fe4000001162a */
[----:B------:R-:W-:Y:S02]  /*31c20*/  SGXT.U32 R41, R41, 0x1 ;  /* 0x000000012929781a */ /* 0x000fe40000000000 */
[----:B------:R-:W-:Y:S02]  /*31c30*/  SGXT.U32 R42, R42, 0x1 ;  /* 0x000000012a2a781a */ /* 0x000fe40000000000 */
[----:B------:R-:W-:-:S02]  /*31c40*/  LOP3.LUT R41, R41, 0x40, RZ, 0xfc, !PT ;  /* 0x0000004029297812 */ /* 0x000fc400078efcff */
[----:B------:R-:W-:Y:S02]  /*31c50*/  LOP3.LUT R42, R42, 0x42, RZ, 0xfc, !PT ;  /* 0x000000422a2a7812 */ /* 0x000fe400078efcff */
[----:B------:R-:W-:-:S04]  /*31c60*/  ISETP.GE.AND P6, PT, R41, UR4, PT ;  /* 0x0000000429007c0c */ /* 0x000fc8000bfc6270 */
[----:B------:R-:W-:Y:S02]  /*31c70*/  SEL R252, RZ, 0x4, P6 ;  /* 0x00000004fffc7807 */ /* 0x000fe40003000000 */
[----:B------:R-:W-:Y:S02]  /*31c80*/  ISETP.GE.AND P6, PT, R42, UR4, PT ;  /* 0x000000042a007c0c */ /* 0x000fe4000bfc6270 */
[----:B------:R-:W1:Y:S01]  /*31c90*/  S2R R42, SR_TID.X ;  /* 0x00000000002a7919 */ /* 0x000e620000002100 */
[----:B------:R-:W-:Y:S01]  /*31ca0*/  SEL R252, R252, RZ, P5 ;  /* 0x000000fffcfc7207 */ /* 0x000fe20002800000 */
[----:B------:R4:W-:Y:S01]  /*31cb0*/  STL.64 [R1+0x15b8], R4 ;  /* 0x0015b80401007387 */ /* 0x0009e20000100a00 */
[----:B------:R-:W-:Y:S02]  /*31cc0*/  SHF.R.U32.HI R43, RZ, 0x6, R43 ;  /* 0x00000006ff2b7819 */ /* 0x000fe4000001162b */
[----:B----4-:R-:W-:Y:S02]  /*31cd0*/  SEL R4, RZ, 0x4, P6 ;  /* 0x00000004ff047807 */ /* 0x010fe40003000000 */
[----:B------:R-:W-:-:S03]  /*31ce0*/  ISETP.NE.U32.AND P6, PT, R252, RZ, PT ;  /* 0x000000fffc00720c */ /* 0x000fc60003fc5070 */
[----:B------:R-:W-:Y:S01]  /*31cf0*/  IMAD.MOV.U32 R252, RZ, RZ, R4 ;  /* 0x000000fffffc7224 */ /* 0x000fe200078e0004 */
[----:B------:R-:W-:Y:S02]  /*31d00*/  SGXT.U32 R43, R43, 0x1 ;  /* 0x000000012b2b781a */ /* 0x000fe40000000000 */
[----:B-1----:R-:W-:-:S04]  /*31d10*/  SHF.R.U32.HI R42, RZ, 0x6, R42 ;  /* 0x00000006ff2a7819 */ /* 0x002fc8000001162a */
[----:B------:R-:W-:-:S04]  /*31d20*/  SGXT.U32 R42, R42, 0x1 ;  /* 0x000000012a2a781a */ /* 0x000fc80000000000 */
[----:B------:R-:W-:Y:S02]  /*31d30*/  LOP3.LUT R42, R42, 0x60, RZ, 0xfc, !PT ;  /* 0x000000602a2a7812 */ /* 0x000fe400078efcff */
[----:B------:R-:W-:Y:S01]  /*31d40*/  LOP3.LUT R43, R43, 0x62, RZ, 0xfc, !PT ;  /* 0x000000622b2b7812 */ /* 0x000fe200078efcff */
[----:B---3--:R-:W-:Y:S01]  /*31d50*/  IMAD.WIDE R4, R2, 0x4, R102 ;  /* 0x0000000402047825 */ /* 0x008fe200078e0266 */
[----:B------:R-:W-:-:S03]  /*31d60*/  SEL R102, R252, RZ, P5 ;  /* 0x000000fffc667207 */ /* 0x000fc60002800000 */
[----:B--2---:R-:W-:-:S05]  /*31d70*/  IMAD.WIDE R40, R2, 0x4, R104 ;  /* 0x0000000402287825 */ /* 0x004fca00078e0268 */
[----:B------:R1:W-:Y:S01]  /*31d80*/  LDGSTS.E [R241+0xa000], desc[UR22][R40.64], P4 ;  /* 0x0a00000028f17fae */ /* 0x0003e2000a1a1016 */
[----:B------:R-:W-:-:S03]  /*31d90*/  ISETP.GE.AND P4, PT, R42, UR4, PT ;  /* 0x000000042a007c0c */ /* 0x000fc6000bf86270 */
[----:B------:R2:W-:Y:S01]  /*31da0*/  LDGSTS.E [R241+0xa008], desc[UR22][R4.64], P1 ;  /* 0x0a00800004f17fae */ /* 0x0005e200089a1016 */
[----:B------:R-:W-:Y:S02]  /*31db0*/  ISETP.NE.U32.AND P1, PT, R102, RZ, PT ;  /* 0x000000ff6600720c */ /* 0x000fe40003f25070 */
[----:B------:R-:W-:Y:S02]  /*31dc0*/  SEL R102, RZ, 0x4, P4 ;  /* 0x00000004ff667807 */ /* 0x000fe40002000000 */
[----:B------:R-:W-:Y:S01]  /*31dd0*/  ISETP.GE.AND P4, PT, R43, UR4, PT ;  /* 0x000000042b007c0c */ /* 0x000fe2000bf86270 */
[----:B------:R1:W-:Y:S01]  /*31de0*/  STL.64 [R1+0x1548], R40 ;  /* 0x0015482801007387 */ /* 0x0003e20000100a00 */
[----:B------:R-:W-:Y:S02]  /*31df0*/  SEL R102, R102, RZ, P5 ;  /* 0x000000ff66667207 */ /* 0x000fe40002800000 */
[----:B------:R-:W-:Y:S01]  /*31e00*/  SEL R103, RZ, 0x4, P4 ;  /* 0x00000004ff677807 */ /* 0x000fe20002000000 */
[----:B------:R2:W-:Y:S01]  /*31e10*/  STL.64 [R1+0x1540], R4 ;  /* 0x0015400401007387 */ /* 0x0005e20000100a00 */
[----:B------:R-:W-:Y:S01]  /*31e20*/  IMAD.WIDE R42, R2, 0x4, R72 ;  /* 0x00000004022a7825 */ /* 0x000fe200078e0248 */
[----:B------:R-:W-:-:S02]  /*31e30*/  ISETP.NE.U32.AND P4, PT, R102, RZ, PT ;  /* 0x000000ff6600720c */ /* 0x000fc40003f85070 */
[----:B------:R-:W3:Y:S01]  /*31e40*/  LDL.LU.64 R104, [R1+0x20] ;  /* 0x0000200001687983 */ /* 0x000ee20000300a00 */
[----:B-1----:R-:W-:-:S03]  /*31e50*/  IMAD.WIDE R40, R2, 0x4, R70 ;  /* 0x0000000402287825 */ /* 0x002fc600078e0246 */
[----:B------:R-:W4:Y:S01]  /*31e60*/  LDL.LU.64 R72, [R1+0x28] ;  /* 0x0000280001487983 */ /* 0x000f220000300a00 */
[----:B------:R-:W-:Y:S01]  /*31e70*/  SEL R70, R103, RZ, P5 ;  /* 0x000000ff67467207 */ /* 0x000fe20002800000 */
[----:B------:R-:W-:Y:S02]  /*31e80*/  IMAD.MOV.U32 R102, RZ, RZ, R40 ;  /* 0x000000ffff667224 */ /* 0x000fe400078e0028 */
[----:B------:R1:W-:Y:S01]  /*31e90*/  STL.64 [R1+0x14d0], R40 ;  /* 0x0014d02801007387 */ /* 0x0003e20000100a00 */
[----:B------:R-:W-:-:S03]  /*31ea0*/  IMAD.MOV.U32 R103, RZ, RZ, R41 ;  /* 0x000000ffff677224 */ /* 0x000fc600078e0029 */
[----:B------:R-:W-:Y:S01]  /*31eb0*/  LDGSTS.E [R241+0xc000], desc[UR22][R42.64], P6 ;  /* 0x0c0000002af17fae */ /* 0x000fe2000b1a1016 */
[----:B--2---:R-:W2:Y:S03]  /*31ec0*/  S2R R5, SR_TID.X ;  /* 0x0000000000057919 */ /* 0x004ea60000002100 */
[----:B-1----:R-:W3:Y:S04]  /*31ed0*/  LDL.LU.64 R40, [R1+0x20a8] ;  /* 0x0020a80001287983 */ /* 0x002ee80000300a00 */
[----:B------:R1:W-:Y:S04]  /*31ee0*/  STL.64 [R1+0x14d8], R42 ;  /* 0x0014d82a01007387 */ /* 0x0003e80000100a00 */
[----:B------:R3:W-:Y:S04]  /*31ef0*/  LDGSTS.E [R241+0xc008], desc[UR22][R102.64], P1 ;  /* 0x0c00800066f17fae */ /* 0x0007e800089a1016 */
[----:B-1----:R-:W4:Y:S01]  /*31f00*/  LDL.LU.64 R42, [R1+0x20a0] ;  /* 0x0020a000012a7983 */ /* 0x002f220000300a00 */
[----:B--2---:R-:W-:-:S02]  /*31f10*/  SHF.R.U32.HI R4, RZ, 0x6, R5 ;  /* 0x00000006ff047819 */ /* 0x004fc40000011605 */
[----:B------:R-:W-:Y:S02]  /*31f20*/  SHF.R.U32.HI R5, RZ, 0x6, R5 ;  /* 0x00000006ff057819 */ /* 0x000fe40000011605 */
[----:B------:R-:W-:Y:S02]  /*31f30*/  SGXT.U32 R4, R4, 0x1 ;  /* 0x000000010404781a */ /* 0x000fe40000000000 */
[----:B------:R-:W-:Y:S02]  /*31f40*/  SGXT.U32 R5, R5, 0x1 ;  /* 0x000000010505781a */ /* 0x000fe40000000000 */
[----:B------:R-:W-:Y:S02]  /*31f50*/  LOP3.LUT R4, R4, 0x4, RZ, 0xfc, !PT ;  /* 0x0000000404047812 */ /* 0x000fe400078efcff */
[----:B------:R-:W-:Y:S02]  /*31f60*/  LOP3.LUT R5, R5, 0x6, RZ, 0xfc, !PT ;  /* 0x0000000605057812 */ /* 0x000fe400078efcff */
[----:B------:R-:W-:-:S02]  /*31f70*/  ISETP.GE.AND P6, PT, R4, UR4, PT ;  /* 0x0000000404007c0c */ /* 0x000fc4000bfc6270 */
[----:B------:R-:W-:Y:S02]  /*31f80*/  ISETP.NE.U32.AND P1, PT, R70, RZ, PT ;  /* 0x000000ff4600720c */ /* 0x000fe40003f25070 */
[----:B------:R-:W-:Y:S02]  /*31f90*/  SEL R70, RZ, 0x4, P6 ;  /* 0x00000004ff467807 */ /* 0x000fe40003000000 */
[----:B------:R-:W-:-:S04]  /*31fa0*/  ISETP.GE.AND P6, PT, R5, UR4, PT ;  /* 0x0000000405007c0c */ /* 0x000fc8000bfc6270 */
[----:B------:R-:W-:Y:S02]  /*31fb0*/  SEL R71, RZ, 0x4, P6 ;  /* 0x00000004ff477807 */ /* 0x000fe40003000000 */
[----:B------:R-:W-:-:S04]  /*31fc0*/  SEL R70, R70, RZ, P5 ;  /* 0x000000ff46467207 */ /* 0x000fc80002800000 */
[----:B------:R-:W-:Y:S01]  /*31fd0*/  ISETP.NE.U32.AND P6, PT, R70, RZ, PT ;  /* 0x000000ff4600720c */ /* 0x000fe20003fc5070 */
[----:B------:R-:W1:Y:S02]  /*31fe0*/  S2R R5, SR_TID.X ;  /* 0x0000000000057919 */ /* 0x000e640000002100 */
[--C-:B-1----:R-:W-:Y:S02]  /*31ff0*/  SHF.R.U32.HI R4, RZ, 0x6, R5.reuse ;  /* 0x00000006ff047819 */ /* 0x102fe40000011605 */
[----:B------:R-:W-:Y:S02]  /*32000*/  SHF.R.U32.HI R5, RZ, 0x6, R5 ;  /* 0x00000006ff057819 */ /* 0x000fe40000011605 */
[----:B------:R-:W-:Y:S02]  /*32010*/  SGXT.U32 R4, R4, 0x1 ;  /* 0x000000010404781a */ /* 0x000fe40000000000 */
[----:B------:R-:W-:Y:S02]  /*32020*/  SGXT.U32 R5, R5, 0x1 ;  /* 0x000000010505781a */ /* 0x000fe40000000000 */
[----:B------:R-:W-:-:S02]  /*32030*/  LOP3.LUT R4, R4, 0x24, RZ, 0xfc, !PT ;  /* 0x0000002404047812 */ /* 0x000fc400078efcff */
[----:B------:R-:W-:Y:S01]  /*32040*/  LOP3.LUT R5, R5, 0x26, RZ, 0xfc, !PT ;  /* 0x0000002605057812 */ /* 0x000fe200078efcff */
[----:B---3--:R-:W-:Y:S01]  /*32050*/  IMAD.WIDE R102, R2, 0x4, R40 ;  /* 0x0000000402667825 */ /* 0x008fe200078e0228 */
[----:B------:R-:W-:-:S03]  /*32060*/  SEL R40, R71, RZ, P5 ;  /* 0x000000ff47287207 */ /* 0x000fc60002800000 */
[----:B----4-:R-:W-:-:S05]  /*32070*/  IMAD.WIDE R42, R2, 0x4, R42 ;  /* 0x00000004022a7825 */ /* 0x010fca00078e022a */
[----:B------:R1:W-:Y:S04]  /*32080*/  LDGSTS.E [R241+0xe000], desc[UR22][R42.64], P4 ;  /* 0x0e0000002af17fae */ /* 0x0003e8000a1a1016 */
[----:B------:R-:W-:Y:S01]  /*32090*/  LDGSTS.E [R241+0xe008], desc[UR22][R102.64], P1 ;  /* 0x0e00800066f17fae */ /* 0x000fe200089a1016 */
[----:B------:R-:W-:Y:S01]  /*320a0*/  ISETP.NE.U32.AND P1, PT, R40, RZ, PT ;  /* 0x000000ff2800720c */ /* 0x000fe20003f25070 */
[C---:B------:R-:W-:Y:S02]  /*320b0*/  IMAD.WIDE R70, R2.reuse, 0x4, R72 ;  /* 0x0000000402467825 */ /* 0x040fe400078e0248 */
[----:B------:R1:W-:Y:S04]  /*320c0*/  STL.64 [R1+0x1460], R42 ;  /* 0x0014602a01007387 */ /* 0x0003e80000100a00 */
[----:B------:R-:W-:Y:S04]  /*320d0*/  STL.64 [R1+0x1458], R102 ;  /* 0x0014586601007387 */ /* 0x000fe80000100a00 */
[----:B------:R2:W-:Y:S01]  /*320e0*/  STL.64 [R1+0x15b0], R70 ;  /* 0x0015b04601007387 */ /* 0x0005e20000100a00 */
[----:B-1----:R-:W-:-:S03]  /*320f0*/  IMAD.WIDE R42, R2, 0x4, R104 ;  /* 0x00000004022a7825 */ /* 0x002fc600078e0268 */
[----:B------:R2:W-:Y:S04]  /*32100*/  LDGSTS.E [R240+0x8000], desc[UR22][R70.64], P6 ;  /* 0x0800000046f07fae */ /* 0x0005e8000b1a1016 */
[----:B------:R1:W-:Y:S04]  /*32110*/  STL.64 [R1+0x15a8], R42 ;  /* 0x0015a82a01007387 */ /* 0x0003e80000100a00 */
[----:B------:R1:W-:Y:S01]  /*32120*/  LDGSTS.E [R240+0x8008], desc[UR22][R42.64], P1 ;  /* 0x080080002af07fae */ /* 0x0003e200089a1016 */
[----:B--2---:R-:W-:-:S04]  /*32130*/  IMAD.WIDE R70, R2, 0x4, R100 ;  /* 0x0000000402467825 */ /* 0x004fc800078e0264 */
[----:B-1----:R-:W-:Y:S01]  /*32140*/  IMAD.WIDE R42, R2, 0x4, R98 ;  /* 0x00000004022a7825 */ /* 0x002fe200078e0262 */
[----:B------:R-:W-:Y:S04]  /*32150*/  STL.64 [R1+0x1538], R70 ;  /* 0x0015384601007387 */ /* 0x000fe80000100a00 */
[----:B------:R1:W-:Y:S04]  /*32160*/  STL.64 [R1+0x1530], R42 ;  /* 0x0015302a01007387 */ /* 0x0003e80000100a00 */
[----:B------:R-:W2:Y:S04]  /*32170*/  LDL.LU.64 R72, [R1+0x18] ;  /* 0x0000180001487983 */ /* 0x000ea80000300a00 */
[----:B------:R-:W3:Y:S01]  /*32180*/  LDL.LU.64 R104, [R1+0x10] ;  /* 0x0000100001687983 */ /* 0x000ee20000300a00 */
[----:B------:R-:W-:-:S04]  /*32190*/  ISETP.GE.AND P4, PT, R4, UR4, PT ;  /* 0x0000000404007c0c */ /* 0x000fc8000bf86270 */
[----:B------:R-:W-:Y:S02]  /*321a0*/  SEL R40, RZ, 0x4, P4 ;  /* 0x00000004ff287807 */ /* 0x000fe40002000000 */
[----:B------:R-:W-:Y:S02]  /*321b0*/  ISETP.GE.AND P4, PT, R5, UR4, PT ;  /* 0x0000000405007c0c */ /* 0x000fe4000bf86270 */
[----:B------:R-:W4:Y:S01]  /*321c0*/  S2R R5, SR_TID.X ;  /* 0x0000000000057919 */ /* 0x000f220000002100 */
[----:B------:R-:W-:Y:S02]  /*321d0*/  SEL R40, R40, RZ, P5 ;  /* 0x000000ff28287207 */ /* 0x000fe40002800000 */
[----:B------:R-:W-:Y:S02]  /*321e0*/  SEL R41, RZ, 0x4, P4 ;  /* 0x00000004ff297807 */ /* 0x000fe40002000000 */
[----:B------:R-:W-:Y:S02]  /*321f0*/  ISETP.NE.U32.AND P4, PT, R40, RZ, PT ;  /* 0x000000ff2800720c */ /* 0x000fe40003f85070 */
[----:B------:R-:W-:-:S04]  /*32200*/  SEL R40, R41, RZ, P5 ;  /* 0x000000ff29287207 */ /* 0x000fc80002800000 */
[----:B------:R-:W-:-:S07]  /*32210*/  ISETP.NE.U32.AND P1, PT, R40, RZ, PT ;  /* 0x000000ff2800720c */ /* 0x000fce0003f25070 */
[----:B------:R-:W-:Y:S06]  /*32220*/  LDGSTS.E [R240+0xa000], desc[UR22][R70.64], P4 ;  /* 0x0a00000046f07fae */ /* 0x000fec000a1a1016 */
[----:B------:R1:W-:Y:S01]  /*32230*/  LDGSTS.E [R240+0xa008], desc[UR22][R42.64], P1 ;  /* 0x0a0080002af07fae */ /* 0x0003e200089a1016 */
[--C-:B----4-:R-:W-:Y:S02]  /*32240*/  SHF.R.U32.HI R4, RZ, 0x6, R5.reuse ;  /* 0x00000006ff047819 */ /* 0x110fe40000011605 */
[----:B------:R-:W-:Y:S02]  /*32250*/  SHF.R.U32.HI R5, RZ, 0x6, R5 ;  /* 0x00000006ff057819 */ /* 0x000fe40000011605 */
[----:B------:R-:W-:-:S02]  /*32260*/  SGXT.U32 R4, R4, 0x1 ;  /* 0x000000010404781a */ /* 0x000fc40000000000 */
[----:B------:R-:W-:Y:S02]  /*32270*/  SGXT.U32 R5, R5, 0x1 ;  /* 0x000000010505781a */ /* 0x000fe40000000000 */
[----:B------:R-:W-:Y:S02]  /*32280*/  LOP3.LUT R4, R4, 0x44, RZ, 0xfc, !PT ;  /* 0x0000004404047812 */ /* 0x000fe400078efcff */
[----:B------:R-:W-:Y:S02]  /*32290*/  LOP3.LUT R5, R5, 0x46, RZ, 0xfc, !PT ;  /* 0x0000004605057812 */ /* 0x000fe400078efcff */
        /* <DEDUP_REMOVED lines=8> */
[----:B------:R-:W-:Y:S02]  /*32320*/  ISETP.NE.U32.AND P1, PT, R40, RZ, PT ;  /* 0x000000ff2800720c */ /* 0x000fe40003f25070 */
[--C-:B----4-:R-:W-:Y:S02]  /*32330*/  SHF.R.U32.HI R4, RZ, 0x6, R5.reuse ;  /* 0x00000006ff047819 */ /* 0x110fe40000011605 */
        /* <DEDUP_REMOVED lines=8> */
[----:B------:R-:W4:Y:S01]  /*323c0*/  S2R R5, SR_TID.X ;  /* 0x0000000000057919 */ /* 0x000f220000002100 */
[----:B------:R-:W-:Y:S01]  /*323d0*/  SEL R40, R40, RZ, P5 ;  /* 0x000000ff28287207 */ /* 0x000fe20002800000 */
[----:B------:R-:W-:Y:S01]  /*323e0*/  IMAD.WIDE R68, R2, 0x4, R68 ;  /* 0x0000000402447825 */ /* 0x000fe200078e0244 */
[----:B------:R-:W-:Y:S02]  /*323f0*/  SEL R41, RZ, 0x4, P4 ;  /* 0x00000004ff297807 */ /* 0x000fe40002000000 */
[----:B------:R-:W-:Y:S01]  /*32400*/  ISETP.NE.U32.AND P4, PT, R40, RZ, PT ;  /* 0x000000ff2800720c */ /* 0x000fe20003f85070 */
[----:B-1----:R-:W-:Y:S01]  /*32410*/  IMAD.WIDE R42, R2, 0x4, R66 ;  /* 0x00000004022a7825 */ /* 0x002fe200078e0242 */
[----:B------:R-:W-:Y:S01]  /*32420*/  SEL R40, R41, RZ, P5 ;  /* 0x000000ff29287207 */ /* 0x000fe20002800000 */
[----:B------:R-:W-:Y:S04]  /*32430*/  LDGSTS.E [R240+0xc000], desc[UR22][R68.64], P6 ;  /* 0x0c00000044f07fae */ /* 0x000fe8000b1a1016 */
[----:B------:R1:W-:Y:S01]  /*32440*/  LDGSTS.E [R240+0xc008], desc[UR22][R42.64], P1 ;  /* 0x0c0080002af07fae */ /* 0x0003e200089a1016 */
[----:B------:R-:W-:-:S02]  /*32450*/  ISETP.NE.U32.AND P1, PT, R40, RZ, PT ;  /* 0x000000ff2800720c */ /* 0x000fc40003f25070 */
[--C-:B----4-:R-:W-:Y:S02]  /*32460*/  SHF.R.U32.HI R4, RZ, 0x6, R5.reuse ;  /* 0x00000006ff047819 */ /* 0x110fe40000011605 */
[----:B------:R-:W-:Y:S02]  /*32470*/  SHF.R.U32.HI R5, RZ, 0x6, R5 ;  /* 0x00000006ff057819 */ /* 0x000fe40000011605 */
[----:B------:R-:W-:Y:S02]  /*32480*/  SGXT.U32 R4, R4, 0x1 ;  /* 0x000000010404781a */ /* 0x000fe40000000000 */
[----:B------:R-:W-:Y:S02]  /*32490*/  SGXT.U32 R5, R5, 0x1 ;  /* 0x000000010505781a */ /* 0x000fe40000000000 */
[----:B------:R-:W-:Y:S02]  /*324a0*/  LOP3.LUT R4, R4, 0x8, RZ, 0xfc, !PT ;  /* 0x0000000804047812 */ /* 0x000fe400078efcff */
[----:B------:R-:W-:-:S02]  /*324b0*/  LOP3.LUT R5, R5, 0xa, RZ, 0xfc, !PT ;  /* 0x0000000a05057812 */ /* 0x000fc400078efcff */
[----:B------:R-:W-:-:S04]  /*324c0*/  ISETP.GE.AND P6, PT, R4, UR4, PT ;  /* 0x0000000404007c0c */ /* 0x000fc8000bfc6270 */
[----:B------:R-:W-:Y:S02]  /*324d0*/  SEL R40, RZ, 0x4, P6 ;  /* 0x00000004ff287807 */ /* 0x000fe40003000000 */
[----:B------:R-:W-:Y:S01]  /*324e0*/  ISETP.GE.AND P6, PT, R5, UR4, PT ;  /* 0x0000000405007c0c */ /* 0x000fe2000bfc6270 */
[----:B------:R-:W-:Y:S01]  /*324f0*/  STL.64 [R1+0x14c8], R68 ;  /* 0x0014c84401007387 */ /* 0x000fe20000100a00 */
[----:B------:R-:W-:Y:S02]  /*32500*/  IMAD.WIDE R38, R2, 0x4, R38 ;  /* 0x0000000402267825 */ /* 0x000fe400078e0226 */
[----:B------:R-:W-:Y:S01]  /*32510*/  SEL R41, RZ, 0x4, P6 ;  /* 0x00000004ff297807 */ /* 0x000fe20003000000 */
[----:B------:R1:W-:Y:S01]  /*32520*/  STL.64 [R1+0x14c0], R42 ;  /* 0x0014c02a01007387 */ /* 0x0003e20000100a00 */
[----:B------:R-:W-:-:S03]  /*32530*/  SEL R40, R40, RZ, P5 ;  /* 0x000000ff28287207 */ /* 0x000fc60002800000 */
[----:B------:R3:W-:Y:S01]  /*32540*/  LDGSTS.E [R240+0xe000], desc[UR22][R38.64], P4 ;  /* 0x0e00000026f07fae */ /* 0x0007e2000a1a1016 */
[----:B------:R-:W-:Y:S01]  /*32550*/  ISETP.NE.U32.AND P6, PT, R40, RZ, PT ;  /* 0x000000ff2800720c */ /* 0x000fe20003fc5070 */
[----:B-1----:R-:W-:Y:S01]  /*32560*/  IMAD.WIDE R42, R2, 0x4, R36 ;  /* 0x00000004022a7825 */ /* 0x002fe200078e0224 */
[----:B------:R-:W-:-:S04]  /*32570*/  SEL R36, R41, RZ, P5 ;  /* 0x000000ff29247207 */ /* 0x000fc80002800000 */
[----:B------:R-:W-:Y:S01]  /*32580*/  LDGSTS.E [R240+0xe008], desc[UR22][R42.64], P1 ;  /* 0x0e0080002af07fae */ /* 0x000fe200089a1016 */
[----:B------:R-:W-:-:S03]  /*32590*/  ISETP.NE.U32.AND P1, PT, R36, RZ, PT ;  /* 0x000000ff2400720c */ /* 0x000fc60003f25070 */
[----:B------:R3:W-:Y:S04]  /*325a0*/  STL.64 [R1+0x1450], R38 ;  /* 0x0014502601007387 */ /* 0x0007e80000100a00 */
[----:B------:R-:W-:Y:S04]  /*325b0*/  STL.64 [R1+0x1448], R42 ;  /* 0x0014482a01007387 */ /* 0x000fe80000100a00 */
[----:B------:R-:W-:Y:S01]  /*325c0*/  STL.64 [R1+0x16f0], R240 ;  /* 0x0016f0f001007387 */ /* 0x000fe20000100a00 */
[----:B------:R-:W1:Y:S02]  /*325d0*/  S2R R5, SR_TID.X ;  /* 0x0000000000057919 */ /* 0x000e640000002100 */
[----:B-1----:R-:W-:-:S02]  /*325e0*/  SHF.R.U32.HI R4, RZ, 0x6, R5 ;  /* 0x00000006ff047819 */ /* 0x002fc40000011605 */
[----:B------:R-:W-:Y:S01]  /*325f0*/  SHF.R.U32.HI R5, RZ, 0x6, R5 ;  /* 0x00000006ff057819 */ /* 0x000fe20000011605 */
[----:B--2---:R-:W-:-:S04]  /*32600*/  IMAD.WIDE R40, R2, 0x4, R72 ;  /* 0x0000000402287825 */ /* 0x004fc800078e0248 */
[C---:B---3--:R-:W-:Y:S01]  /*32610*/  IMAD.WIDE R38, R2.reuse, 0x4, R104 ;  /* 0x0000000402267825 */ /* 0x048fe200078e0268 */
[----:B------:R1:W-:Y:S04]  /*32620*/  STL.64 [R1+0x15a0], R40 ;  /* 0x0015a02801007387 */ /* 0x0003e80000100a00 */
[----:B------:R1:W-:Y:S04]  /*32630*/  LDGSTS.E [R239+0x8000], desc[UR22][R40.64], P6 ;  /* 0x0800000028ef7fae */ /* 0x0003e8000b1a1016 */
[----:B------:R2:W-:Y:S04]  /*32640*/  STL.64 [R1+0x1598], R38 ;  /* 0x0015982601007387 */ /* 0x0005e80000100a00 */
[----:B------:R2:W-:Y:S01]  /*32650*/  LDGSTS.E [R239+0x8008], desc[UR22][R38.64], P1 ;  /* 0x0800800026ef7fae */ /* 0x0005e200089a1016 */
[----:B-1----:R-:W-:-:S04]  /*32660*/  IMAD.WIDE R40, R2, 0x4, R96 ;  /* 0x0000000402287825 */ /* 0x002fc800078e0260 */
[----:B--2---:R-:W-:Y:S01]  /*32670*/  IMAD.WIDE R38, R2, 0x4, R94 ;  /* 0x0000000402267825 */ /* 0x004fe200078e025e */
[----:B------:R1:W-:Y:S04]  /*32680*/  STL.64 [R1+0x1528], R40 ;  /* 0x0015282801007387 */ /* 0x0003e80000100a00 */
[----:B------:R2:W-:Y:S04]  /*32690*/  STL.64 [R1+0x1520], R38 ;  /* 0x0015202601007387 */ /* 0x0005e80000100a00 */
[----:B------:R-:W3:Y:S04]  /*326a0*/  LDL.LU.64 R72, [R1+0x8] ;  /* 0x0000080001487983 */ /* 0x000ee80000300a00 */
[----:B------:R-:W4:Y:S01]  /*326b0*/  LDL.LU.64 R104, [R1] ;  /* 0x0000000001687983 */ /* 0x000f220000300a00 */
[----:B------:R-:W-:-:S02]  /*326c0*/  SGXT.U32 R4, R4, 0x1 ;  /* 0x000000010404781a */ /* 0x000fc40000000000 */
[----:B------:R-:W-:Y:S02]  /*326d0*/  SGXT.U32 R5, R5, 0x1 ;  /* 0x000000010505781a */ /* 0x000fe40000000000 */
[----:B------:R-:W-:Y:S02]  /*326e0*/  LOP3.LUT R4, R4, 0x28, RZ, 0xfc, !PT ;  /* 0x0000002804047812 */ /* 0x000fe400078efcff */
[----:B------:R-:W-:Y:S02]  /*326f0*/  LOP3.LUT R5, R5, 0x2a, RZ, 0xfc, !PT ;  /* 0x0000002a05057812 */ /* 0x000fe400078efcff */
[----:B------:R-:W-:-:S04]  /*32700*/  ISETP.GE.AND P4, PT, R4, UR4, PT ;  /* 0x0000000404007c0c */ /* 0x000fc8000bf86270 */
[----:B------:R-:W-:Y:S02]  /*32710*/  SEL R36, RZ, 0x4, P4 ;  /* 0x00000004ff247807 */ /* 0x000fe40002000000 */
[----:B------:R-:W-:Y:S02]  /*32720*/  ISETP.GE.AND P4, PT, R5, UR4, PT ;  /* 0x0000000405007c0c */ /* 0x000fe4000bf86270 */
[----:B------:R-:W1:Y:S01]  /*32730*/  S2R R5, SR_TID.X ;  /* 0x0000000000057919 */ /* 0x000e620000002100 */
[----:B------:R-:W-:Y:S02]  /*32740*/  SEL R36, R36, RZ, P5 ;  /* 0x000000ff24247207 */ /* 0x000fe40002800000 */
[----:B------:R-:W-:Y:S02]  /*32750*/  SEL R37, RZ, 0x4, P4 ;  /* 0x00000004ff257807 */ /* 0x000fe40002000000 */
[----:B------:R-:W-:Y:S02]  /*32760*/  ISETP.NE.U32.AND P4, PT, R36, RZ, PT ;  /* 0x000000ff2400720c */ /* 0x000fe40003f85070 */
[----:B------:R-:W-:-:S04]  /*32770*/  SEL R36, R37, RZ, P5 ;  /* 0x000000ff25247207 */ /* 0x000fc80002800000 */
[----:B------:R-:W-:-:S07]  /*32780*/  ISETP.NE.U32.AND P1, PT, R36, RZ, PT ;  /* 0x000000ff2400720c */ /* 0x000fce0003f25070 */
[----:B------:R1:W-:Y:S06]  /*32790*/  LDGSTS.E [R239+0xa000], desc[UR22][R40.64], P4 ;  /* 0x0a00000028ef7fae */ /* 0x0003ec000a1a1016 */
[----:B------:R2:W-:Y:S01]  /*327a0*/  LDGSTS.E [R239+0xa008], desc[UR22][R38.64], P1 ;  /* 0x0a00800026ef7fae */ /* 0x0005e200089a1016 */
[--C-:B-1----:R-:W-:Y:S02]  /*327b0*/  SHF.R.U32.HI R4, RZ, 0x6, R5.reuse ;  /* 0x00000006ff047819 */ /* 0x102fe40000011605 */
        /* <DEDUP_REMOVED lines=25> */
[----:B------:R-:W-:Y:S01]  /*32950*/  IMAD.WIDE R40, R2, 0x4, R64 ;  /* 0x0000000402287825 */ /* 0x000fe200078e0240 */
[----:B------:R-:W-:Y:S02]  /*32960*/  SEL R37, RZ, 0x4, P4 ;  /* 0x00000004ff257807 */ /* 0x000fe40002000000 */
[----:B------:R-:W-:Y:S01]  /*32970*/  ISETP.NE.U32.AND P4, PT, R36, RZ, PT ;  /* 0x000000ff2400720c */ /* 0x000fe20003f85070 */
[----:B--2---:R-:W-:Y:S01]  /*32980*/  IMAD.WIDE R38, R2, 0x4, R62 ;  /* 0x0000000402267825 */ /* 0x004fe200078e023e */
[----:B------:R-:W-:Y:S01]  /*32990*/  SEL R36, R37, RZ, P5 ;  /* 0x000000ff25247207 */ /* 0x000fe20002800000 */
[----:B------:R-:W-:Y:S04]  /*329a0*/  LDGSTS.E [R239+0xc000], desc[UR22][R40.64], P6 ;  /* 0x0c00000028ef7fae */ /* 0x000fe8000b1a1016 */
[----:B------:R2:W-:Y:S01]  /*329b0*/  LDGSTS.E [R239+0xc008], desc[UR22][R38.64], P1 ;  /* 0x0c00800026ef7fae */ /* 0x0005e200089a1016 */
[----:B------:R-:W-:-:S02]  /*329c0*/  ISETP.NE.U32.AND P1, PT, R36, RZ, PT ;  /* 0x000000ff2400720c */ /* 0x000fc40003f25070 */
[--C-:B-1----:R-:W-:Y:S02]  /*329d0*/  SHF.R.U32.HI R4, RZ, 0x6, R5.reuse ;  /* 0x00000006ff047819 */ /* 0x102fe40000011605 */
[----:B------:R-:W-:Y:S02]  /*329e0*/  SHF.R.U32.HI R5, RZ, 0x6, R5 ;  /* 0x00000006ff057819 */ /* 0x000fe40000011605 */
[----:B------:R-:W-:Y:S02]  /*329f0*/  SGXT.U32 R4, R4, 0x1 ;  /* 0x000000010404781a */ /* 0x000fe40000000000 */
[----:B------:R-:W-:Y:S02]  /*32a00*/  SGXT.U32 R5, R5, 0x1 ;  /* 0x000000010505781a */ /* 0x000fe40000000000 */
[----:B------:R-:W-:Y:S02]  /*32a10*/  LOP3.LUT R4, R4, 0xc, RZ, 0xfc, !PT ;  /* 0x0000000c04047812 */ /* 0x000fe400078efcff */
[----:B------:R-:W-:-:S02]  /*32a20*/  LOP3.LUT R5, R5, 0xe, RZ, 0xfc, !PT ;  /* 0x0000000e05057812 */ /* 0x000fc400078efcff */
[----:B------:R-:W-:-:S04]  /*32a30*/  ISETP.GE.AND P6, PT, R4, UR4, PT ;  /* 0x0000000404007c0c */ /* 0x000fc8000bfc6270 */
[----:B------:R-:W-:Y:S02]  /*32a40*/  SEL R36, RZ, 0x4, P6 ;  /* 0x00000004ff247807 */ /* 0x000fe40003000000 */
[----:B------:R-:W-:Y:S02]  /*32a50*/  ISETP.GE.AND P6, PT, R5, UR4, PT ;  /* 0x0000000405007c0c */ /* 0x000fe4000bfc6270 */
[----:B------:R-:W1:Y:S01]  /*32a60*/  S2R R5, SR_TID.X ;  /* 0x0000000000057919 */ /* 0x000e620000002100 */
[C---:B------:R-:W-:Y:S01]  /*32a70*/  IMAD.WIDE R34, R2.reuse, 0x4, R34 ;  /* 0x0000000402227825 */ /* 0x040fe200078e0222 */
[----:B------:R-:W-:Y:S01]  /*32a80*/  SEL R37, RZ, 0x4, P6 ;  /* 0x00000004ff257807 */ /* 0x000fe20003000000 */
[----:B------:R-:W-:Y:S04]  /*32a90*/  STL.64 [R1+0x14b8], R40 ;  /* 0x0014b82801007387 */ /* 0x000fe80000100a00 */
[----:B------:R2:W-:Y:S04]  /*32aa0*/  STL.64 [R1+0x14b0], R38 ;  /* 0x0014b02601007387 */ /* 0x0005e80000100a00 */
[----:B------:R4:W-:Y:S01]  /*32ab0*/  LDGSTS.E [R239+0xe000], desc[UR22][R34.64], P4 ;  /* 0x0e00000022ef7fae */ /* 0x0009e2000a1a1016 */
[----:B--2---:R-:W-:Y:S01]  /*32ac0*/  IMAD.WIDE R38, R2, 0x4, R32 ;  /* 0x0000000402267825 */ /* 0x004fe200078e0220 */
[----:B------:R-:W-:-:S04]  /*32ad0*/  SEL R32, R37, RZ, P5 ;  /* 0x000000ff25207207 */ /* 0x000fc80002800000 */
[----:B------:R-:W-:Y:S01]  /*32ae0*/  LDGSTS.E [R239+0xe008], desc[UR22][R38.64], P1 ;  /* 0x0e00800026ef7fae */ /* 0x000fe200089a1016 */
[--C-:B-1----:R-:W-:Y:S02]  /*32af0*/  SHF.R.U32.HI R4, RZ, 0x6, R5.reuse ;  /* 0x00000006ff047819 */ /* 0x102fe40000011605 */
[----:B------:R-:W-:Y:S02]  /*32b00*/  SHF.R.U32.HI R5, RZ, 0x6, R5 ;  /* 0x00000006ff057819 */ /* 0x000fe40000011605 */
[----:B------:R-:W-:Y:S02]  /*32b10*/  SGXT.U32 R4, R4, 0x1 ;  /* 0x000000010404781a */ /* 0x000fe40000000000 */
[----:B------:R-:W-:Y:S02]  /*32b20*/  SGXT.U32 R5, R5, 0x1 ;  /* 0x000000010505781a */ /* 0x000fe40000000000 */
[----:B------:R-:W-:Y:S02]  /*32b30*/  LOP3.LUT R4, R4, 0x2c, RZ, 0xfc, !PT ;  /* 0x0000002c04047812 */ /* 0x000fe400078efcff */
[----:B------:R-:W-:-:S02]  /*32b40*/  LOP3.LUT R5, R5, 0x2e, RZ, 0xfc, !PT ;  /* 0x0000002e05057812 */ /* 0x000fc400078efcff */
[----:B------:R-:W-:Y:S02]  /*32b50*/  ISETP.GE.AND P4, PT, R4, UR4, PT ;  /* 0x0000000404007c0c */ /* 0x000fe4000bf86270 */
[----:B------:R-:W-:Y:S02]  /*32b60*/  ISETP.NE.U32.AND P1, PT, R32, RZ, PT ;  /* 0x000000ff2000720c */ /* 0x000fe40003f25070 */
[----:B------:R-:W-:Y:S02]  /*32b70*/  SEL R32, RZ, 0x4, P4 ;  /* 0x00000004ff207807 */ /* 0x000fe40002000000 */
[----:B------:R-:W-:Y:S02]  /*32b80*/  ISETP.GE.AND P4, PT, R5, UR4, PT ;  /* 0x0000000405007c0c */ /* 0x000fe4000bf86270 */
[----:B------:R-:W1:Y:S01]  /*32b90*/  S2R R5, SR_TID.X ;  /* 0x0000000000057919 */ /* 0x000e620000002100 */
[----:B------:R-:W-:-:S04]  /*32ba0*/  SEL R36, R36, RZ, P5 ;  /* 0x000000ff24247207 */ /* 0x000fc80002800000 */
[----:B------:R-:W-:Y:S02]  /*32bb0*/  ISETP.NE.U32.AND P6, PT, R36, RZ, PT ;  /* 0x000000ff2400720c */ /* 0x000fe40003fc5070 */
[----:B------:R-:W-:Y:S01]  /*32bc0*/  SEL R32, R32, RZ, P5 ;  /* 0x000000ff20207207 */ /* 0x000fe20002800000 */
[----:B------:R4:W-:Y:S01]  /*32bd0*/  STL.64 [R1+0x1440], R34 ;  /* 0x0014402201007387 */ /* 0x0009e20000100a00 */
[----:B------:R-:W-:Y:S02]  /*32be0*/  SEL R33, RZ, 0x4, P4 ;  /* 0x00000004ff217807 */ /* 0x000fe40002000000 */
[----:B------:R-:W-:Y:S02]  /*32bf0*/  ISETP.NE.U32.AND P4, PT, R32, RZ, PT ;  /* 0x000000ff2000720c */ /* 0x000fe40003f85070 */
[----:B------:R-:W-:Y:S02]  /*32c00*/  SEL R32, R33, RZ, P5 ;  /* 0x000000ff21207207 */ /* 0x000fe40002800000 */
[----:B-1----:R-:W-:-:S02]  /*32c10*/  SHF.R.U32.HI R4, RZ, 0x6, R5 ;  /* 0x00000006ff047819 */ /* 0x002fc40000011605 */
[----:B------:R-:W-:Y:S02]  /*32c20*/  SHF.R.U32.HI R5, RZ, 0x6, R5 ;  /* 0x00000006ff057819 */ /* 0x000fe40000011605 */
[----:B------:R-:W-:Y:S02]  /*32c30*/  SGXT.U32 R4, R4, 0x1 ;  /* 0x000000010404781a */ /* 0x000fe40000000000 */
[----:B------:R-:W-:Y:S02]  /*32c40*/  SGXT.U32 R5, R5, 0x1 ;  /* 0x000000010505781a */ /* 0x000fe40000000000 */
[----:B------:R-:W-:Y:S02]  /*32c50*/  LOP3.LUT R4, R4, 0x4c, RZ, 0xfc, !PT ;  /* 0x0000004c04047812 */ /* 0x000fe400078efcff */
[----:B------:R-:W-:Y:S01]  /*32c60*/  LOP3.LUT R5, R5, 0x4e, RZ, 0xfc, !PT ;  /* 0x0000004e05057812 */ /* 0x000fe200078efcff */
[----:B---3--:R-:W-:-:S04]  /*32c70*/  IMAD.WIDE R36, R2, 0x4, R72 ;  /* 0x0000000402247825 */ /* 0x008fc800078e0248 */
[----:B----4-:R-:W-:Y:S01]  /*32c80*/  IMAD.WIDE R34, R2, 0x4, R104 ;  /* 0x0000000402227825 */ /* 0x010fe200078e0268 */
[----:B------:R1:W-:Y:S01]  /*32c90*/  LDGSTS.E [R238+0x8000], desc[UR22][R36.64], P6 ;  /* 0x0800000024ee7fae */ /* 0x0003e2000b1a1016 */
[----:B------:R-:W-:-:S03]  /*32ca0*/  ISETP.GE.AND P6, PT, R4, UR4, PT ;  /* 0x0000000404007c0c */ /* 0x000fc6000bfc6270 */
[----:B------:R2:W-:Y:S01]  /*32cb0*/  LDGSTS.E [R238+0x8008], desc[UR22][R34.64], P1 ;  /* 0x0800800022ee7fae */ /* 0x0005e200089a1016 */
[----:B------:R-:W-:Y:S02]  /*32cc0*/  ISETP.NE.U32.AND P1, PT, R32, RZ, PT ;  /* 0x000000ff2000720c */ /* 0x000fe40003f25070 */
[----:B------:R-:W-:Y:S02]  /*32cd0*/  SEL R32, RZ, 0x4, P6 ;  /* 0x00000004ff207807 */ /* 0x000fe40003000000 */
[----:B------:R-:W-:Y:S02]  /*32ce0*/  ISETP.GE.AND P6, PT, R5, UR4, PT ;  /* 0x0000000405007c0c */ /* 0x000fe4000bfc6270 */
[----:B------:R-:W3:Y:S01]  /*32cf0*/  S2R R5, SR_TID.X ;  /* 0x0000000000057919 */ /* 0x000ee20000002100 */
[----:B------:R-:W-:Y:S01]  /*32d00*/  SEL R32, R32, RZ, P5 ;  /* 0x000000ff20207207 */ /* 0x000fe20002800000 */
[----:B------:R-:W-:Y:S01]  /*32d10*/  STL.64 [R1+0x1438], R38 ;  /* 0x0014382601007387 */ /* 0x000fe20000100a00 */
[----:B------:R-:W-:-:S03]  /*32d20*/  SEL R33, RZ, 0x4, P6 ;  /* 0x00000004ff217807 */ /* 0x000fc60003000000 */
[----:B------:R1:W-:Y:S01]  /*32d30*/  STL.64 [R1+0x1590], R36 ;  /* 0x0015902401007387 */ /* 0x0003e20000100a00 */
[----:B------:R-:W-:-:S03]  /*32d40*/  ISETP.NE.U32.AND P6, PT, R32, RZ, PT ;  /* 0x000000ff2000720c */ /* 0x000fc60003fc5070 */
[----:B------:R2:W-:Y:S01]  /*32d50*/  STL.64 [R1+0x1588], R34 ;  /* 0x0015882201007387 */ /* 0x0005e20000100a00 */
[----:B------:R-:W-:Y:S01]  /*32d60*/  SEL R32, R33, RZ, P5 ;  /* 0x000000ff21207207 */ /* 0x000fe20002800000 */
[----:B-1----:R-:W-:Y:S01]  /*32d70*/  IMAD.WIDE R36, R2, 0x4, R92 ;  /* 0x0000000402247825 */ /* 0x002fe200078e025c */
[----:B---3--:R-:W-:-:S03]  /*32d80*/  SHF.R.U32.HI R4, RZ, 0x6, R5 ;  /* 0x00000006ff047819 */ /* 0x008fc60000011605 */
[----:B--2---:R-:W-:Y:S01]  /*32d90*/  IMAD.WIDE R34, R2, 0x4, R90 ;  /* 0x0000000402227825 */ /* 0x004fe200078e025a */
[----:B------:R-:W-:Y:S01]  /*32da0*/  SHF.R.U32.HI R5, RZ, 0x6, R5 ;  /* 0x00000006ff057819 */ /* 0x000fe20000011605 */
[----:B------:R1:W-:Y:S01]  /*32db0*/  LDGSTS.E [R238+0xa000], desc[UR22][R36.64], P4 ;  /* 0x0a00000024ee7fae */ /* 0x0003e2000a1a1016 */
[----:B------:R-:W-:Y:S02]  /*32dc0*/  SGXT.U32 R4, R4, 0x1 ;  /* 0x000000010404781a */ /* 0x000fe40000000000 */
[----:B------:R-:W-:Y:S01]  /*32dd0*/  SGXT.U32 R5, R5, 0x1 ;  /* 0x000000010505781a */ /* 0x000fe20000000000 */
[----:B------:R2:W-:Y:S01]  /*32de0*/  LDGSTS.E [R238+0xa008], desc[UR22][R34.64], P1 ;  /* 0x0a00800022ee7fae */ /* 0x0005e200089a1016 */
[----:B------:R-:W-:Y:S02]  /*32df0*/  LOP3.LUT R4, R4, 0x6c, RZ, 0xfc, !PT ;  /* 0x0000006c04047812 */ /* 0x000fe400078efcff */
[----:B------:R-:W-:Y:S02]  /*32e00*/  LOP3.LUT R5, R5, 0x6e, RZ, 0xfc, !PT ;  /* 0x0000006e05057812 */ /* 0x000fe400078efcff */
[----:B------:R-:W-:-:S02]  /*32e10*/  ISETP.GE.AND P4, PT, R4, UR4, PT ;  /* 0x0000000404007c0c */ /* 0x000fc4000bf86270 */
[----:B------:R-:W-:Y:S02]  /*32e20*/  ISETP.NE.U32.AND P1, PT, R32, RZ, PT ;  /* 0x000000ff2000720c */ /* 0x000fe40003f25070 */
[----:B------:R-:W-:Y:S02]  /*32e30*/  SEL R32, RZ, 0x4, P4 ;  /* 0x00000004ff207807 */ /* 0x000fe40002000000 */
[----:B------:R-:W-:Y:S02]  /*32e40*/  ISETP.GE.AND P4, PT, R5, UR4, PT ;  /* 0x0000000405007c0c */ /* 0x000fe4000bf86270 */
[----:B------:R-:W3:Y:S01]  /*32e50*/  S2R R5, SR_TID.X ;  /* 0x0000000000057919 */ /* 0x000ee20000002100 */
[----:B------:R-:W-:Y:S01]  /*32e60*/  SEL R32, R32, RZ, P5 ;  /* 0x000000ff20207207 */ /* 0x000fe20002800000 */
[----:B------:R1:W-:Y:S01]  /*32e70*/  STL.64 [R1+0x1518], R36 ;  /* 0x0015182401007387 */ /* 0x0003e20000100a00 */
[----:B------:R-:W-:-:S03]  /*32e80*/  SEL R33, RZ, 0x4, P4 ;  /* 0x00000004ff217807 */ /* 0x000fc60002000000 */
[----:B------:R2:W-:Y:S01]  /*32e90*/  STL.64 [R1+0x1510], R34 ;  /* 0x0015102201007387 */ /* 0x0005e20000100a00 */
[----:B------:R-:W-:Y:S02]  /*32ea0*/  ISETP.NE.U32.AND P4, PT, R32, RZ, PT ;  /* 0x000000ff2000720c */ /* 0x000fe40003f85070 */
[----:B------:R-:W-:Y:S01]  /*32eb0*/  SEL R32, R33, RZ, P5 ;  /* 0x000000ff21207207 */ /* 0x000fe20002800000 */
[----:B-1----:R-:W-:-:S04]  /*32ec0*/  IMAD.WIDE R36, R2, 0x4, R60 ;  /* 0x0000000402247825 */ /* 0x002fc800078e023c */
[----:B--2---:R-:W-:Y:S01]  /*32ed0*/  IMAD.WIDE R34, R2, 0x4, R58 ;  /* 0x0000000402227825 */ /* 0x004fe200078e023a */
[----:B------:R-:W-:Y:S04]  /*32ee0*/  LDGSTS.E [R238+0xc000], desc[UR22][R36.64], P6 ;  /* 0x0c00000024ee7fae */ /* 0x000fe8000b1a1016 */
[----:B------:R1:W-:Y:S01]  /*32ef0*/  LDGSTS.E [R238+0xc008], desc[UR22][R34.64], P1 ;  /* 0x0c00800022ee7fae */ /* 0x0003e200089a1016 */
[--C-:B---3--:R-:W-:Y:S02]  /*32f00*/  SHF.R.U32.HI R4, RZ, 0x6, R5.reuse ;  /* 0x00000006ff047819 */ /* 0x108fe40000011605 */
[----:B------:R-:W-:Y:S02]  /*32f10*/  SHF.R.U32.HI R5, RZ, 0x6, R5 ;  /* 0x00000006ff057819 */ /* 0x000fe40000011605 */
[----:B------:R-:W-:-:S02]  /*32f20*/  SGXT.U32 R4, R4, 0x1 ;  /* 0x000000010404781a */ /* 0x000fc40000000000 */
[----:B------:R-:W-:Y:S02]  /*32f30*/  SGXT.U32 R5, R5, 0x1 ;  /* 0x000000010505781a */ /* 0x000fe40000000000 */
[----:B------:R-:W-:Y:S02]  /*32f40*/  LOP3.LUT R4, R4, 0x10, RZ, 0xfc, !PT ;  /* 0x0000001004047812 */ /* 0x000fe400078efcff */
[----:B------:R-:W-:Y:S02]  /*32f50*/  LOP3.LUT R5, R5, 0x12, RZ, 0xfc, !PT ;  /* 0x0000001205057812 */ /* 0x000fe400078efcff */
[----:B------:R-:W-:Y:S02]  /*32f60*/  ISETP.GE.AND P6, PT, R4, UR4, PT ;  /* 0x0000000404007c0c */ /* 0x000fe4000bfc6270 */
[----:B------:R-:W-:Y:S02]  /*32f70*/  ISETP.NE.U32.AND P1, PT, R32, RZ, PT ;  /* 0x000000ff2000720c */ /* 0x000fe40003f25070 */
[----:B------:R-:W-:-:S02]  /*32f80*/  SEL R32, RZ, 0x4, P6 ;  /* 0x00000004ff207807 */ /* 0x000fc40003000000 */
[----:B------:R-:W-:Y:S02]  /*32f90*/  ISETP.GE.AND P6, PT, R5, UR4, PT ;  /* 0x0000000405007c0c */ /* 0x000fe4000bfc6270 */
[----:B------:R-:W2:Y:S01]  /*32fa0*/  S2R R5, SR_TID.X ;  /* 0x0000000000057919 */ /* 0x000ea20000002100 */
[C---:B------:R-:W-:Y:S01]  /*32fb0*/  IMAD.WIDE R30, R2.reuse, 0x4, R30 ;  /* 0x00000004021e7825 */ /* 0x040fe200078e021e */
[----:B------:R-:W-:Y:S01]  /*32fc0*/  SEL R33, RZ, 0x4, P6 ;  /* 0x00000004ff217807 */ /* 0x000fe20003000000 */
[----:B------:R-:W-:Y:S04]  /*32fd0*/  STL.64 [R1+0x14a8], R36 ;  /* 0x0014a82401007387 */ /* 0x000fe80000100a00 */
[----:B------:R1:W-:Y:S04]  /*32fe0*/  STL.64 [R1+0x14a0], R34 ;  /* 0x0014a02201007387 */ /* 0x0003e80000100a00 */
[----:B------:R3:W-:Y:S01]  /*32ff0*/  LDGSTS.E [R238+0xe000], desc[UR22][R30.64], P4 ;  /* 0x0e0000001eee7fae */ /* 0x0007e2000a1a1016 */
[----:B-1----:R-:W-:Y:S01]  /*33000*/  IMAD.WIDE R34, R2, 0x4, R28 ;  /* 0x0000000402227825 */ /* 0x002fe200078e021c */
[----:B------:R-:W-:-:S04]  /*33010*/  SEL R28, R33, RZ, P5 ;  /* 0x000000ff211c7207 */ /* 0x000fc80002800000 */
[----:B------:R-:W-:Y:S01]  /*33020*/  LDGSTS.E [R238+0xe008], desc[UR22][R34.64], P1 ;  /* 0x0e00800022ee7fae */ /* 0x000fe200089a1016 */
[--C-:B--2---:R-:W-:Y:S02]  /*33030*/  SHF.R.U32.HI R4, RZ, 0x6, R5.reuse ;  /* 0x00000006ff047819 */ /* 0x104fe40000011605 */
        /* <DEDUP_REMOVED lines=11> */
[----:B------:R-:W-:Y:S01]  /*330f0*/  ISETP.NE.U32.AND P6, PT, R32, RZ, PT ;  /* 0x000000ff2000720c */ /* 0x000fe20003fc5070 */
[----:B------:R-:W-:Y:S01]  /*33100*/  IMAD.WIDE R32, R2, 0x4, R250 ;  /* 0x0000000402207825 */ /* 0x000fe200078e02fa */
[----:B------:R-:W-:Y:S01]  /*33110*/  SEL R28, R28, RZ, P5 ;  /* 0x000000ff1c1c7207 */ /* 0x000fe20002800000 */
[----:B------:R3:W-:Y:S01]  /*33120*/  STL.64 [R1+0x1430], R30 ;  /* 0x0014301e01007387 */ /* 0x0007e20000100a00 */
[----:B------:R-:W-:Y:S02]  /*33130*/  SEL R29, RZ, 0x4, P4 ;  /* 0x00000004ff1d7807 */ /* 0x000fe40002000000 */
[----:B------:R-:W-:Y:S02]  /*33140*/  ISETP.NE.U32.AND P4, PT, R28, RZ, PT ;  /* 0x000000ff1c00720c */ /* 0x000fe40003f85070 */
[----:B------:R-:W-:-:S05]  /*33150*/  SEL R28, R29, RZ, P5 ;  /* 0x000000ff1d1c7207 */ /* 0x000fca0002800000 */
[----:B------:R2:W-:Y:S01]  /*33160*/  LDGSTS.E [R237+0x8000], desc[UR22][R32.64], P6 ;  /* 0x0800000020ed7fae */ /* 0x0005e2000b1a1016 */
[----:B---3--:R-:W-:-:S05]  /*33170*/  IMAD.WIDE R30, R2, 0x4, R248 ;  /* 0x00000004021e7825 */ /* 0x008fca00078e02f8 */
[----:B------:R3:W-:Y:S01]  /*33180*/  LDGSTS.E [R237+0x8008], desc[UR22][R30.64], P1 ;  /* 0x080080001eed7fae */ /* 0x0007e200089a1016 */
        /* <DEDUP_REMOVED lines=11> */
[----:B------:R-:W-:Y:S01]  /*33240*/  SEL R28, R28, RZ, P5 ;  /* 0x000000ff1c1c7207 */ /* 0x000fe20002800000 */
[----:B------:R-:W-:Y:S01]  /*33250*/  STL.64 [R1+0x1428], R34 ;  /* 0x0014282201007387 */ /* 0x000fe20000100a00 */
[----:B------:R-:W-:-:S03]  /*33260*/  SEL R29, RZ, 0x4, P6 ;  /* 0x00000004ff1d7807 */ /* 0x000fc60003000000 */
[----:B------:R-:W-:Y:S04]  /*33270*/  STL.64 [R1+0x16f8], R238 ;  /* 0x0016f8ee01007387 */ /* 0x000fe80000100a00 */
[----:B------:R2:W-:Y:S01]  /*33280*/  STL.64 [R1+0x1580], R32 ;  /* 0x0015802001007387 */ /* 0x0005e20000100a00 */
[----:B------:R-:W-:-:S03]  /*33290*/  ISETP.NE.U32.AND P6, PT, R28, RZ, PT ;  /* 0x000000ff1c00720c */ /* 0x000fc60003fc5070 */
[----:B------:R3:W-:Y:S01]  /*332a0*/  STL.64 [R1+0x1578], R30 ;  /* 0x0015781e01007387 */ /* 0x0007e20000100a00 */
[----:B------:R-:W-:Y:S01]  /*332b0*/  SEL R28, R29, RZ, P5 ;  /* 0x000000ff1d1c7207 */ /* 0x000fe20002800000 */
[----:B--2---:R-:W-:Y:S01]  /*332c0*/  IMAD.WIDE R32, R2, 0x4, R88 ;  /* 0x0000000402207825 */ /* 0x004fe200078e0258 */
[----:B-1----:R-:W-:-:S03]  /*332d0*/  SHF.R.U32.HI R4, RZ, 0x6, R5 ;  /* 0x00000006ff047819 */ /* 0x002fc60000011605 */
[----:B---3--:R-:W-:Y:S01]  /*332e0*/  IMAD.WIDE R30, R2, 0x4, R86 ;  /* 0x00000004021e7825 */ /* 0x008fe200078e0256 */
        /* <DEDUP_REMOVED lines=202> */
[----:B------:R-:W-:Y:S01]  /*33f90*/  IMAD.WIDE R18, R2, 0x4, R18 ;  /* 0x0000000402127825 */ /* 0x000fe200078e0212 */
[----:B------:R-:W-:Y:S01]  /*33fa0*/  SEL R21, RZ, 0x4, P6 ;  /* 0x00000004ff157807 */ /* 0x000fe20003000000 */
[----:B------:R-:W-:Y:S01]  /*33fb0*/  STL.64 [R1+0x1478], R24 ;  /* 0x0014781801007387 */ /* 0x000fe20000100a00 */
[----:B------:R-:W-:-:S03]  /*33fc0*/  SEL R20, R20, RZ, P5 ;  /* 0x000000ff14147207 */ /* 0x000fc60002800000 */
[----:B------:R1:W-:Y:S04]  /*33fd0*/  STL.64 [R1+0x1470], R22 ;  /* 0x0014701601007387 */ /* 0x0003e80000100a00 */
[----:B------:R3:W-:Y:S01]  /*33fe0*/  LDGSTS.E [R15+0xe000], desc[UR22][R18.64], P4 ;  /* 0x0e000000120f7fae */ /* 0x0007e2000a1a1016 */
[----:B------:R-:W-:Y:S01]  /*33ff0*/  ISETP.NE.U32.AND P6, PT, R20, RZ, PT ;  /* 0x000000ff1400720c */ /* 0x000fe20003fc5070 */
        /* <DEDUP_REMOVED lines=13> */
[----:B------:R-:W-:Y:S02]  /*340d0*/  SEL R16, R16, RZ, P5 ;  /* 0x000000ff10107207 */ /* 0x000fe40002800000 */
[----:B------:R-:W-:Y:S01]  /*340e0*/  SEL R17, RZ, 0x4, P4 ;  /* 0x00000004ff117807 */ /* 0x000fe20002000000 */
[----:B------:R-:W-:Y:S01]  /*340f0*/  IMAD.WIDE R4, R2, 0x4, R108 ;  /* 0x0000000402047825 */ /* 0x000fe200078e026c */
[----:B------:R-:W-:-:S02]  /*34100*/  ISETP.NE.U32.AND P4, PT, R16, RZ, PT ;  /* 0x000000ff1000720c */ /* 0x000fc40003f85070 */
[----:B------:R-:W-:Y:S02]  /*34110*/  SEL R16, R17, RZ, P5 ;  /* 0x000000ff11107207 */ /* 0x000fe40002800000 */
[----:B------:R1:W-:Y:S02]  /*34120*/  LDGSTS.E [R14+0x8000], desc[UR22][R4.64], P6 ;  /* 0x08000000040e7fae */ /* 0x0003e4000b1a1016 */
[----:B------:R-:W-:Y:S02]  /*34130*/  ISETP.NE.U32.AND P6, PT, R16, RZ, PT ;  /* 0x000000ff1000720c */ /* 0x000fe40003fc5070 */
[----:B------:R-:W-:Y:S02]  /*34140*/  SEL R16, R3, RZ, P5 ;  /* 0x000000ff03107207 */ /* 0x000fe40002800000 */
[----:B------:R-:W2:Y:S01]  /*34150*/  S2R R3, SR_TID.X ;  /* 0x0000000000037919 */ /* 0x000ea20000002100 */
[----:B------:R3:W-:Y:S04]  /*34160*/  STL.64 [R1+0x1400], R18 ;  /* 0x0014001201007387 */ /* 0x0007e80000100a00 */
[----:B------:R-:W-:Y:S04]  /*34170*/  STL.64 [R1+0x13f8], R22 ;  /* 0x0013f81601007387 */ /* 0x000fe80000100a00 */
[----:B------:R1:W-:Y:S01]  /*34180*/  STL.64 [R1+0x1550], R4 ;  /* 0x0015500401007387 */ /* 0x0003e20000100a00 */
[----:B---3--:R-:W-:-:S04]  /*34190*/  IMAD.WIDE R18, R2, 0x4, R76 ;  /* 0x0000000402127825 */ /* 0x008fc800078e024c */
[----:B-1----:R-:W-:Y:S01]  /*341a0*/  IMAD.WIDE R4, R2, 0x4, R106 ;  /* 0x0000000402047825 */ /* 0x002fe200078e026a */
[----:B--2---:R-:W-:-:S04]  /*341b0*/  SHF.R.U32.HI R3, RZ, 0x6, R3 ;  /* 0x00000006ff037819 */ /* 0x004fc80000011603 */
[----:B------:R1:W-:Y:S01]  /*341c0*/  STL.64 [R1+0x13f0], R4 ;  /* 0x0013f00401007387 */ /* 0x0003e20000100a00 */
[----:B------:R-:W-:-:S03]  /*341d0*/  SGXT.U32 R3, R3, 0x1 ;  /* 0x000000010303781a */ /* 0x000fc60000000000 */
[----:B------:R1:W-:Y:S04]  /*341e0*/  LDGSTS.E [R14+0x8008], desc[UR22][R4.64], P1 ;  /* 0x08008000040e7fae */ /* 0x0003e800089a1016 */
[----:B------:R2:W-:Y:S04]  /*341f0*/  STL.64 [R1+0x15d0], R18 ;  /* 0x0015d01201007387 */ /* 0x0005e80000100a00 */
[----:B------:R2:W-:Y:S01]  /*34200*/  LDGSTS.E [R14+0xa000], desc[UR22][R18.64], P4 ;  /* 0x0a000000120e7fae */ /* 0x0005e2000a1a1016 */
[C---:B-1----:R-:W-:Y:S02]  /*34210*/  LOP3.LUT R4, R3.reuse, 0x5c, RZ, 0xfc, !PT ;  /* 0x0000005c03047812 */ /* 0x042fe400078efcff */
[----:B------:R-:W-:-:S02]  /*34220*/  LOP3.LUT R5, R3, 0x5e, RZ, 0xfc, !PT ;  /* 0x0000005e03057812 */ /* 0x000fc400078efcff */
[----:B------:R-:W-:Y:S01]  /*34230*/  ISETP.GE.AND P4, PT, R4, UR4, PT ;  /* 0x0000000404007c0c */ /* 0x000fe2000bf86270 */
[----:B--2---:R-:W-:Y:S01]  /*34240*/  IMAD.WIDE R18, R2, 0x4, R74 ;  /* 0x0000000402127825 */ /* 0x004fe200078e024a */
[----:B------:R-:W-:Y:S02]  /*34250*/  ISETP.NE.U32.AND P1, PT, R16, RZ, PT ;  /* 0x000000ff1000720c */ /* 0x000fe40003f25070 */
[----:B------:R-:W-:Y:S02]  /*34260*/  SEL R16, RZ, 0x4, P4 ;  /* 0x00000004ff107807 */ /* 0x000fe40002000000 */
[----:B------:R-:W-:Y:S01]  /*34270*/  ISETP.GE.AND P4, PT, R5, UR4, PT ;  /* 0x0000000405007c0c */ /* 0x000fe2000bf86270 */
[----:B------:R1:W-:Y:S01]  /*34280*/  STL.64 [R1+0x15c0], R18 ;  /* 0x0015c01201007387 */ /* 0x0003e20000100a00 */
[----:B------:R-:W-:-:S03]  /*34290*/  LOP3.LUT R5, R3, 0x7c, RZ, 0xfc, !PT ;  /* 0x0000007c03057812 */ /* 0x000fc600078efcff */
[----:B------:R-:W2:Y:S04]  /*342a0*/  LDL.LU.64 R100, [R1+0x750] ;  /* 0x0007500001647983 */ /* 0x000ea80000300a00 */
[----:B------:R1:W-:Y:S01]  /*342b0*/  LDGSTS.E [R14+0xa008], desc[UR22][R18.64], P6 ;  /* 0x0a008000120e7fae */ /* 0x0003e2000b1a1016 */
[----:B------:R-:W-:-:S03]  /*342c0*/  ISETP.GE.AND P6, PT, R5, UR4, PT ;  /* 0x0000000405007c0c */ /* 0x000fc6000bfc6270 */
[----:B------:R-:W3:Y:S04]  /*342d0*/  LDL.LU.64 R4, [R1+0x748] ;  /* 0x0007480001047983 */ /* 0x000ee80000300a00 */
[----:B------:R-:W4:Y:S04]  /*342e0*/  LDL.LU.64 R240, [R1+0x740] ;  /* 0x0007400001f07983 */ /* 0x000f280000300a00 */
[----:B------:R-:W3:Y:S04]  /*342f0*/  LDL.LU.64 R70, [R1+0x738] ;  /* 0x0007380001467983 */ /* 0x000ee80000300a00 */
[----:B------:R-:W3:Y:S04]  /*34300*/  LDL.LU.64 R42, [R1+0x730] ;  /* 0x00073000012a7983 */ /* 0x000ee80000300a00 */
[----:B------:R-:W3:Y:S04]  /*34310*/  LDL.LU.64 R40, [R1+0x728] ;  /* 0x0007280001287983 */ /* 0x000ee80000300a00 */
[----:B------:R-:W3:Y:S04]  /*34320*/  LDL.LU.64 R102, [R1+0x720] ;  /* 0x0007200001667983 */ /* 0x000ee80000300a00 */
[----:B------:R-:W3:Y:S04]  /*34330*/  LDL.LU.64 R38, [R1+0x710] ;  /* 0x0007100001267983 */ /* 0x000ee80000300a00 */
[----:B------:R-:W3:Y:S04]  /*34340*/  LDL.LU.64 R66, [R1+0x708] ;  /* 0x0007080001427983 */ /* 0x000ee80000300a00 */
[----:B------:R-:W3:Y:S04]  /*34350*/  LDL.LU.64 R72, [R1+0x700] ;  /* 0x0007000001487983 */ /* 0x000ee80000300a00 */
[----:B------:R-:W3:Y:S01]  /*34360*/  LDL.LU.64 R104, [R1+0x6f8] ;  /* 0x0006f80001687983 */ /* 0x000ee20000300a00 */
[----:B------:R-:W-:-:S02]  /*34370*/  LOP3.LUT R252, R3, 0x7e, RZ, 0xfc, !PT ;  /* 0x0000007e03fc7812 */ /* 0x000fc400078efcff */
[----:B------:R-:W-:Y:S02]  /*34380*/  SEL R16, R16, RZ, P5 ;  /* 0x000000ff10107207 */ /* 0x000fe40002800000 */
[----:B------:R-:W-:Y:S02]  /*34390*/  SEL R17, RZ, 0x4, P4 ;  /* 0x00000004ff117807 */ /* 0x000fe40002000000 */
[----:B-1----:R-:W-:Y:S02]  /*343a0*/  SEL R18, RZ, 0x4, P6 ;  /* 0x00000004ff127807 */ /* 0x002fe40003000000 */
[----:B------:R-:W-:Y:S02]  /*343b0*/  ISETP.GE.AND P6, PT, R252, UR4, PT ;  /* 0x00000004fc007c0c */ /* 0x000fe4000bfc6270 */
[----:B------:R-:W-:Y:S02]  /*343c0*/  ISETP.NE.U32.AND P4, PT, R16, RZ, PT ;  /* 0x000000ff1000720c */ /* 0x000fe40003f85070 */
[----:B------:R-:W-:-:S02]  /*343d0*/  SEL R16, R17, RZ, P5 ;  /* 0x000000ff11107207 */ /* 0x000fc40002800000 */
[----:B------:R-:W-:Y:S01]  /*343e0*/  SEL R17, RZ, 0x4, P6 ;  /* 0x00000004ff117807 */ /* 0x000fe20003000000 */
[----:B------:R-:W-:Y:S01]  /*343f0*/  USHF.L.U32 UR15, UR15, 0x7, URZ ;  /* 0x000000070f0f7899 */ /* 0x000fe200080006ff */
[----:B------:R-:W-:Y:S02]  /*34400*/  IMAD.WIDE R20, R2, 0x4, R44 ;  /* 0x0000000402147825 */ /* 0x000fe400078e022c */
[----:B------:R-:W-:Y:S02]  /*34410*/  SEL R17, R17, RZ, P5 ;  /* 0x000000ff11117207 */ /* 0x000fe40002800000 */
[----:B------:R-:W-:Y:S02]  /*34420*/  ISETP.NE.U32.AND P6, PT, R16, RZ, PT ;  /* 0x000000ff1000720c */ /* 0x000fe40003fc5070 */
[----:B------:R-:W-:Y:S01]  /*34430*/  SEL R16, R18, RZ, P5 ;  /* 0x000000ff12107207 */ /* 0x000fe20002800000 */
[----:B------:R-:W-:Y:S01]  /*34440*/  STL.64 [R1+0x1468], R20 ;  /* 0x0014681401007387 */ /* 0x000fe20000100a00 */
[----:B------:R-:W-:Y:S01]  /*34450*/  ISETP.NE.U32.AND P5, PT, R17, RZ, PT ;  /* 0x000000ff1100720c */ /* 0x000fe20003fa5070 */
[----:B------:R-:W-:-:S02]  /*34460*/  IMAD.U32 R17, RZ, RZ, UR15 ;  /* 0x0000000fff117e24 */ /* 0x000fc4000f8e00ff */
[----:B------:R-:W3:Y:S04]  /*34470*/  LDL.LU.64 R94, [R1+0x6f0] ;  /* 0x0006f000015e7983 */ /* 0x000ee80000300a00 */
[----:B------:R-:W3:Y:S04]  /*34480*/  LDL.LU.64 R68, [R1+0x6e8] ;  /* 0x0006e80001447983 */ /* 0x000ee80000300a00 */
[----:B------:R-:W3:Y:S04]  /*34490*/  LDL.LU.64 R98, [R1+0x6e0] ;  /* 0x0006e00001627983 */ /* 0x000ee80000300a00 */
[----:B------:R-:W3:Y:S04]  /*344a0*/  LDL.LU.64 R96, [R1+0x6d0] ;  /* 0x0006d00001607983 */ /* 0x000ee80000300a00 */
[----:B------:R1:W-:Y:S01]  /*344b0*/  LDGSTS.E [R14+0xc000], desc[UR22][R20.64], P4 ;  /* 0x0c000000140e7fae */ /* 0x0003e2000a1a1016 */
[----:B--2---:R-:W-:-:S03]  /*344c0*/  IMAD.WIDE R18, R17, 0x4, R100 ;  /* 0x0000000411127825 */ /* 0x004fc600078e0264 */
[----:B------:R-:W2:Y:S04]  /*344d0*/  LDL.LU.64 R100, [R1+0x6c8] ;  /* 0x0006c80001647983 */ /* 0x000ea80000300a00 */
[----:B------:R3:W-:Y:S01]  /*344e0*/  STL.64 [R1+0x12c0], R18 ;  /* 0x0012c01201007387 */ /* 0x0007e20000100a00 */
[----:B----4-:R-:W-:-:S04]  /*344f0*/  IMAD.WIDE R22, R17, 0x4, R240 ;  /* 0x0000000411167825 */ /* 0x010fc800078e02f0 */
[C---:B---3--:R-:W-:Y:S02]  /*34500*/  IMAD.WIDE R18, R17.reuse, 0x4, R4 ;  /* 0x0000000411127825 */ /* 0x048fe400078e0204 */
[----:B------:R-:W3:Y:S02]  /*34510*/  LDL.LU.64 R4, [R1+0x6c0] ;  /* 0x0006c00001047983 */ /* 0x000ee40000300a00 */
[C---:B-1----:R-:W-:Y:S02]  /*34520*/  IMAD.WIDE R20, R17.reuse, 0x4, R70 ;  /* 0x0000000411147825 */ /* 0x042fe400078e0246 */
[----:B------:R1:W-:Y:S04]  /*34530*/  STL.64 [R1+0x12b8], R18 ;  /* 0x0012b81201007387 */ /* 0x0003e80000100a00 */
[----:B------:R4:W-:Y:S04]  /*34540*/  STL.64 [R1+0x12b0], R22 ;  /* 0x0012b01601007387 */ /* 0x0009e80000100a00 */
[----:B------:R-:W3:Y:S01]  /*34550*/  LDL.LU.64 R62, [R1+0x6b8] ;  /* 0x0006b800013e7983 */ /* 0x000ee20000300a00 */
[----:B-1----:R-:W-:-:S03]  /*34560*/  IMAD.WIDE R18, R17, 0x4, R42 ;  /* 0x0000000411127825 */ /* 0x002fc600078e022a */
[----:B------:R1:W-:Y:S04]  /*34570*/  STL.64 [R1+0x12a8], R20 ;  /* 0x0012a81401007387 */ /* 0x0003e80000100a00 */
[----:B------:R-:W3:Y:S04]  /*34580*/  LDL.LU.64 R240, [R1+0x6b0] ;  /* 0x0006b00001f07983 */ /* 0x000ee80000300a00 */
[----:B------:R1:W-:Y:S01]  /*34590*/  STL.64 [R1+0x12a0], R18 ;  /* 0x0012a01201007387 */ /* 0x0003e20000100a00 */
[----:B----4-:R-:W-:-:S03]  /*345a0*/  IMAD.WIDE R22, R17, 0x4, R40 ;  /* 0x0000000411167825 */ /* 0x010fc600078e0228 */
[----:B------:R-:W4:Y:S04]  /*345b0*/  LDL.LU.64 R70, [R1+0x6a8] ;  /* 0x0006a80001467983 */ /* 0x000f280000300a00 */
[----:B------:R-:W4:Y:S01]  /*345c0*/  LDL.LU.64 R42, [R1+0x6a0] ;  /* 0x0006a000012a7983 */ /* 0x000f220000300a00 */
[----:B-1----:R-:W-:-:S04]  /*345d0*/  IMAD.WIDE R20, R17, 0x4, R214 ;  /* 0x0000000411147825 */ /* 0x002fc800078e02d6 */
[C---:B------:R-:W-:Y:S01]  /*345e0*/  IMAD.WIDE R18, R17.reuse, 0x4, R102 ;  /* 0x0000000411127825 */ /* 0x040fe200078e0266 */
[----:B------:R1:W-:Y:S04]  /*345f0*/  STL.64 [R1+0x1140], R22 ;  /* 0x0011401601007387 */ /* 0x0003e80000100a00 */
[----:B------:R-:W4:Y:S04]  /*34600*/  LDL.LU.64 R214, [R1+0x2098] ;  /* 0x0020980001d67983 */ /* 0x000f280000300a00 */
[----:B------:R1:W-:Y:S04]  /*34610*/  STL.64 [R1+0x1298], R18 ;  /* 0x0012981201007387 */ /* 0x0003e80000100a00 */
[----:B------:R-:W4:Y:S01]  /*34620*/  LDL.LU.64 R102, [R1+0x690] ;  /* 0x0006900001667983 */ /* 0x000f220000300a00 */
[----:B-1----:R-:W-:-:S03]  /*34630*/  IMAD.WIDE R22, R17, 0x4, R66 ;  /* 0x0000000411167825 */ /* 0x002fc600078e0242 */
[----:B------:R1:W-:Y:S01]  /*34640*/  STL.64 [R1+0x1290], R20 ;  /* 0x0012901401007387 */ /* 0x0003e20000100a00 */
[----:B------:R-:W-:-:S03]  /*34650*/  IMAD.WIDE R18, R17, 0x4, R38 ;  /* 0x0000000411127825 */ /* 0x000fc600078e0226 */
[----:B------:R-:W4:Y:S04]  /*34660*/  LDL.LU.64 R40, [R1+0x688] ;  /* 0x0006880001287983 */ /* 0x000f280000300a00 */
[----:B------:R-:W4:Y:S01]  /*34670*/  LDL.LU.64 R38, [R1+0x680] ;  /* 0x0006800001267983 */ /* 0x000f220000300a00 */
[----:B-1----:R-:W-:-:S03]  /*34680*/  IMAD.WIDE R20, R17, 0x4, R72 ;  /* 0x0000000411147825 */ /* 0x002fc600078e0248 */
[----:B------:R1:W-:Y:S04]  /*34690*/  STL.64 [R1+0x1288], R18 ;  /* 0x0012881201007387 */ /* 0x0003e80000100a00 */
[----:B------:R1:W-:Y:S04]  /*346a0*/  STL.64 [R1+0x1280], R22 ;  /* 0x0012801601007387 */ /* 0x0003e80000100a00 */
[----:B------:R-:W4:Y:S01]  /*346b0*/  LDL.LU.64 R64, [R1+0x678] ;  /* 0x0006780001407983 */ /* 0x000f220000300a00 */
[----:B-1----:R-:W-:-:S03]  /*346c0*/  IMAD.WIDE R18, R17, 0x4, R104 ;  /* 0x0000000411127825 */ /* 0x002fc600078e0268 */
[----:B------:R1:W-:Y:S04]  /*346d0*/  STL.64 [R1+0x1278], R20 ;  /* 0x0012781401007387 */ /* 0x0003e80000100a00 */
[----:B------:R-:W4:Y:S04]  /*346e0*/  LDL.LU.64 R66, [R1+0x670] ;  /* 0x0006700001427983 */ /* 0x000f280000300a00 */
[----:B------:R1:W-:Y:S04]  /*346f0*/  STL.64 [R1+0x1270], R18 ;  /* 0x0012701201007387 */ /* 0x0003e80000100a00 */
[----:B------:R-:W4:Y:S01]  /*34700*/  LDL.LU.64 R72, [R1+0x668] ;  /* 0x0006680001487983 */ /* 0x000f220000300a00 */
[----:B------:R-:W-:-:S03]  /*34710*/  IMAD.WIDE R22, R17, 0x4, R68 ;  /* 0x0000000411167825 */ /* 0x000fc600078e0244 */
[----:B------:R-:W4:Y:S01]  /*34720*/  LDL.LU.64 R104, [R1+0x660] ;  /* 0x0006600001687983 */ /* 0x000f220000300a00 */
[----:B-1----:R-:W-:-:S04]  /*34730*/  IMAD.WIDE R20, R17, 0x4, R98 ;  /* 0x0000000411147825 */ /* 0x002fc800078e0262 */
[----:B------:R-:W-:-:S05]  /*34740*/  IMAD.WIDE R18, R17, 0x4, R94 ;  /* 0x0000000411127825 */ /* 0x000fca00078e025e */
[----:B------:R1:W-:Y:S04]  /*34750*/  STL.64 [R1+0x1268], R18 ;  /* 0x0012681201007387 */ /* 0x0003e80000100a00 */
[----:B------:R-:W-:Y:S01]  /*34760*/  STL.64 [R1+0x1210], R22 ;  /* 0x0012101601007387 */ /* 0x000fe20000100a00 */
[----:B-1----:R-:W-:-:S03]  /*34770*/  IMAD.WIDE R18, R17, 0x4, R182 ;  /* 0x0000000411127825 */ /* 0x002fc600078e02b6 */
[----:B------:R-:W4:Y:S04]  /*34780*/  LDL.LU.64 R182, [R1+0x2090] ;  /* 0x0020900001b67983 */ /* 0x000f280000300a00 */
[----:B------:R1:W-:Y:S04]  /*34790*/  STL.64 [R1+0x1260], R20 ;  /* 0x0012601401007387 */ /* 0x0003e80000100a00 */
[----:B------:R-:W4:Y:S04]  /*347a0*/  LDL.LU.64 R68, [R1+0x650] ;  /* 0x0006500001447983 */ /* 0x000f280000300a00 */
[----:B------:R-:W4:Y:S04]  /*347b0*/  LDL.LU.64 R98, [R1+0x648] ;  /* 0x0006480001627983 */ /* 0x000f280000300a00 */
[----:B------:R2:W-:Y:S01]  /*347c0*/  STL.64 [R1+0x1258], R18 ;  /* 0x0012581201007387 */ /* 0x0005e20000100a00 */
[----:B-1----:R-:W-:-:S04]  /*347d0*/  IMAD.WIDE R20, R17, 0x4, R96 ;  /* 0x0000000411147825 */ /* 0x002fc800078e0260 */
[C---:B--2---:R-:W-:Y:S02]  /*347e0*/  IMAD.WIDE R18, R17.reuse, 0x4, R100 ;  /* 0x0000000411127825 */ /* 0x044fe400078e0264 */
[----:B------:R-:W2:Y:S04]  /*347f0*/  LDL.LU.64 R100, [R1+0x640] ;  /* 0x0006400001647983 */ /* 0x000ea80000300a00 */
[----:B------:R1:W-:Y:S04]  /*34800*/  STL.64 [R1+0x1250], R20 ;  /* 0x0012501401007387 */ /* 0x0003e80000100a00 */
[----:B------:R-:W-:Y:S04]  /*34810*/  STL.64 [R1+0x1248], R18 ;  /* 0x0012481201007387 */ /* 0x000fe80000100a00 */
[----:B------:R-:W2:Y:S01]  /*34820*/  LDL.LU.64 R94, [R1+0x638] ;  /* 0x00063800015e7983 */ /* 0x000ea20000300a00 */
[----:B---3--:R-:W-:-:S03]  /*34830*/  IMAD.WIDE R4, R17, 0x4, R4 ;  /* 0x0000000411047825 */ /* 0x008fc600078e0204 */
[----:B------:R-:W3:Y:S04]  /*34840*/  LDL.LU.64 R96, [R1+0x630] ;  /* 0x0006300001607983 */ /* 0x000ee80000300a00 */
[----:B------:R1:W-:Y:S02]  /*34850*/  STL.64 [R1+0x700], R4 ;  /* 0x0007000401007387 */ /* 0x0003e40000100a00 */
[C---:B-1----:R-:W-:Y:S02]  /*34860*/  IMAD.WIDE R20, R17.reuse, 0x4, R62 ;  /* 0x0000000411147825 */ /* 0x042fe400078e023e */
[----:B------:R-:W3:Y:S02]  /*34870*/  LDL.LU.64 R4, [R1+0x628] ;  /* 0x0006280001047983 */ /* 0x000ee40000300a00 */
[----:B------:R-:W-:-:S02]  /*34880*/  IMAD.WIDE R18, R17, 0x4, R240 ;  /* 0x0000000411127825 */ /* 0x000fc400078e02f0 */
[----:B------:R1:W-:Y:S02]  /*34890*/  STL.64 [R1+0x1240], R20 ;  /* 0x0012401401007387 */ /* 0x0003e40000100a00 */
[C---:B----4-:R-:W-:Y:S02]  /*348a0*/  IMAD.WIDE R22, R17.reuse, 0x4, R70 ;  /* 0x0000000411167825 */ /* 0x050fe400078e0246 */
[----:B------:R4:W-:Y:S02]  /*348b0*/  STL.64 [R1+0x1238], R18 ;  /* 0x0012381201007387 */ /* 0x0009e40000100a00 */
[C---:B-1----:R-:W-:Y:S02]  /*348c0*/  IMAD.WIDE R20, R17.reuse, 0x4, R42 ;  /* 0x0000000411147825 */ /* 0x042fe400078e022a */
[----:B------:R-:W-:Y:S02]  /*348d0*/  STL.64 [R1+0x1228], R22 ;  /* 0x0012281601007387 */ /* 0x000fe40000100a00 */
[----:B----4-:R-:W-:-:S02]  /*348e0*/  IMAD.WIDE R18, R17, 0x4, R150 ;  /* 0x0000000411127825 */ /* 0x010fc400078e0296 */
[----:B------:R-:W4:Y:S04]  /*348f0*/  LDL.LU.64 R150, [R1+0x2088] ;  /* 0x0020880001967983 */ /* 0x000f280000300a00 */
[----:B------:R1:W-:Y:S04]  /*34900*/  STL.64 [R1+0x1230], R20 ;  /* 0x0012301401007387 */ /* 0x0003e80000100a00 */
[----:B------:R-:W4:Y:S04]  /*34910*/  LDL.LU.64 R70, [R1+0x610] ;  /* 0x0006100001467983 */ /* 0x000f280000300a00 */
[----:B------:R-:W4:Y:S04]  /*34920*/  LDL.LU.64 R42, [R1+0x608] ;  /* 0x00060800012a7983 */ /* 0x000f280000300a00 */
[----:B------:R1:W-:Y:S02]  /*34930*/  STL.64 [R1+0x1220], R18 ;  /* 0x0012201201007387 */ /* 0x0003e40000100a00 */
[----:B-1----:R-:W-:-:S04]  /*34940*/  IMAD.WIDE R20, R17, 0x4, R40 ;  /* 0x0000000411147825 */ /* 0x002fc800078e0228 */
[C---:B------:R-:W-:Y:S02]  /*34950*/  IMAD.WIDE R18, R17.reuse, 0x4, R102 ;  /* 0x0000000411127825 */ /* 0x040fe400078e0266 */
[----:B------:R-:W4:Y:S04]  /*34960*/  LDL.LU.64 R102, [R1+0x600] ;  /* 0x0006000001667983 */ /* 0x000f280000300a00 */
[----:B------:R1:W-:Y:S04]  /*34970*/  STL.64 [R1+0x1218], R18 ;  /* 0x0012181201007387 */ /* 0x0003e80000100a00 */
[----:B------:R-:W4:Y:S04]  /*34980*/  LDL.LU.64 R240, [R1+0x5f8] ;  /* 0x0005f80001f07983 */ /* 0x000f280000300a00 */
[----:B------:R1:W-:Y:S02]  /*34990*/  STL.64 [R1+0x1208], R20 ;  /* 0x0012081401007387 */ /* 0x0003e40000100a00 */
[----:B-1----:R-:W-:-:S02]  /*349a0*/  IMAD.WIDE R18, R17, 0x4, R38 ;  /* 0x0000000411127825 */ /* 0x002fc400078e0226 */
[----:B------:R-:W4:Y:S04]  /*349b0*/  LDL.LU.64 R40, [R1+0x5f0] ;  /* 0x0005f00001287983 */ /* 0x000f280000300a00 */
[----:B------:R1:W-:Y:S01]  /*349c0*/  STL.64 [R1+0x710], R18 ;  /* 0x0007101201007387 */ /* 0x0003e20000100a00 */
[----:B------:R-:W-:-:S03]  /*349d0*/  IMAD.WIDE R22, R17, 0x4, R72 ;  /* 0x0000000411167825 */ /* 0x000fc600078e0248 */
[----:B------:R-:W4:Y:S01]  /*349e0*/  LDL.LU.64 R38, [R1+0x5e8] ;  /* 0x0005e80001267983 */ /* 0x000f220000300a00 */
[----:B------:R-:W-:-:S04]  /*349f0*/  IMAD.WIDE R20, R17, 0x4, R64 ;  /* 0x0000000411147825 */ /* 0x000fc800078e0240 */
[C---:B-1----:R-:W-:Y:S01]  /*34a00*/  IMAD.WIDE R18, R17.reuse, 0x4, R66 ;  /* 0x0000000411127825 */ /* 0x042fe200078e0242 */
[----:B------:R-:W-:Y:S04]  /*34a10*/  STL.64 [R1+0x1200], R20 ;  /* 0x0012001401007387 */ /* 0x000fe80000100a00 */
[----:B------:R1:W-:Y:S04]  /*34a20*/  STL.64 [R1+0x11f8], R18 ;  /* 0x0011f81201007387 */ /* 0x0003e80000100a00 */
[----:B------:R-:W-:Y:S01]  /*34a30*/  STL.64 [R1+0x11f0], R22 ;  /* 0x0011f01601007387 */ /* 0x000fe20000100a00 */
[----:B-1----:R-:W-:-:S03]  /*34a40*/  IMAD.WIDE R18, R17, 0x4, R118 ;  /* 0x0000000411127825 */ /* 0x002fc600078e0276 */
[----:B------:R-:W4:Y:S01]  /*34a50*/  LDL.LU.64 R118, [R1+0x2080] ;  /* 0x0020800001767983 */ /* 0x000f220000300a00 */
[----:B------:R-:W-:-:S05]  /*34a60*/  IMAD.WIDE R20, R17, 0x4, R104 ;  /* 0x0000000411147825 */ /* 0x000fca00078e0268 */
[----:B------:R1:W-:Y:S04]  /*34a70*/  STL.64 [R1+0x11e8], R20 ;  /* 0x0011e81401007387 */ /* 0x0003e80000100a00 */
[----:B------:R-:W4:Y:S04]  /*34a80*/  LDL.LU.64 R66, [R1+0x5d0] ;  /* 0x0005d00001427983 */ /* 0x000f280000300a00 */
[----:B------:R-:W4:Y:S04]  /*34a90*/  LDL.LU.64 R72, [R1+0x5c8] ;  /* 0x0005c80001487983 */ /* 0x000f280000300a00 */
[----:B------:R1:W-:Y:S02]  /*34aa0*/  STL.64 [R1+0x11e0], R18 ;  /* 0x0011e01201007387 */ /* 0x0003e40000100a00 */
[----:B-1----:R-:W-:-:S02]  /*34ab0*/  IMAD.WIDE R20, R17, 0x4, R68 ;  /* 0x0000000411147825 */ /* 0x002fc400078e0244 */
[----:B------:R-:W4:Y:S04]  /*34ac0*/  LDL.LU.64 R104, [R1+0x5c0] ;  /* 0x0005c00001687983 */ /* 0x000f280000300a00 */
[----:B------:R-:W4:Y:S01]  /*34ad0*/  LDL.LU.64 R68, [R1+0x5b8] ;  /* 0x0005b80001447983 */ /* 0x000f220000300a00 */
[----:B------:R-:W-:-:S03]  /*34ae0*/  IMAD.WIDE R18, R17, 0x4, R98 ;  /* 0x0000000411127825 */ /* 0x000fc600078e0262 */
[----:B------:R2:W-:Y:S04]  /*34af0*/  STL.64 [R1+0x11d8], R20 ;  /* 0x0011d81401007387 */ /* 0x0005e80000100a00 */
[----:B------:R-:W4:Y:S04]  /*34b00*/  LDL.LU.64 R98, [R1+0x5b0] ;  /* 0x0005b00001627983 */ /* 0x000f280000300a00 */
[----:B------:R1:W-:Y:S01]  /*34b10*/  STL.64 [R1+0x11d0], R18 ;  /* 0x0011d01201007387 */ /* 0x0003e20000100a00 */
[----:B--2---:R-:W-:-:S03]  /*34b20*/  IMAD.WIDE R20, R17, 0x4, R100 ;  /* 0x0000000411147825 */ /* 0x004fc600078e0264 */
[----:B------:R-:W2:Y:S04]  /*34b30*/  LDL.LU.64 R100, [R1+0x5a8] ;  /* 0x0005a80001647983 */ /* 0x000ea80000300a00 */
[----:B------:R3:W-:Y:S01]  /*34b40*/  STL.64 [R1+0x718], R20 ;  /* 0x0007181401007387 */ /* 0x0007e20000100a00 */
[----:B-1----:R-:W-:-:S04]  /*34b50*/  IMAD.WIDE R18, R17, 0x4, R94 ;  /* 0x0000000411127825 */ /* 0x002fc800078e025e */
[C---:B---3--:R-:W-:Y:S01]  /*34b60*/  IMAD.WIDE R20, R17.reuse, 0x4, R96 ;  /* 0x0000000411147825 */ /* 0x048fe200078e0260 */
[----:B------:R4:W-:Y:S04]  /*34b70*/  STL.64 [R1+0x11c8], R18 ;  /* 0x0011c81201007387 */ /* 0x0009e80000100a00 */
[----:B------:R-:W-:Y:S01]  /*34b80*/  STL.64 [R1+0x11c0], R20 ;  /* 0x0011c01401007387 */ /* 0x000fe20000100a00 */
[----:B------:R-:W-:-:S04]  /*34b90*/  IMAD.WIDE R4, R17, 0x4, R4 ;  /* 0x0000000411047825 */ /* 0x000fc800078e0204 */
[C---:B----4-:R-:W-:Y:S02]  /*34ba0*/  IMAD.WIDE R18, R17.reuse, 0x4, R118 ;  /* 0x0000000411127825 */ /* 0x050fe400078e0276 */
[----:B------:R-:W3:Y:S04]  /*34bb0*/  LDL.LU.64 R118, [R1+0x2078] ;  /* 0x0020780001767983 */ /* 0x000ee80000300a00 */
[----:B------:R1:W-:Y:S02]  /*34bc0*/  STL.64 [R1+0x11b8], R4 ;  /* 0x0011b80401007387 */ /* 0x0003e40000100a00 */
[C---:B-1----:R-:W-:Y:S02]  /*34bd0*/  IMAD.WIDE R4, R17.reuse, 0x4, R134 ;  /* 0x0000000411047825 */ /* 0x042fe400078e0286 */
[----:B------:R-:W4:Y:S04]  /*34be0*/  LDL.LU.64 R134, [R1+0x2070] ;  /* 0x0020700001867983 */ /* 0x000f280000300a00 */
[----:B------:R-:W-:Y:S04]  /*34bf0*/  STL.64 [R1+0x11b0], R18 ;  /* 0x0011b01201007387 */ /* 0x000fe80000100a00 */
[----:B------:R-:W3:Y:S04]  /*34c00*/  LDL.LU.64 R94, [R1+0x590] ;  /* 0x00059000015e7983 */ /* 0x000ee80000300a00 */
[----:B------:R-:W4:Y:S04]  /*34c10*/  LDL.LU.64 R96, [R1+0x588] ;  /* 0x0005880001607983 */ /* 0x000f280000300a00 */
[----:B------:R1:W-:Y:S04]  /*34c20*/  STL.64 [R1+0x11a8], R4 ;  /* 0x0011a80401007387 */ /* 0x0003e80000100a00 */
[----:B-1----:R-:W4:Y:S01]  /*34c30*/  LDL.LU.64 R4, [R1+0x580] ;  /* 0x0005800001047983 */ /* 0x002f220000300a00 */
[----:B------:R-:W-:-:S03]  /*34c40*/  IMAD.WIDE R18, R17, 0x4, R70 ;  /* 0x0000000411127825 */ /* 0x000fc600078e0246 */
[----:B------:R-:W4:Y:S01]  /*34c50*/  LDL.LU.64 R70, [R1+0x578] ;  /* 0x0005780001467983 */ /* 0x000f220000300a00 */
[----:B------:R-:W-:-:S03]  /*34c60*/  IMAD.WIDE R20, R17, 0x4, R42 ;  /* 0x0000000411147825 */ /* 0x000fc600078e022a */
[----:B------:R1:W-:Y:S01]  /*34c70*/  STL.64 [R1+0x11a0], R18 ;  /* 0x0011a01201007387 */ /* 0x0003e20000100a00 */
[----:B------:R-:W-:-:S03]  /*34c80*/  IMAD.WIDE R22, R17, 0x4, R40 ;  /* 0x0000000411167825 */ /* 0x000fc600078e0228 */
[----:B------:R1:W-:Y:S04]  /*34c90*/  STL.64 [R1+0x1198], R20 ;  /* 0x0011981401007387 */ /* 0x0003e80000100a00 */
[----:B------:R-:W4:Y:S01]  /*34ca0*/  LDL.LU.64 R42, [R1+0x570] ;  /* 0x00057000012a7983 */ /* 0x000f220000300a00 */
[----:B-1----:R-:W-:-:S03]  /*34cb0*/  IMAD.WIDE R18, R17, 0x4, R102 ;  /* 0x0000000411127825 */ /* 0x002fc600078e0266 */
[----:B------:R-:W4:Y:S01]  /*34cc0*/  LDL.LU.64 R102, [R1+0x568] ;  /* 0x0005680001667983 */ /* 0x000f220000300a00 */
[----:B------:R-:W-:-:S03]  /*34cd0*/  IMAD.WIDE R20, R17, 0x4, R240 ;  /* 0x0000000411147825 */ /* 0x000fc600078e02f0 */
[----:B------:R1:W-:Y:S04]  /*34ce0*/  STL.64 [R1+0x720], R18 ;  /* 0x0007201201007387 */ /* 0x0003e80000100a00 */
[----:B------:R1:W-:Y:S04]  /*34cf0*/  STL.64 [R1+0x1190], R20 ;  /* 0x0011901401007387 */ /* 0x0003e80000100a00 */
[----:B------:R1:W-:Y:S02]  /*34d00*/  STL.64 [R1+0x1188], R22 ;  /* 0x0011881601007387 */ /* 0x0003e40000100a00 */
[----:B-1----:R-:W-:-:S04]  /*34d10*/  IMAD.WIDE R18, R17, 0x4, R38 ;  /* 0x0000000411127825 */ /* 0x002fc800078e0226 */
[C---:B------:R-:W-:Y:S02]  /*34d20*/  IMAD.WIDE R20, R17.reuse, 0x4, R150 ;  /* 0x0000000411147825 */ /* 0x040fe400078e0296 */
[----:B------:R-:W4:Y:S04]  /*34d30*/  LDL.LU.64 R150, [R1+0x2068] ;  /* 0x0020680001967983 */ /* 0x000f280000300a00 */
[----:B------:R1:W-:Y:S01]  /*34d40*/  STL.64 [R1+0x1180], R18 ;  /* 0x0011801201007387 */ /* 0x0003e20000100a00 */
[----:B------:R-:W-:-:S04]  /*34d50*/  IMAD.WIDE R22, R17, 0x4, R66 ;  /* 0x0000000411167825 */ /* 0x000fc800078e0242 */
[C---:B-1----:R-:W-:Y:S02]  /*34d60*/  IMAD.WIDE R18, R17.reuse, 0x4, R166 ;  /* 0x0000000411127825 */ /* 0x042fe400078e02a6 */
[----:B------:R-:W4:Y:S04]  /*34d70*/  LDL.LU.64 R166, [R1+0x2060] ;  /* 0x0020600001a67983 */ /* 0x000f280000300a00 */
[----:B------:R1:W-:Y:S04]  /*34d80*/  STL.64 [R1+0x1178], R20 ;  /* 0x0011781401007387 */ /* 0x0003e80000100a00 */
[----:B------:R-:W4:Y:S04]  /*34d90*/  LDL.LU.64 R240, [R1+0x550] ;  /* 0x0005500001f07983 */ /* 0x000f280000300a00 */
[----:B------:R-:W4:Y:S04]  /*34da0*/  LDL.LU.64 R40, [R1+0x548] ;  /* 0x0005480001287983 */ /* 0x000f280000300a00 */
[----:B------:R1:W-:Y:S02]  /*34db0*/  STL.64 [R1+0x1170], R18 ;  /* 0x0011701201007387 */ /* 0x0003e40000100a00 */
[----:B-1----:R-:W-:-:S02]  /*34dc0*/  IMAD.WIDE R20, R17, 0x4, R72 ;  /* 0x0000000411147825 */ /* 0x002fc400078e0248 */
[----:B------:R-:W4:Y:S04]  /*34dd0*/  LDL.LU.64 R38, [R1+0x540] ;  /* 0x0005400001267983 */ /* 0x000f280000300a00 */
[----:B------:R-:W-:Y:S04]  /*34de0*/  STL.64 [R1+0x1168], R22 ;  /* 0x0011681601007387 */ /* 0x000fe80000100a00 */
[----:B------:R-:W4:Y:S01]  /*34df0*/  LDL.LU.64 R72, [R1+0x538] ;  /* 0x0005380001487983 */ /* 0x000f220000300a00 */
[----:B------:R-:W-:-:S03]  /*34e00*/  IMAD.WIDE R18, R17, 0x4, R104 ;  /* 0x0000000411127825 */ /* 0x000fc600078e0268 */
[----:B------:R1:W-:Y:S04]  /*34e10*/  STL.64 [R1+0x5e8], R20 ;  /* 0x0005e81401007387 */ /* 0x0003e80000100a00 */
[----:B------:R-:W4:Y:S04]  /*34e20*/  LDL.LU.64 R104, [R1+0x530] ;  /* 0x0005300001687983 */ /* 0x000f280000300a00 */
[----:B------:R2:W-:Y:S01]  /*34e30*/  STL.64 [R1+0x728], R18 ;  /* 0x0007281201007387 */ /* 0x0005e20000100a00 */
[----:B-1----:R-:W-:-:S03]  /*34e40*/  IMAD.WIDE R20, R17, 0x4, R68 ;  /* 0x0000000411147825 */ /* 0x002fc600078e0244 */
[----:B------:R-:W4:Y:S04]  /*34e50*/  LDL.LU.64 R66, [R1+0x528] ;  /* 0x0005280001427983 */ /* 0x000f280000300a00 */
[----:B------:R1:W-:Y:S01]  /*34e60*/  STL.64 [R1+0x1160], R20 ;  /* 0x0011601401007387 */ /* 0x0003e20000100a00 */
[----:B--2---:R-:W-:-:S05]  /*34e70*/  IMAD.WIDE R18, R17, 0x4, R98 ;  /* 0x0000000411127825 */ /* 0x004fca00078e0262 */
[----:B------:R2:W-:Y:S01]  /*34e80*/  STL.64 [R1+0x1158], R18 ;  /* 0x0011581201007387 */ /* 0x0005e20000100a00 */
[----:B-1----:R-:W-:-:S04]  /*34e90*/  IMAD.WIDE R20, R17, 0x4, R100 ;  /* 0x0000000411147825 */ /* 0x002fc800078e0264 */
[C---:B--2---:R-:W-:Y:S02]  /*34ea0*/  IMAD.WIDE R18, R17.reuse, 0x4, R182 ;  /* 0x0000000411127825 */ /* 0x044fe400078e02b6 */
[----:B------:R-:W2:Y:S04]  /*34eb0*/  LDL.LU.64 R182, [R1+0x2058] ;  /* 0x0020580001b67983 */ /* 0x000ea80000300a00 */
[----:B------:R-:W-:Y:S04]  /*34ec0*/  STL.64 [R1+0x1150], R20 ;  /* 0x0011501401007387 */ /* 0x000fe80000100a00 */
[----:B------:R-:W2:Y:S04]  /*34ed0*/  LDL.LU.64 R68, [R1+0x510] ;  /* 0x0005100001447983 */ /* 0x000ea80000300a00 */
[----:B------:R-:W2:Y:S04]  /*34ee0*/  LDL.LU.64 R98, [R1+0x508] ;  /* 0x0005080001627983 */ /* 0x000ea80000300a00 */
[----:B------:R1:W-:Y:S04]  /*34ef0*/  STL.64 [R1+0x1148], R18 ;  /* 0x0011481201007387 */ /* 0x0003e80000100a00 */
[----:B------:R-:W2:Y:S01]  /*34f00*/  LDL.LU.64 R100, [R1+0x500] ;  /* 0x0005000001647983 */ /* 0x000ea20000300a00 */
[----:B-1----:R-:W-:-:S03]  /*34f10*/  IMAD.WIDE R18, R17, 0x4, R198 ;  /* 0x0000000411127825 */ /* 0x002fc600078e02c6 */
[----:B------:R-:W2:Y:S04]  /*34f20*/  LDL.LU.64 R198, [R1+0x2050] ;  /* 0x0020500001c67983 */ /* 0x000ea80000300a00 */
[----:B------:R1:W-:Y:S01]  /*34f30*/  STL.64 [R1+0x1138], R18 ;  /* 0x0011381201007387 */ /* 0x0003e20000100a00 */
[----:B---3--:R-:W-:-:S04]  /*34f40*/  IMAD.WIDE R22, R17, 0x4, R94 ;  /* 0x0000000411167825 */ /* 0x008fc800078e025e */
[C---:B----4-:R-:W-:Y:S01]  /*34f50*/  IMAD.WIDE R20, R17.reuse, 0x4, R96 ;  /* 0x0000000411147825 */ /* 0x050fe200078e0260 */
[----:B------:R-:W-:Y:S04]  /*34f60*/  STL.64 [R1+0x1130], R22 ;  /* 0x0011301601007387 */ /* 0x000fe80000100a00 */
[----:B------:R-:W3:Y:S04]  /*34f70*/  LDL.LU.64 R94, [R1+0x4f8] ;  /* 0x0004f800015e7983 */ /* 0x000ee80000300a00 */
[----:B------:R-:W-:Y:S01]  /*34f80*/  STL.64 [R1+0x5f0], R20 ;  /* 0x0005f01401007387 */ /* 0x000fe20000100a00 */
[----:B-1----:R-:W-:-:S03]  /*34f90*/  IMAD.WIDE R18, R17, 0x4, R4 ;  /* 0x0000000411127825 */ /* 0x002fc600078e0204 */
[----:B------:R-:W4:Y:S04]  /*34fa0*/  LDL.LU.64 R4, [R1+0x4f0] ;  /* 0x0004f00001047983 */ /* 0x000f280000300a00 */
[----:B------:R1:W-:Y:S04]  /*34fb0*/  STL.64 [R1+0x730], R18 ;  /* 0x0007301201007387 */ /* 0x0003e80000100a00 */
[----:B------:R-:W3:Y:S01]  /*34fc0*/  LDL.LU.64 R96, [R1+0x4e8] ;  /* 0x0004e80001607983 */ /* 0x000ee20000300a00 */
[----:B-1----:R-:W-:-:S04]  /*34fd0*/  IMAD.WIDE R18, R17, 0x4, R70 ;  /* 0x0000000411127825 */ /* 0x002fc800078e0246 */
[C---:B------:R-:W-:Y:S01]  /*34fe0*/  IMAD.WIDE R20, R17.reuse, 0x4, R42 ;  /* 0x0000000411147825 */ /* 0x040fe200078e022a */
[----:B------:R1:W-:Y:S04]  /*34ff0*/  STL.64 [R1+0x1128], R18 ;  /* 0x0011281201007387 */ /* 0x0003e80000100a00 */
[----:B------:R-:W3:Y:S04]  /*35000*/  LDL.LU.64 R70, [R1+0x4d0] ;  /* 0x0004d00001467983 */ /* 0x000ee80000300a00 */
[----:B------:R1:W-:Y:S02]  /*35010*/  STL.64 [R1+0x1120], R20 ;  /* 0x0011201401007387 */ /* 0x0003e40000100a00 */
[----:B-1----:R-:W-:-:S02]  /*35020*/  IMAD.WIDE R18, R17, 0x4, R102 ;  /* 0x0000000411127825 */ /* 0x002fc400078e0266 */
[----:B------:R-:W3:Y:S04]  /*35030*/  LDL.LU.64 R42, [R1+0x4c8] ;  /* 0x0004c800012a7983 */ /* 0x000ee80000300a00 */
[----:B------:R1:W-:Y:S01]  /*35040*/  STL.64 [R1+0x1118], R18 ;  /* 0x0011181201007387 */ /* 0x0003e20000100a00 */
[----:B------:R-:W-:-:S03]  /*35050*/  IMAD.WIDE R20, R17, 0x4, R214 ;  /* 0x0000000411147825 */ /* 0x000fc600078e02d6 */
[----:B------:R-:W3:Y:S04]  /*35060*/  LDL.LU.64 R102, [R1+0x4c0] ;  /* 0x0004c00001667983 */ /* 0x000ee80000300a00 */
[----:B------:R-:W3:Y:S01]  /*35070*/  LDL.LU.64 R214, [R1+0x2048] ;  /* 0x0020480001d67983 */ /* 0x000ee20000300a00 */
[----:B-1----:R-:W-:-:S03]  /*35080*/  IMAD.WIDE R18, R17, 0x4, R230 ;  /* 0x0000000411127825 */ /* 0x002fc600078e02e6 */
[----:B------:R-:W3:Y:S04]  /*35090*/  LDL.LU.64 R230, [R1+0x2040] ;  /* 0x0020400001e67983 */ /* 0x000ee80000300a00 */
[----:B------:R1:W-:Y:S04]  /*350a0*/  STL.64 [R1+0x1110], R20 ;  /* 0x0011101401007387 */ /* 0x0003e80000100a00 */
[----:B------:R1:W-:Y:S01]  /*350b0*/  STL.64 [R1+0x1108], R18 ;  /* 0x0011081201007387 */ /* 0x0003e20000100a00 */
[----:B------:R-:W-:-:S04]  /*350c0*/  IMAD.WIDE R22, R17, 0x4, R240 ;  /* 0x0000000411167825 */ /* 0x000fc800078e02f0 */
[C---:B-1----:R-:W-:Y:S01]  /*350d0*/  IMAD.WIDE R20, R17.reuse, 0x4, R40 ;  /* 0x0000000411147825 */ /* 0x042fe200078e0228 */
[----:B------:R-:W-:Y:S04]  /*350e0*/  STL.64 [R1+0x1100], R22 ;  /* 0x0011001601007387 */ /* 0x000fe80000100a00 */
[----:B------:R-:W3:Y:S01]  /*350f0*/  LDL.LU.64 R240, [R1+0x4b8] ;  /* 0x0004b80001f07983 */ /* 0x000ee20000300a00 */
[----:B------:R-:W-:-:S03]  /*35100*/  IMAD.WIDE R18, R17, 0x4, R38 ;  /* 0x0000000411127825 */ /* 0x000fc600078e0226 */
[----:B------:R1:W-:Y:S04]  /*35110*/  STL.64 [R1+0x5f8], R20 ;  /* 0x0005f81401007387 */ /* 0x0003e80000100a00 */
[----:B------:R-:W3:Y:S04]  /*35120*/  LDL.LU.64 R40, [R1+0x4b0] ;  /* 0x0004b00001287983 */ /* 0x000ee80000300a00 */
[----:B------:R1:W-:Y:S02]  /*35130*/  STL.64 [R1+0x748], R18 ;  /* 0x0007481201007387 */ /* 0x0003e40000100a00 */
[----:B-1----:R-:W-:-:S02]  /*35140*/  IMAD.WIDE R20, R17, 0x4, R72 ;  /* 0x0000000411147825 */ /* 0x002fc400078e0248 */
[----:B------:R-:W3:Y:S04]  /*35150*/  LDL.LU.64 R38, [R1+0x4a8] ;  /* 0x0004a80001267983 */ /* 0x000ee80000300a00 */
[----:B------:R-:W3:Y:S01]  /*35160*/  LDL.LU.64 R72, [R1+0x490] ;  /* 0x0004900001487983 */ /* 0x000ee20000300a00 */
[----:B------:R-:W-:-:S03]  /*35170*/  IMAD.WIDE R18, R17, 0x4, R104 ;  /* 0x0000000411127825 */ /* 0x000fc600078e0268 */
[----:B------:R1:W-:Y:S04]  /*35180*/  STL.64 [R1+0x10f8], R20 ;  /* 0x0010f81401007387 */ /* 0x0003e80000100a00 */
[----:B------:R-:W3:Y:S04]  /*35190*/  LDL.LU.64 R104, [R1+0x488] ;  /* 0x0004880001687983 */ /* 0x000ee80000300a00 */
[----:B------:R1:W-:Y:S02]  /*351a0*/  STL.64 [R1+0x10f0], R18 ;  /* 0x0010f01201007387 */ /* 0x0003e40000100a00 */
[----:B-1----:R-:W-:-:S02]  /*351b0*/  IMAD.WIDE R20, R17, 0x4, R176 ;  /* 0x0000000411147825 */ /* 0x002fc400078e02b0 */
[----:B------:R-:W3:Y:S02]  /*351c0*/  LDL.LU.64 R176, [R1+0x2038] ;  /* 0x0020380001b07983 */ /* 0x000ee40000300a00 */
[----:B------:R-:W-:-:S05]  /*351d0*/  IMAD.WIDE R18, R17, 0x4, R66 ;  /* 0x0000000411127825 */ /* 0x000fca00078e0242 */
[----:B------:R1:W-:Y:S02]  /*351e0*/  STL.64 [R1+0x10e8], R18 ;  /* 0x0010e81201007387 */ /* 0x0003e40000100a00 */
[C---:B-1----:R-:W-:Y:S02]  /*351f0*/  IMAD.WIDE R18, R17.reuse, 0x4, R206 ;  /* 0x0000000411127825 */ /* 0x042fe400078e02ce */
[----:B------:R-:W3:Y:S02]  /*35200*/  LDL.LU.64 R206, [R1+0x2030] ;  /* 0x0020300001ce7983 */ /* 0x000ee40000300a00 */
[C---:B--2---:R-:W-:Y:S02]  /*35210*/  IMAD.WIDE R22, R17.reuse, 0x4, R68 ;  /* 0x0000000411167825 */ /* 0x044fe400078e0244 */
[----:B------:R1:W-:Y:S04]  /*35220*/  STL.64 [R1+0x10e0], R20 ;  /* 0x0010e01401007387 */ /* 0x0003e80000100a00 */
[----:B------:R2:W-:Y:S04]  /*35230*/  STL.64 [R1+0x10d8], R18 ;  /* 0x0010d81201007387 */ /* 0x0005e80000100a00 */
[----:B------:R-:W-:Y:S01]  /*35240*/  STL.64 [R1+0x10d0], R22 ;  /* 0x0010d01601007387 */ /* 0x000fe20000100a00 */
[----:B-1----:R-:W-:-:S03]  /*35250*/  IMAD.WIDE R20, R17, 0x4, R98 ;  /* 0x0000000411147825 */ /* 0x002fc600078e0262 */
[----:B------:R-:W3:Y:S01]  /*35260*/  LDL.LU.64 R66, [R1+0x480] ;  /* 0x0004800001427983 */ /* 0x000ee20000300a00 */
[----:B--2---:R-:W-:-:S03]  /*35270*/  IMAD.WIDE R18, R17, 0x4, R100 ;  /* 0x0000000411127825 */ /* 0x004fc600078e0264 */
[----:B------:R4:W-:Y:S04]  /*35280*/  STL.64 [R1+0x600], R20 ;  /* 0x0006001401007387 */ /* 0x0009e80000100a00 */
[----:B------:R-:W2:Y:S04]  /*35290*/  LDL.LU.64 R68, [R1+0x478] ;  /* 0x0004780001447983 */ /* 0x000ea80000300a00 */
[----:B------:R3:W-:Y:S04]  /*352a0*/  STL.64 [R1+0x750], R18 ;  /* 0x0007501201007387 */ /* 0x0007e80000100a00 */
[----:B------:R-:W2:Y:S04]  /*352b0*/  LDL.LU.64 R98, [R1+0x470] ;  /* 0x0004700001627983 */ /* 0x000ea80000300a00 */
[----:B------:R-:W2:Y:S01]  /*352c0*/  LDL.LU.64 R100, [R1+0x468] ;  /* 0x0004680001647983 */ /* 0x000ea20000300a00 */
[----:B----4-:R-:W-:-:S03]  /*352d0*/  IMAD.WIDE R20, R17, 0x4, R4 ;  /* 0x0000000411147825 */ /* 0x010fc600078e0204 */
[----:B------:R-:W4:Y:S01]  /*352e0*/  LDL.LU.64 R4, [R1+0x450] ;  /* 0x0004500001047983 */ /* 0x000f220000300a00 */
[----:B---3--:R-:W-:-:S05]  /*352f0*/  IMAD.WIDE R18, R17, 0x4, R94 ;  /* 0x0000000411127825 */ /* 0x008fca00078e025e */
[----:B------:R1:W-:Y:S04]  /*35300*/  STL.64 [R1+0x10c8], R18 ;  /* 0x0010c81201007387 */ /* 0x0003e80000100a00 */
[----:B------:R3:W-:Y:S01]  /*35310*/  STL.64 [R1+0x10c0], R20 ;  /* 0x0010c01401007387 */ /* 0x0007e20000100a00 */
[----:B-1----:R-:W-:-:S04]  /*35320*/  IMAD.WIDE R18, R17, 0x4, R96 ;  /* 0x0000000411127825 */ /* 0x002fc800078e0260 */
[C---:B---3--:R-:W-:Y:S02]  /*35330*/  IMAD.WIDE R20, R17.reuse, 0x4, R126 ;  /* 0x0000000411147825 */ /* 0x048fe400078e027e */
[----:B------:R-:W3:Y:S04]  /*35340*/  LDL.LU.64 R126, [R1+0x2028] ;  /* 0x00202800017e7983 */ /* 0x000ee80000300a00 */
[----:B------:R1:W-:Y:S01]  /*35350*/  STL.64 [R1+0x10b8], R18 ;  /* 0x0010b81201007387 */ /* 0x0003e20000100a00 */
[----:B------:R-:W-:-:S04]  /*35360*/  IMAD.WIDE R22, R17, 0x4, R70 ;  /* 0x0000000411167825 */ /* 0x000fc800078e0246 */
[C---:B-1----:R-:W-:Y:S02]  /*35370*/  IMAD.WIDE R18, R17.reuse, 0x4, R204 ;  /* 0x0000000411127825 */ /* 0x042fe400078e02cc */
[----:B------:R-:W3:Y:S04]  /*35380*/  LDL.LU.64 R204, [R1+0x2020] ;  /* 0x0020200001cc7983 */ /* 0x000ee80000300a00 */
[----:B------:R1:W-:Y:S04]  /*35390*/  STL.64 [R1+0x10b0], R20 ;  /* 0x0010b01401007387 */ /* 0x0003e80000100a00 */
[----:B------:R1:W-:Y:S04]  /*353a0*/  STL.64 [R1+0x10a8], R18 ;  /* 0x0010a81201007387 */ /* 0x0003e80000100a00 */
[----:B------:R-:W-:Y:S01]  /*353b0*/  STL.64 [R1+0x598], R22 ;  /* 0x0005981601007387 */ /* 0x000fe20000100a00 */
[----:B-1----:R-:W-:-:S03]  /*353c0*/  IMAD.WIDE R20, R17, 0x4, R42 ;  /* 0x0000000411147825 */ /* 0x002fc600078e022a */
[----:B------:R-:W3:Y:S01]  /*353d0*/  LDL.LU.64 R94, [R1+0x448] ;  /* 0x00044800015e7983 */ /* 0x000ee20000300a00 */
[----:B------:R-:W-:-:S03]  /*353e0*/  IMAD.WIDE R18, R17, 0x4, R102 ;  /* 0x0000000411127825 */ /* 0x000fc600078e0266 */
[----:B------:R-:W-:Y:S04]  /*353f0*/  STL.64 [R1+0x608], R20 ;  /* 0x0006081401007387 */ /* 0x000fe80000100a00 */
[----:B------:R-:W3:Y:S04]  /*35400*/  LDL.LU.64 R96, [R1+0x440] ;  /* 0x0004400001607983 */ /* 0x000ee80000300a00 */
[----:B------:R1:W-:Y:S04]  /*35410*/  STL.64 [R1+0x10a0], R18 ;  /* 0x0010a01201007387 */ /* 0x0003e80000100a00 */
[----:B------:R-:W3:Y:S04]  /*35420*/  LDL.LU.64 R70, [R1+0x438] ;  /* 0x0004380001467983 */ /* 0x000ee80000300a00 */
[----:B------:R-:W3:Y:S01]  /*35430*/  LDL.LU.64 R42, [R1+0x430] ;  /* 0x00043000012a7983 */ /* 0x000ee20000300a00 */
[----:B-1----:R-:W-:-:S03]  /*35440*/  IMAD.WIDE R18, R17, 0x4, R240 ;  /* 0x0000000411127825 */ /* 0x002fc600078e02f0 */
[----:B------:R-:W3:Y:S01]  /*35450*/  LDL.LU.64 R102, [R1+0x428] ;  /* 0x0004280001667983 */ /* 0x000ee20000300a00 */
[----:B------:R-:W-:-:S03]  /*35460*/  IMAD.WIDE R22, R17, 0x4, R40 ;  /* 0x0000000411167825 */ /* 0x000fc600078e0228 */
[----:B------:R1:W-:Y:S01]  /*35470*/  STL.64 [R1+0x1098], R18 ;  /* 0x0010981201007387 */ /* 0x0003e20000100a00 */
[----:B------:R-:W-:-:S03]  /*35480*/  IMAD.WIDE R20, R17, 0x4, R38 ;  /* 0x0000000411147825 */ /* 0x000fc600078e0226 */
[----:B------:R1:W-:Y:S02]  /*35490*/  STL.64 [R1+0x1090], R22 ;  /* 0x0010901601007387 */ /* 0x0003e40000100a00 */
[C---:B-1----:R-:W-:Y:S02]  /*354a0*/  IMAD.WIDE R18, R17.reuse, 0x4, R124 ;  /* 0x0000000411127825 */ /* 0x042fe400078e027c */
[----:B------:R-:W3:Y:S02]  /*354b0*/  LDL.LU.64 R124, [R1+0x2018] ;  /* 0x00201800017c7983 */ /* 0x000ee40000300a00 */
[C---:B------:R-:W-:Y:S02]  /*354c0*/  IMAD.WIDE R22, R17.reuse, 0x4, R144 ;  /* 0x0000000411167825 */ /* 0x040fe400078e0290 */
[----:B------:R1:W-:Y:S04]  /*354d0*/  STL.64 [R1+0x1088], R20 ;  /* 0x0010881401007387 */ /* 0x0003e80000100a00 */
[----:B------:R-:W3:Y:S04]  /*354e0*/  LDL.LU.64 R144, [R1+0x2010] ;  /* 0x0020100001907983 */ /* 0x000ee80000300a00 */
[----:B------:R1:W-:Y:S02]  /*354f0*/  STL.64 [R1+0x1080], R18 ;  /* 0x0010801201007387 */ /* 0x0003e40000100a00 */
[----:B-1----:R-:W-:-:S02]  /*35500*/  IMAD.WIDE R20, R17, 0x4, R72 ;  /* 0x0000000411147825 */ /* 0x002fc400078e0248 */
[----:B------:R-:W-:Y:S04]  /*35510*/  STL.64 [R1+0x1078], R22 ;  /* 0x0010781601007387 */ /* 0x000fe80000100a00 */
[----:B------:R-:W3:Y:S01]  /*35520*/  LDL.LU.64 R62, [R1+0x410] ;  /* 0x00041000013e7983 */ /* 0x000ee20000300a00 */
[----:B------:R-:W-:-:S03]  /*35530*/  IMAD.WIDE R18, R17, 0x4, R104 ;  /* 0x0000000411127825 */ /* 0x000fc600078e0268 */
[----:B------:R-:W-:Y:S04]  /*35540*/  STL.64 [R1+0x590], R20 ;  /* 0x0005901401007387 */ /* 0x000fe80000100a00 */
[----:B------:R-:W3:Y:S04]  /*35550*/  LDL.LU.64 R240, [R1+0x408] ;  /* 0x0004080001f07983 */ /* 0x000ee80000300a00 */
[----:B------:R1:W-:Y:S04]  /*35560*/  STL.64 [R1+0x610], R18 ;  /* 0x0006101201007387 */ /* 0x0003e80000100a00 */
[----:B------:R-:W3:Y:S04]  /*35570*/  LDL.LU.64 R40, [R1+0x400] ;  /* 0x0004000001287983 */ /* 0x000ee80000300a00 */
[----:B------:R-:W3:Y:S04]  /*35580*/  LDL.LU.64 R38, [R1+0x3f8] ;  /* 0x0003f80001267983 */ /* 0x000ee80000300a00 */
[----:B------:R-:W3:Y:S04]  /*35590*/  LDL.LU.64 R72, [R1+0x3f0] ;  /* 0x0003f00001487983 */ /* 0x000ee80000300a00 */
[----:B------:R-:W3:Y:S01]  /*355a0*/  LDL.LU.64 R104, [R1+0x3e8] ;  /* 0x0003e80001687983 */ /* 0x000ee20000300a00 */
[----:B-1----:R-:W-:-:S05]  /*355b0*/  IMAD.WIDE R18, R17, 0x4, R66 ;  /* 0x0000000411127825 */ /* 0x002fca00078e0242 */
[----:B------:R1:W-:Y:S01]  /*355c0*/  STL.64 [R1+0x1070], R18 ;  /* 0x0010701201007387 */ /* 0x0003e20000100a00 */
[----:B--2---:R-:W-:-:S04]  /*355d0*/  IMAD.WIDE R20, R17, 0x4, R68 ;  /* 0x0000000411147825 */ /* 0x004fc800078e0244 */
[C---:B------:R-:W-:Y:S01]  /*355e0*/  IMAD.WIDE R22, R17.reuse, 0x4, R98 ;  /* 0x0000000411167825 */ /* 0x040fe200078e0262 */
[----:B------:R2:W-:Y:S03]  /*355f0*/  STL.64 [R1+0x1068], R20 ;  /* 0x0010681401007387 */ /* 0x0005e60000100a00 */
[C---:B-1----:R-:W-:Y:S01]  /*35600*/  IMAD.WIDE R18, R17.reuse, 0x4, R100 ;  /* 0x0000000411127825 */ /* 0x042fe200078e0264 */
[----:B------:R-:W-:Y:S03]  /*35610*/  STL.64 [R1+0x1060], R22 ;  /* 0x0010601601007387 */ /* 0x000fe60000100a00 */
[C---:B--2---:R-:W-:Y:S02]  /*35620*/  IMAD.WIDE R20, R17.reuse, 0x4, R186 ;  /* 0x0000000411147825 */ /* 0x044fe400078e02ba */
[----:B------:R-:W2:Y:S04]  /*35630*/  LDL.LU.64 R186, [R1+0x2008] ;  /* 0x0020080001ba7983 */ /* 0x000ea80000300a00 */
[----:B------:R1:W-:Y:S02]  /*35640*/  STL.64 [R1+0x1058], R18 ;  /* 0x0010581201007387 */ /* 0x0003e40000100a00 */
[----:B-1----:R-:W-:-:S02]  /*35650*/  IMAD.WIDE R18, R17, 0x4, R122 ;  /* 0x0000000411127825 */ /* 0x002fc400078e027a */
[----:B------:R-:W2:Y:S04]  /*35660*/  LDL.LU.64 R122, [R1+0x2000] ;  /* 0x00200000017a7983 */ /* 0x000ea80000300a00 */
[----:B------:R-:W-:Y:S04]  /*35670*/  STL.64 [R1+0x1050], R20 ;  /* 0x0010501401007387 */ /* 0x000fe80000100a00 */
[----:B------:R-:W2:Y:S04]  /*35680*/  LDL.LU.64 R64, [R1+0x3d0] ;  /* 0x0003d00001407983 */ /* 0x000ea80000300a00 */
[----:B------:R-:W-:Y:S04]  /*35690*/  STL.64 [R1+0x1048], R18 ;  /* 0x0010481201007387 */ /* 0x000fe80000100a00 */
[----:B------:R-:W2:Y:S01]  /*356a0*/  LDL.LU.64 R66, [R1+0x3c8] ;  /* 0x0003c80001427983 */ /* 0x000ea20000300a00 */
[----:B----4-:R-:W-:-:S05]  /*356b0*/  IMAD.WIDE R4, R17, 0x4, R4 ;  /* 0x0000000411047825 */ /* 0x010fca00078e0204 */
[----:B------:R1:W-:Y:S04]  /*356c0*/  STL.64 [R1+0x588], R4 ;  /* 0x0005880401007387 */ /* 0x0003e80000100a00 */
[----:B------:R-:W4:Y:S04]  /*356d0*/  LDL.LU.64 R68, [R1+0x3c0] ;  /* 0x0003c00001447983 */ /* 0x000f280000300a00 */
[----:B------:R-:W4:Y:S04]  /*356e0*/  LDL.LU.64 R98, [R1+0x3b8] ;  /* 0x0003b80001627983 */ /* 0x000f280000300a00 */
[----:B------:R-:W4:Y:S04]  /*356f0*/  LDL.LU.64 R100, [R1+0x3b0] ;  /* 0x0003b00001647983 */ /* 0x000f280000300a00 */
[----:B-1----:R-:W4:Y:S01]  /*35700*/  LDL.LU.64 R4, [R1+0x3a8] ;  /* 0x0003a80001047983 */ /* 0x002f220000300a00 */
[----:B---3--:R-:W-:-:S05]  /*35710*/  IMAD.WIDE R22, R17, 0x4, R94 ;  /* 0x0000000411167825 */ /* 0x008fca00078e025e */
[----:B------:R1:W-:Y:S01]  /*35720*/  STL.64 [R1+0x620], R22 ;  /* 0x0006201601007387 */ /* 0x0003e20000100a00 */
[----:B------:R-:W-:-:S05]  /*35730*/  IMAD.WIDE R18, R17, 0x4, R96 ;  /* 0x0000000411127825 */ /* 0x000fca00078e0260 */
[----:B------:R3:W-:Y:S01]  /*35740*/  STL.64 [R1+0x1040], R18 ;  /* 0x0010401201007387 */ /* 0x0007e20000100a00 */
[----:B------:R-:W-:-:S04]  /*35750*/  IMAD.WIDE R20, R17, 0x4, R70 ;  /* 0x0000000411147825 */ /* 0x000fc800078e0246 */
[C---:B-1----:R-:W-:Y:S01]  /*35760*/  IMAD.WIDE R22, R17.reuse, 0x4, R42 ;  /* 0x0000000411167825 */ /* 0x042fe200078e022a */
[----:B------:R1:W-:Y:S03]  /*35770*/  STL.64 [R1+0x1038], R20 ;  /* 0x0010381401007387 */ /* 0x0003e60000100a00 */
[C---:B---3--:R-:W-:Y:S01]  /*35780*/  IMAD.WIDE R18, R17.reuse, 0x4, R102 ;  /* 0x0000000411127825 */ /* 0x048fe200078e0266 */
[----:B------:R-:W-:Y:S03]  /*35790*/  STL.64 [R1+0x1030], R22 ;  /* 0x0010301601007387 */ /* 0x000fe60000100a00 */
[C---:B-1----:R-:W-:Y:S02]  /*357a0*/  IMAD.WIDE R20, R17.reuse, 0x4, R172 ;  /* 0x0000000411147825 */ /* 0x042fe400078e02ac */
[----:B------:R-:W3:Y:S04]  /*357b0*/  LDL.LU.64 R172, [R1+0x1ff8] ;  /* 0x001ff80001ac7983 */ /* 0x000ee80000300a00 */
[----:B------:R1:W-:Y:S02]  /*357c0*/  STL.64 [R1+0x1028], R18 ;  /* 0x0010281201007387 */ /* 0x0003e40000100a00 */
[----:B-1----:R-:W-:-:S02]  /*357d0*/  IMAD.WIDE R18, R17, 0x4, R112 ;  /* 0x0000000411127825 */ /* 0x002fc400078e0270 */
[----:B------:R-:W3:Y:S04]  /*357e0*/  LDL.LU.64 R112, [R1+0x1ff0] ;  /* 0x001ff00001707983 */ /* 0x000ee80000300a00 */
[----:B------:R-:W-:Y:S04]  /*357f0*/  STL.64 [R1+0x1020], R20 ;  /* 0x0010201401007387 */ /* 0x000fe80000100a00 */
[----:B------:R-:W3:Y:S04]  /*35800*/  LDL.LU.64 R94, [R1+0x390] ;  /* 0x00039000015e7983 */ /* 0x000ee80000300a00 */
[----:B------:R-:W3:Y:S04]  /*35810*/  LDL.LU.64 R96, [R1+0x388] ;  /* 0x0003880001607983 */ /* 0x000ee80000300a00 */
[----:B------:R1:W-:Y:S01]  /*35820*/  STL.64 [R1+0x1018], R18 ;  /* 0x0010181201007387 */ /* 0x0003e20000100a00 */
[----:B------:R-:W-:-:S03]  /*35830*/  IMAD.WIDE R22, R17, 0x4, R240 ;  /* 0x0000000411167825 */ /* 0x000fc600078e02f0 */
[----:B------:R-:W3:Y:S04]  /*35840*/  LDL.LU.64 R70, [R1+0x380] ;  /* 0x0003800001467983 */ /* 0x000ee80000300a00 */
[----:B------:R-:W3:Y:S01]  /*35850*/  LDL.LU.64 R42, [R1+0x378] ;  /* 0x00037800012a7983 */ /* 0x000ee20000300a00 */
[----:B-1----:R-:W-:-:S03]  /*35860*/  IMAD.WIDE R18, R17, 0x4, R62 ;  /* 0x0000000411127825 */ /* 0x002fc600078e023e */
[----:B------:R-:W3:Y:S01]  /*35870*/  LDL.LU.64 R102, [R1+0x370] ;  /* 0x0003700001667983 */ /* 0x000ee20000300a00 */
[----:B------:R-:W-:-:S03]  /*35880*/  IMAD.WIDE R20, R17, 0x4, R40 ;  /* 0x0000000411147825 */ /* 0x000fc600078e0228 */
[----:B------:R1:W-:Y:S04]  /*35890*/  STL.64 [R1+0x580], R18 ;  /* 0x0005801201007387 */ /* 0x0003e80000100a00 */
[----:B------:R1:W-:Y:S04]  /*358a0*/  STL.64 [R1+0x630], R22 ;  /* 0x0006301601007387 */ /* 0x0003e80000100a00 */
[----:B------:R1:W-:Y:S02]  /*358b0*/  STL.64 [R1+0x1010], R20 ;  /* 0x0010101401007387 */ /* 0x0003e40000100a00 */
[----:B-1----:R-:W-:-:S04]  /*358c0*/  IMAD.WIDE R18, R17, 0x4, R38 ;  /* 0x0000000411127825 */ /* 0x002fc800078e0226 */
[C---:B------:R-:W-:Y:S01]  /*358d0*/  IMAD.WIDE R22, R17.reuse, 0x4, R72 ;  /* 0x0000000411167825 */ /* 0x040fe200078e0248 */
[----:B------:R1:W-:Y:S03]  /*358e0*/  STL.64 [R1+0x1008], R18 ;  /* 0x0010081201007387 */ /* 0x0003e60000100a00 */
[C---:B------:R-:W-:Y:S01]  /*358f0*/  IMAD.WIDE R20, R17.reuse, 0x4, R104 ;  /* 0x0000000411147825 */ /* 0x040fe200078e0268 */
[----:B------:R-:W-:Y:S03]  /*35900*/  STL.64 [R1+0x1000], R22 ;  /* 0x0010001601007387 */ /* 0x000fe60000100a00 */
[C---:B-1----:R-:W-:Y:S02]  /*35910*/  IMAD.WIDE R18, R17.reuse, 0x4, R232 ;  /* 0x0000000411127825 */ /* 0x042fe400078e02e8 */
[----:B------:R-:W3:Y:S04]  /*35920*/  LDL.LU.64 R232, [R1+0x1fe8] ;  /* 0x001fe80001e87983 */ /* 0x000ee80000300a00 */
[----:B------:R-:W-:Y:S04]  /*35930*/  STL.64 [R1+0xff8], R20 ;  /* 0x000ff81401007387 */ /* 0x000fe80000100a00 */
[----:B------:R-:W3:Y:S04]  /*35940*/  LDL.LU.64 R240, [R1+0x350] ;  /* 0x0003500001f07983 */ /* 0x000ee80000300a00 */
[----:B------:R-:W3:Y:S04]  /*35950*/  LDL.LU.64 R40, [R1+0x348] ;  /* 0x0003480001287983 */ /* 0x000ee80000300a00 */
[----:B------:R1:W-:Y:S04]  /*35960*/  STL.64 [R1+0xff0], R18 ;  /* 0x000ff01201007387 */ /* 0x0003e80000100a00 */
[----:B------:R-:W3:Y:S04]  /*35970*/  LDL.LU.64 R38, [R1+0x340] ;  /* 0x0003400001267983 */ /* 0x000ee80000300a00 */
[----:B------:R-:W3:Y:S01]  /*35980*/  LDL.LU.64 R72, [R1+0x338] ;  /* 0x0003380001487983 */ /* 0x000ee20000300a00 */
[----:B-1----:R-:W-:-:S03]  /*35990*/  IMAD.WIDE R18, R17, 0x4, R184 ;  /* 0x0000000411127825 */ /* 0x002fc600078e02b8 */
[----:B------:R-:W3:Y:S04]  /*359a0*/  LDL.LU.64 R104, [R1+0x330] ;  /* 0x0003300001687983 */ /* 0x000ee80000300a00 */
[----:B------:R-:W3:Y:S01]  /*359b0*/  LDL.LU.64 R184, [R1+0x1fe0] ;  /* 0x001fe00001b87983 */ /* 0x000ee20000300a00 */
[----:B--2---:R-:W-:-:S03]  /*359c0*/  IMAD.WIDE R22, R17, 0x4, R64 ;  /* 0x0000000411167825 */ /* 0x004fc600078e0240 */
[----:B------:R4:W-:Y:S01]  /*359d0*/  STL.64 [R1+0xfe8], R18 ;  /* 0x000fe81201007387 */ /* 0x0009e20000100a00 */
[----:B------:R-:W-:-:S03]  /*359e0*/  IMAD.WIDE R20, R17, 0x4, R66 ;  /* 0x0000000411147825 */ /* 0x000fc600078e0242 */
[----:B------:R1:W-:Y:S04]  /*359f0*/  STL.64 [R1+0x578], R22 ;  /* 0x0005781601007387 */ /* 0x0003e80000100a00 */
[----:B------:R2:W-:Y:S01]  /*35a00*/  STL.64 [R1+0x638], R20 ;  /* 0x0006381401007387 */ /* 0x0005e20000100a00 */
[----:B----4-:R-:W-:-:S04]  /*35a10*/  IMAD.WIDE R18, R17, 0x4, R68 ;  /* 0x0000000411127825 */ /* 0x010fc800078e0244 */
[C---:B-1----:R-:W-:Y:S01]  /*35a20*/  IMAD.WIDE R22, R17.reuse, 0x4, R98 ;  /* 0x0000000411167825 */ /* 0x042fe200078e0262 */
[----:B------:R1:W-:Y:S03]  /*35a30*/  STL.64 [R1+0xfe0], R18 ;  /* 0x000fe01201007387 */ /* 0x0003e60000100a00 */
[C---:B--2---:R-:W-:Y:S01]  /*35a40*/  IMAD.WIDE R20, R17.reuse, 0x4, R100 ;  /* 0x0000000411147825 */ /* 0x044fe200078e0264 */
[----:B------:R-:W-:Y:S04]  /*35a50*/  STL.64 [R1+0xfd8], R22 ;  /* 0x000fd81601007387 */ /* 0x000fe80000100a00 */
[----:B------:R-:W-:Y:S01]  /*35a60*/  STL.64 [R1+0xfd0], R20 ;  /* 0x000fd01401007387 */ /* 0x000fe20000100a00 */
[----:B-1----:R-:W-:-:S04]  /*35a70*/  IMAD.WIDE R18, R17, 0x4, R4 ;  /* 0x0000000411127825 */ /* 0x002fc800078e0204 */
[C---:B------:R-:W-:Y:S02]  /*35a80*/  IMAD.WIDE R4, R17.reuse, 0x4, R136 ;  /* 0x0000000411047825 */ /* 0x040fe400078e0288 */
[----:B------:R-:W2:Y:S04]  /*35a90*/  LDL.LU.64 R136, [R1+0x1fd8] ;  /* 0x001fd80001887983 */ /* 0x000ea80000300a00 */
[----:B------:R-:W-:Y:S04]  /*35aa0*/  STL.64 [R1+0xfc8], R18 ;  /* 0x000fc81201007387 */ /* 0x000fe80000100a00 */
[----:B------:R-:W4:Y:S04]  /*35ab0*/  LDL.LU.64 R66, [R1+0x310] ;  /* 0x0003100001427983 */ /* 0x000f280000300a00 */
[----:B------:R-:W4:Y:S04]  /*35ac0*/  LDL.LU.64 R68, [R1+0x308] ;  /* 0x0003080001447983 */ /* 0x000f280000300a00 */
[----:B------:R1:W-:Y:S04]  /*35ad0*/  STL.64 [R1+0xfc0], R4 ;  /* 0x000fc00401007387 */ /* 0x0003e80000100a00 */
[----:B------:R-:W4:Y:S04]  /*35ae0*/  LDL.LU.64 R98, [R1+0x300] ;  /* 0x0003000001627983 */ /* 0x000f280000300a00 */
[----:B------:R-:W4:Y:S04]  /*35af0*/  LDL.LU.64 R100, [R1+0x2f8] ;  /* 0x0002f80001647983 */ /* 0x000f280000300a00 */
[----:B-1----:R-:W4:Y:S01]  /*35b00*/  LDL.LU.64 R4, [R1+0x2f0] ;  /* 0x0002f00001047983 */ /* 0x002f220000300a00 */
[----:B------:R-:W-:-:S03]  /*35b10*/  IMAD.WIDE R20, R17, 0x4, R120 ;  /* 0x0000000411147825 */ /* 0x000fc600078e0278 */
[----:B------:R-:W4:Y:S04]  /*35b20*/  LDL.LU.64 R120, [R1+0x1fd0] ;  /* 0x001fd00001787983 */ /* 0x000f280000300a00 */
[----:B------:R1:W-:Y:S01]  /*35b30*/  STL.64 [R1+0xfb8], R20 ;  /* 0x000fb81401007387 */ /* 0x0003e20000100a00 */
[----:B---3--:R-:W-:-:S04]  /*35b40*/  IMAD.WIDE R22, R17, 0x4, R94 ;  /* 0x0000000411167825 */ /* 0x008fc800078e025e */
[C---:B------:R-:W-:Y:S01]  /*35b50*/  IMAD.WIDE R18, R17.reuse, 0x4, R96 ;  /* 0x0000000411127825 */ /* 0x040fe200078e0260 */
[----:B------:R3:W-:Y:S04]  /*35b60*/  STL.64 [R1+0x570], R22 ;  /* 0x0005701601007387 */ /* 0x0007e80000100a00 */
[----:B------:R1:W-:Y:S02]  /*35b70*/  STL.64 [R1+0x6e0], R18 ;  /* 0x0006e01201007387 */ /* 0x0003e40000100a00 */
[----:B-1----:R-:W-:-:S04]  /*35b80*/  IMAD.WIDE R20, R17, 0x4, R70 ;  /* 0x0000000411147825 */ /* 0x002fc800078e0246 */
[C---:B---3--:R-:W-:Y:S01]  /*35b90*/  IMAD.WIDE R22, R17.reuse, 0x4, R42 ;  /* 0x0000000411167825 */ /* 0x048fe200078e022a */
[----:B------:R-:W-:Y:S03]  /*35ba0*/  STL.64 [R1+0xfb0], R20 ;  /* 0x000fb01401007387 */ /* 0x000fe60000100a00 */
[C---:B------:R-:W-:Y:S01]  /*35bb0*/  IMAD.WIDE R18, R17.reuse, 0x4, R102 ;  /* 0x0000000411127825 */ /* 0x040fe200078e0266 */
[----:B------:R1:W-:Y:S03]  /*35bc0*/  STL.64 [R1+0xfa8], R22 ;  /* 0x000fa81601007387 */ /* 0x0003e60000100a00 */
[----:B-1----:R-:W-:-:S04]  /*35bd0*/  IMAD.WIDE R22, R17, 0x4, R240 ;  /* 0x0000000411167825 */ /* 0x002fc800078e02f0 */
[C---:B--2---:R-:W-:Y:S02]  /*35be0*/  IMAD.WIDE R20, R17.reuse, 0x4, R136 ;  /* 0x0000000411147825 */ /* 0x044fe400078e0288 */
[----:B------:R-:W2:Y:S04]  /*35bf0*/  LDL.LU.64 R136, [R1+0x1fc8] ;  /* 0x001fc80001887983 */ /* 0x000ea80000300a00 */
[----:B------:R1:W-:Y:S02]  /*35c00*/  STL.64 [R1+0xfa0], R18 ;  /* 0x000fa01201007387 */ /* 0x0003e40000100a00 */
[C---:B-1----:R-:W-:Y:S02]  /*35c10*/  IMAD.WIDE R18, R17.reuse, 0x4, R152 ;  /* 0x0000000411127825 */ /* 0x042fe400078e0298 */
[----:B------:R-:W3:Y:S04]  /*35c20*/  LDL.LU.64 R152, [R1+0x1fc0] ;  /* 0x001fc00001987983 */ /* 0x000ee80000300a00 */
[----:B------:R1:W-:Y:S04]  /*35c30*/  STL.64 [R1+0xf98], R20 ;  /* 0x000f981401007387 */ /* 0x0003e80000100a00 */
[----:B------:R-:W2:Y:S04]  /*35c40*/  LDL.LU.64 R96, [R1+0x2d0] ;  /* 0x0002d00001607983 */ /* 0x000ea80000300a00 */
[----:B------:R-:W3:Y:S01]  /*35c50*/  LDL.LU.64 R70, [R1+0x2c8] ;  /* 0x0002c80001467983 */ /* 0x000ee20000300a00 */
[----:B-1----:R-:W-:-:S03]  /*35c60*/  IMAD.WIDE R20, R17, 0x4, R168 ;  /* 0x0000000411147825 */ /* 0x002fc600078e02a8 */
[----:B------:R1:W-:Y:S04]  /*35c70*/  STL.64 [R1+0xf90], R18 ;  /* 0x000f901201007387 */ /* 0x0003e80000100a00 */
[----:B------:R-:W3:Y:S04]  /*35c80*/  LDL.LU.64 R42, [R1+0x2c0] ;  /* 0x0002c000012a7983 */ /* 0x000ee80000300a00 */
[----:B------:R-:W3:Y:S01]  /*35c90*/  LDL.LU.64 R102, [R1+0x2b8] ;  /* 0x0002b80001667983 */ /* 0x000ee20000300a00 */
[----:B-1----:R-:W-:-:S03]  /*35ca0*/  IMAD.WIDE R18, R17, 0x4, R40 ;  /* 0x0000000411127825 */ /* 0x002fc600078e0228 */
[----:B------:R-:W3:Y:S04]  /*35cb0*/  LDL.LU.64 R168, [R1+0x1fb8] ;  /* 0x001fb80001a87983 */ /* 0x000ee80000300a00 */
[----:B------:R1:W-:Y:S04]  /*35cc0*/  STL.64 [R1+0xf88], R20 ;  /* 0x000f881401007387 */ /* 0x0003e80000100a00 */
[----:B------:R4:W-:Y:S04]  /*35cd0*/  STL.64 [R1+0x568], R22 ;  /* 0x0005681601007387 */ /* 0x0009e80000100a00 */
[----:B------:R4:W-:Y:S01]  /*35ce0*/  STL.64 [R1+0x6d8], R18 ;  /* 0x0006d81201007387 */ /* 0x0009e20000100a00 */
[----:B-1----:R-:W-:-:S04]  /*35cf0*/  IMAD.WIDE R20, R17, 0x4, R38 ;  /* 0x0000000411147825 */ /* 0x002fc800078e0226 */
[C---:B----4-:R-:W-:Y:S01]  /*35d00*/  IMAD.WIDE R22, R17.reuse, 0x4, R72 ;  /* 0x0000000411167825 */ /* 0x050fe200078e0248 */
[----:B------:R1:W-:Y:S03]  /*35d10*/  STL.64 [R1+0xf80], R20 ;  /* 0x000f801401007387 */ /* 0x0003e60000100a00 */
[C---:B------:R-:W-:Y:S01]  /*35d20*/  IMAD.WIDE R18, R17.reuse, 0x4, R104 ;  /* 0x0000000411127825 */ /* 0x040fe200078e0268 */
[----:B------:R4:W-:Y:S03]  /*35d30*/  STL.64 [R1+0xf78], R22 ;  /* 0x000f781601007387 */ /* 0x0009e60000100a00 */
[C---:B-1----:R-:W-:Y:S02]  /*35d40*/  IMAD.WIDE R20, R17.reuse, 0x4, R184 ;  /* 0x0000000411147825 */ /* 0x042fe400078e02b8 */
[----:B------:R-:W3:Y:S04]  /*35d50*/  LDL.LU.64 R184, [R1+0x1fb0] ;  /* 0x001fb00001b87983 */ /* 0x000ee80000300a00 */
[----:B------:R1:W-:Y:S01]  /*35d60*/  STL.64 [R1+0xf70], R18 ;  /* 0x000f701201007387 */ /* 0x0003e20000100a00 */
[----:B----4-:R-:W-:-:S04]  /*35d70*/  IMAD.WIDE R22, R17, 0x4, R216 ;  /* 0x0000000411167825 */ /* 0x010fc800078e02d8 */
        /* <DEDUP_REMOVED lines=8> */
[----:B------:R-:W4:Y:S04]  /*35e00*/  LDL.LU.64 R72, [R1+0x278] ;  /* 0x0002780001487983 */ /* 0x000f280000300a00 */
[----:B------:R-:W4:Y:S01]  /*35e10*/  LDL.LU.64 R104, [R1+0x270] ;  /* 0x0002700001687983 */ /* 0x000f220000300a00 */
[----:B------:R-:W-:-:S03]  /*35e20*/  IMAD.WIDE R18, R17, 0x4, R68 ;  /* 0x0000000411127825 */ /* 0x000fc600078e0244 */
[----:B------:R-:W4:Y:S04]  /*35e30*/  LDL.LU.64 R216, [R1+0x1fa0] ;  /* 0x001fa00001d87983 */ /* 0x000f280000300a00 */
[----:B------:R1:W-:Y:S04]  /*35e40*/  STL.64 [R1+0xf58], R22 ;  /* 0x000f581601007387 */ /* 0x0003e80000100a00 */
[----:B------:R1:W-:Y:S04]  /*35e50*/  STL.64 [R1+0x560], R20 ;  /* 0x0005601401007387 */ /* 0x0003e80000100a00 */
[----:B------:R1:W-:Y:S02]  /*35e60*/  STL.64 [R1+0x6d0], R18 ;  /* 0x0006d01201007387 */ /* 0x0003e40000100a00 */
[----:B-1----:R-:W-:-:S04]  /*35e70*/  IMAD.WIDE R22, R17, 0x4, R98 ;  /* 0x0000000411167825 */ /* 0x002fc800078e0262 */
[C---:B------:R-:W-:Y:S01]  /*35e80*/  IMAD.WIDE R20, R17.reuse, 0x4, R100 ;  /* 0x0000000411147825 */ /* 0x040fe200078e0264 */
[----:B------:R-:W-:Y:S03]  /*35e90*/  STL.64 [R1+0xf50], R22 ;  /* 0x000f501601007387 */ /* 0x000fe60000100a00 */
[C---:B------:R-:W-:Y:S01]  /*35ea0*/  IMAD.WIDE R18, R17.reuse, 0x4, R4 ;  /* 0x0000000411127825 */ /* 0x040fe200078e0204 */
[----:B------:R-:W-:Y:S03]  /*35eb0*/  STL.64 [R1+0xf48], R20 ;  /* 0x000f481401007387 */ /* 0x000fe60000100a00 */
[C---:B------:R-:W-:Y:S02]  /*35ec0*/  IMAD.WIDE R4, R17.reuse, 0x4, R232 ;  /* 0x0000000411047825 */ /* 0x040fe400078e02e8 */
        /* <DEDUP_REMOVED lines=8> */
[----:B------:R-:W4:Y:S04]  /*35f50*/  LDL.LU.64 R4, [R1+0x230] ;  /* 0x0002300001047983 */ /* 0x000f280000300a00 */
[----:B------:R-:W4:Y:S01]  /*35f60*/  LDL.LU.64 R8, [R1+0x1f90] ;  /* 0x001f900001087983 */ /* 0x000f220000300a00 */
[----:B------:R-:W-:-:S03]  /*35f70*/  IMAD.WIDE R22, R17, 0x4, R160 ;  /* 0x0000000411167825 */ /* 0x000fc600078e02a0 */
[----:B------:R-:W4:Y:S04]  /*35f80*/  LDL.LU.64 R160, [R1+0x1f88] ;  /* 0x001f880001a07983 */ /* 0x000f280000300a00 */
[----:B------:R3:W-:Y:S04]  /*35f90*/  STL.64 [R1+0xf30], R18 ;  /* 0x000f301201007387 */ /* 0x0007e80000100a00 */
[----:B------:R1:W-:Y:S01]  /*35fa0*/  STL.64 [R1+0xf28], R22 ;  /* 0x000f281601007387 */ /* 0x0003e20000100a00 */
[----:B--2---:R-:W-:-:S04]  /*35fb0*/  IMAD.WIDE R20, R17, 0x4, R96 ;  /* 0x0000000411147825 */ /* 0x004fc800078e0260 */
[C---:B---3--:R-:W-:Y:S01]  /*35fc0*/  IMAD.WIDE R18, R17.reuse, 0x4, R70 ;  /* 0x0000000411127825 */ /* 0x048fe200078e0246 */
[----:B------:R2:W-:Y:S04]  /*35fd0*/  STL.64 [R1+0x558], R20 ;  /* 0x0005581401007387 */ /* 0x0005e80000100a00 */
[----:B------:R-:W-:Y:S01]  /*35fe0*/  STL.64 [R1+0x6c8], R18 ;  /* 0x0006c81201007387 */ /* 0x000fe20000100a00 */
[----:B-1----:R-:W-:-:S04]  /*35ff0*/  IMAD.WIDE R22, R17, 0x4, R42 ;  /* 0x0000000411167825 */ /* 0x002fc800078e022a */
[C---:B--2---:R-:W-:Y:S01]  /*36000*/  IMAD.WIDE R20, R17.reuse, 0x4, R102 ;  /* 0x0000000411147825 */ /* 0x044fe200078e0266 */
[----:B------:R-:W-:Y:S04]  /*36010*/  STL.64 [R1+0xf20], R22 ;  /* 0x000f201601007387 */ /* 0x000fe80000100a00 */
[----:B------:R-:W2:Y:S04]  /*36020*/  LDL.LU.64 R70, [R1+0x210] ;  /* 0x0002100001467983 */ /* 0x000ea80000300a00 */
[----:B------:R1:W-:Y:S02]  /*36030*/  STL.64 [R1+0xf18], R20 ;  /* 0x000f181401007387 */ /* 0x0003e40000100a00 */
[----:B-1----:R-:W-:-:S04]  /*36040*/  IMAD.WIDE R20, R17, 0x4, R174 ;  /* 0x0000000411147825 */ /* 0x002fc800078e02ae */
[----:B----4-:R-:W-:-:S04]  /*36050*/  IMAD.WIDE R22, R17, 0x4, R240 ;  /* 0x0000000411167825 */ /* 0x010fc800078e02f0 */
[C---:B------:R-:W-:Y:S02]  /*36060*/  IMAD.WIDE R18, R17.reuse, 0x4, R8 ;  /* 0x0000000411127825 */ /* 0x040fe400078e0208 */
[----:B------:R-:W3:Y:S04]  /*36070*/  LDL.LU.64 R8, [R1+0x208] ;  /* 0x0002080001087983 */ /* 0x000ee80000300a00 */
[----:B------:R1:W-:Y:S02]  /*36080*/  STL.64 [R1+0xf10], R18 ;  /* 0x000f101201007387 */ /* 0x0003e40000100a00 */
[C---:B-1----:R-:W-:Y:S02]  /*36090*/  IMAD.WIDE R18, R17.reuse, 0x4, R112 ;  /* 0x0000000411127825 */ /* 0x042fe400078e0270 */
[----:B------:R-:W4:Y:S04]  /*360a0*/  LDL.LU.64 R112, [R1+0x1f80] ;  /* 0x001f800001707983 */ /* 0x000f280000300a00 */
[----:B------:R-:W4:Y:S04]  /*360b0*/  LDL.LU.64 R174, [R1+0x1f78] ;  /* 0x001f780001ae7983 */ /* 0x000f280000300a00 */
[----:B------:R1:W-:Y:S04]  /*360c0*/  STL.64 [R1+0xf08], R18 ;  /* 0x000f081201007387 */ /* 0x0003e80000100a00 */
[----:B------:R-:W4:Y:S04]  /*360d0*/  LDL.LU.64 R42, [R1+0x200] ;  /* 0x00020000012a7983 */ /* 0x000f280000300a00 */
[----:B------:R1:W-:Y:S02]  /*360e0*/  STL.64 [R1+0xf00], R20 ;  /* 0x000f001401007387 */ /* 0x0003e40000100a00 */
[----:B-1----:R-:W-:-:S02]  /*360f0*/  IMAD.WIDE R18, R17, 0x4, R188 ;  /* 0x0000000411127825 */ /* 0x002fc400078e02bc */
[----:B------:R-:W4:Y:S04]  /*36100*/  LDL.LU.64 R188, [R1+0x1f70] ;  /* 0x001f700001bc7983 */ /* 0x000f280000300a00 */
[----:B------:R-:W4:Y:S04]  /*36110*/  LDL.LU.64 R102, [R1+0x1f8] ;  /* 0x0001f80001667983 */ /* 0x000f280000300a00 */
[----:B------:R1:W-:Y:S01]  /*36120*/  STL.64 [R1+0xef8], R18 ;  /* 0x000ef81201007387 */ /* 0x0003e20000100a00 */
[----:B------:R-:W-:-:S03]  /*36130*/  IMAD.WIDE R20, R17, 0x4, R38 ;  /* 0x0000000411147825 */ /* 0x000fc600078e0226 */
[----:B------:R1:W-:Y:S02]  /*36140*/  STL.64 [R1+0x550], R22 ;  /* 0x0005501601007387 */ /* 0x0003e40000100a00 */
[----:B-1----:R-:W-:-:S04]  /*36150*/  IMAD.WIDE R18, R17, 0x4, R40 ;  /* 0x0000000411127825 */ /* 0x002fc800078e0228 */
[C---:B------:R-:W-:Y:S01]  /*36160*/  IMAD.WIDE R22, R17.reuse, 0x4, R72 ;  /* 0x0000000411167825 */ /* 0x040fe200078e0248 */
[----:B------:R1:W-:Y:S04]  /*36170*/  STL.64 [R1+0x6c0], R18 ;  /* 0x0006c01201007387 */ /* 0x0003e80000100a00 */
[----:B------:R1:W-:Y:S04]  /*36180*/  STL.64 [R1+0xef0], R20 ;  /* 0x000ef01401007387 */ /* 0x0003e80000100a00 */
[----:B------:R-:W-:Y:S01]  /*36190*/  STL.64 [R1+0xee8], R22 ;  /* 0x000ee81601007387 */ /* 0x000fe20000100a00 */
[----:B-1----:R-:W-:-:S04]  /*361a0*/  IMAD.WIDE R18, R17, 0x4, R104 ;  /* 0x0000000411127825 */ /* 0x002fc800078e0268 */
[C---:B------:R-:W-:Y:S02]  /*361b0*/  IMAD.WIDE R20, R17.reuse, 0x4, R172 ;  /* 0x0000000411147825 */ /* 0x040fe400078e02ac */
[----:B------:R-:W4:Y:S04]  /*361c0*/  LDL.LU.64 R172, [R1+0x1f68] ;  /* 0x001f680001ac7983 */ /* 0x000f280000300a00 */
[----:B------:R1:W-:Y:S02]  /*361d0*/  STL.64 [R1+0xee0], R18 ;  /* 0x000ee01201007387 */ /* 0x0003e40000100a00 */
        /* <DEDUP_REMOVED lines=11> */
[----:B------:R1:W-:Y:S01]  /*36290*/  STL.64 [R1+0xec8], R20 ;  /* 0x000ec81401007387 */ /* 0x0003e20000100a00 */
[----:B------:R-:W-:-:S03]  /*362a0*/  IMAD.WIDE R22, R17, 0x4, R68 ;  /* 0x0000000411167825 */ /* 0x000fc600078e0244 */
[----:B------:R2:W-:Y:S01]  /*362b0*/  STL.64 [R1+0x548], R18 ;  /* 0x0005481201007387 */ /* 0x0005e20000100a00 */
[----:B------:R-:W-:-:S03]  /*362c0*/  IMAD.WIDE R4, R17, 0x4, R4 ;  /* 0x0000000411047825 */ /* 0x000fc600078e0204 */
[----:B------:R-:W-:Y:S01]  /*362d0*/  STL.64 [R1+0x6b8], R22 ;  /* 0x0006b81601007387 */ /* 0x000fe20000100a00 */
[----:B-1----:R-:W-:-:S04]  /*362e0*/  IMAD.WIDE R20, R17, 0x4, R98 ;  /* 0x0000000411147825 */ /* 0x002fc800078e0262 */
[C---:B--2---:R-:W-:Y:S01]  /*362f0*/  IMAD.WIDE R18, R17.reuse, 0x4, R100 ;  /* 0x0000000411127825 */ /* 0x044fe200078e0264 */
[----:B------:R-:W-:Y:S04]  /*36300*/  STL.64 [R1+0xec0], R20 ;  /* 0x000ec01401007387 */ /* 0x000fe80000100a00 */
[----:B------:R-:W2:Y:S04]  /*36310*/  LDL.LU.64 R38, [R1+0x190] ;  /* 0x0001900001267983 */ /* 0x000ea80000300a00 */
[----:B------:R-:W-:Y:S04]  /*36320*/  STL.64 [R1+0xeb8], R18 ;  /* 0x000eb81201007387 */ /* 0x000fe80000100a00 */
[----:B------:R-:W2:Y:S04]  /*36330*/  LDL.LU.64 R66, [R1+0x188] ;  /* 0x0001880001427983 */ /* 0x000ea80000300a00 */
[----:B------:R1:W-:Y:S04]  /*36340*/  STL.64 [R1+0xeb0], R4 ;  /* 0x000eb00401007387 */ /* 0x0003e80000100a00 */
[----:B-1----:R-:W2:Y:S01]  /*36350*/  LDL.LU.64 R4, [R1+0x180] ;  /* 0x0001800001047983 */ /* 0x002ea20000300a00 */
[----:B------:R-:W-:-:S03]  /*36360*/  IMAD.WIDE R20, R17, 0x4, R122 ;  /* 0x0000000411147825 */ /* 0x000fc600078e027a */
[----:B------:R-:W2:Y:S01]  /*36370*/  LDL.LU.64 R122, [R1+0x1f50] ;  /* 0x001f5000017a7983 */ /* 0x000ea20000300a00 */
[----:B------:R-:W-:-:S03]  /*36380*/  IMAD.WIDE R18, R17, 0x4, R138 ;  /* 0x0000000411127825 */ /* 0x000fc600078e028a */
[----:B------:R-:W2:Y:S01]  /*36390*/  LDL.LU.64 R68, [R1+0x178] ;  /* 0x0001780001447983 */ /* 0x000ea20000300a00 */
[----:B------:R-:W-:-:S03]  /*363a0*/  IMAD.WIDE R22, R17, 0x4, R154 ;  /* 0x0000000411167825 */ /* 0x000fc600078e029a */
[----:B------:R1:W-:Y:S04]  /*363b0*/  STL.64 [R1+0xea8], R20 ;  /* 0x000ea81401007387 */ /* 0x0003e80000100a00 */
[----:B------:R-:W2:Y:S04]  /*363c0*/  LDL.LU.64 R138, [R1+0x1f48] ;  /* 0x001f4800018a7983 */ /* 0x000ea80000300a00 */
[----:B------:R-:W2:Y:S01]  /*363d0*/  LDL.LU.64 R154, [R1+0x1f40] ;  /* 0x001f4000019a7983 */ /* 0x000ea20000300a00 */
[----:B-1----:R-:W-:-:S03]  /*363e0*/  IMAD.WIDE R20, R17, 0x4, R70 ;  /* 0x0000000411147825 */ /* 0x002fc600078e0246 */
[----:B------:R3:W-:Y:S04]  /*363f0*/  STL.64 [R1+0xea0], R18 ;  /* 0x000ea01201007387 */ /* 0x0007e80000100a00 */
[----:B------:R-:W-:Y:S04]  /*36400*/  STL.64 [R1+0xe98], R22 ;  /* 0x000e981601007387 */ /* 0x000fe80000100a00 */
[----:B------:R-:W2:Y:S04]  /*36410*/  LDL.LU.64 R98, [R1+0x150] ;  /* 0x0001500001627983 */ /* 0x000ea80000300a00 */
[----:B------:R4:W-:Y:S01]  /*36420*/  STL.64 [R1+0x540], R20 ;  /* 0x0005401401007387 */ /* 0x0009e20000100a00 */
[----:B---3--:R-:W-:-:S03]  /*36430*/  IMAD.WIDE R18, R17, 0x4, R8 ;  /* 0x0000000411127825 */ /* 0x008fc600078e0208 */
[----:B------:R-:W3:Y:S04]  /*36440*/  LDL.LU.64 R8, [R1+0x148] ;  /* 0x0001480001087983 */ /* 0x000ee80000300a00 */
[----:B------:R1:W-:Y:S04]  /*36450*/  STL.64 [R1+0x6b0], R18 ;  /* 0x0006b01201007387 */ /* 0x0003e80000100a00 */
[----:B------:R-:W3:Y:S01]  /*36460*/  LDL.LU.64 R100, [R1+0x140] ;  /* 0x0001400001647983 */ /* 0x000ee20000300a00 */
[----:B----4-:R-:W-:-:S05]  /*36470*/  IMAD.WIDE R20, R17, 0x4, R42 ;  /* 0x0000000411147825 */ /* 0x010fca00078e022a */
[----:B------:R4:W-:Y:S01]  /*36480*/  STL.64 [R1+0xe90], R20 ;  /* 0x000e901401007387 */ /* 0x0009e20000100a00 */
[----:B-1----:R-:W-:-:S04]  /*36490*/  IMAD.WIDE R18, R17, 0x4, R102 ;  /* 0x0000000411127825 */ /* 0x002fc800078e0266 */
[C---:B----4-:R-:W-:Y:S02]  /*364a0*/  IMAD.WIDE R20, R17.reuse, 0x4, R170 ;  /* 0x0000000411147825 */ /* 0x050fe400078e02aa */
[----:B------:R-:W4:Y:S04]  /*364b0*/  LDL.LU.64 R170, [R1+0x1f38] ;  /* 0x001f380001aa7983 */ /* 0x000f280000300a00 */
[----:B------:R1:W-:Y:S02]  /*364c0*/  STL.64 [R1+0x740], R18 ;  /* 0x0007401201007387 */ /* 0x0003e40000100a00 */
[C---:B-1----:R-:W-:Y:S02]  /*364d0*/  IMAD.WIDE R18, R17.reuse, 0x4, R186 ;  /* 0x0000000411127825 */ /* 0x042fe400078e02ba */
[----:B------:R-:W4:Y:S04]  /*364e0*/  LDL.LU.64 R186, [R1+0x1f30] ;  /* 0x001f300001ba7983 */ /* 0x000f280000300a00 */
[----:B------:R1:W-:Y:S01]  /*364f0*/  STL.64 [R1+0x738], R20 ;  /* 0x0007381401007387 */ /* 0x0003e20000100a00 */
[----:B------:R-:W-:-:S04]  /*36500*/  IMAD.WIDE R22, R17, 0x4, R72 ;  /* 0x0000000411167825 */ /* 0x000fc800078e0248 */
[C---:B-1----:R-:W-:Y:S02]  /*36510*/  IMAD.WIDE R20, R17.reuse, 0x4, R202 ;  /* 0x0000000411147825 */ /* 0x042fe400078e02ca */
[----:B------:R-:W4:Y:S04]  /*36520*/  LDL.LU.64 R202, [R1+0x1f28] ;  /* 0x001f280001ca7983 */ /* 0x000f280000300a00 */
[----:B------:R1:W-:Y:S02]  /*36530*/  STL.64 [R1+0x708], R18 ;  /* 0x0007081201007387 */ /* 0x0003e40000100a00 */
[C---:B-1----:R-:W-:Y:S02]  /*36540*/  IMAD.WIDE R18, R17.reuse, 0x4, R218 ;  /* 0x0000000411127825 */ /* 0x042fe400078e02da */
[----:B------:R-:W4:Y:S04]  /*36550*/  LDL.LU.64 R218, [R1+0x1f20] ;  /* 0x001f200001da7983 */ /* 0x000f280000300a00 */
[----:B------:R1:W-:Y:S04]  /*36560*/  STL.64 [R1+0x6f0], R20 ;  /* 0x0006f01401007387 */ /* 0x0003e80000100a00 */
[----:B------:R-:W4:Y:S04]  /*36570*/  LDL.LU.64 R70, [R1+0x110] ;  /* 0x0001100001467983 */ /* 0x000f280000300a00 */
[----:B------:R-:W4:Y:S01]  /*36580*/  LDL.LU.64 R42, [R1+0x108] ;  /* 0x00010800012a7983 */ /* 0x000f220000300a00 */
[----:B-1----:R-:W-:-:S03]  /*36590*/  IMAD.WIDE R20, R17, 0x4, R240 ;  /* 0x0000000411147825 */ /* 0x002fc600078e02f0 */
[----:B------:R1:W-:Y:S04]  /*365a0*/  STL.64 [R1+0x6a8], R18 ;  /* 0x0006a81201007387 */ /* 0x0003e80000100a00 */
[----:B------:R-:W4:Y:S04]  /*365b0*/  LDL.LU.64 R102, [R1+0x100] ;  /* 0x0001000001667983 */ /* 0x000f280000300a00 */
[----:B------:R2:W-:Y:S01]  /*365c0*/  STL.64 [R1+0x538], R20 ;  /* 0x0005381401007387 */ /* 0x0005e20000100a00 */
[----:B-1----:R-:W-:-:S05]  /*365d0*/  IMAD.WIDE R18, R17, 0x4, R40 ;  /* 0x0000000411127825 */ /* 0x002fca00078e0228 */
[----:B------:R1:W-:Y:S01]  /*365e0*/  STL.64 [R1+0x6a0], R18 ;  /* 0x0006a01201007387 */ /* 0x0003e20000100a00 */
[----:B--2---:R-:W-:-:S03]  /*365f0*/  IMAD.WIDE R20, R17, 0x4, R104 ;  /* 0x0000000411147825 */ /* 0x004fc600078e0268 */
[----:B------:R-:W-:Y:S01]  /*36600*/  STL.64 [R1+0x698], R22 ;  /* 0x0006981601007387 */ /* 0x000fe20000100a00 */
[----:B-1----:R-:W-:-:S03]  /*36610*/  IMAD.WIDE R18, R17, 0x4, R234 ;  /* 0x0000000411127825 */ /* 0x002fc600078e02ea */
[----:B------:R-:W2:Y:S04]  /*36620*/  LDL.LU.64 R234, [R1+0x1f18] ;  /* 0x001f180001ea7983 */ /* 0x000ea80000300a00 */
[----:B------:R1:W-:Y:S04]  /*36630*/  STL.64 [R1+0x690], R20 ;  /* 0x0006901401007387 */ /* 0x0003e80000100a00 */
[----:B------:R-:W2:Y:S04]  /*36640*/  LDL.LU.64 R72, [R1+0xd0] ;  /* 0x0000d00001487983 */ /* 0x000ea80000300a00 */
[----:B------:R-:W2:Y:S04]  /*36650*/  LDL.LU.64 R104, [R1+0xc8] ;  /* 0x0000c80001687983 */ /* 0x000ea80000300a00 */
[----:B------:R1:W-:Y:S02]  /*36660*/  STL.64 [R1+0x688], R18 ;  /* 0x0006881201007387 */ /* 0x0003e40000100a00 */
[----:B-1----:R-:W-:-:S04]  /*36670*/  IMAD.WIDE R20, R17, 0x4, R190 ;  /* 0x0000000411147825 */ /* 0x002fc800078e02be */
[C---:B------:R-:W-:Y:S02]  /*36680*/  IMAD.WIDE R18, R17.reuse, 0x4, R144 ;  /* 0x0000000411127825 */ /* 0x040fe400078e0290 */
[----:B------:R-:W2:Y:S04]  /*36690*/  LDL.LU.64 R144, [R1+0x1f10] ;  /* 0x001f100001907983 */ /* 0x000ea80000300a00 */
[----:B------:R-:W2:Y:S04]  /*366a0*/  LDL.LU.64 R190, [R1+0x1f08] ;  /* 0x001f080001be7983 */ /* 0x000ea80000300a00 */
[----:B------:R1:W-:Y:S01]  /*366b0*/  STL.64 [R1+0x680], R18 ;  /* 0x0006801201007387 */ /* 0x0003e20000100a00 */
[----:B------:R-:W-:-:S04]  /*366c0*/  IMAD.WIDE R22, R17, 0x4, R38 ;  /* 0x0000000411167825 */ /* 0x000fc800078e0226 */
[C---:B-1----:R-:W-:Y:S02]  /*366d0*/  IMAD.WIDE R18, R17.reuse, 0x4, R128 ;  /* 0x0000000411127825 */ /* 0x042fe400078e0280 */
[----:B------:R-:W2:Y:S04]  /*366e0*/  LDL.LU.64 R128, [R1+0x1f00] ;  /* 0x001f000001807983 */ /* 0x000ea80000300a00 */
[----:B------:R1:W-:Y:S04]  /*366f0*/  STL.64 [R1+0x678], R20 ;  /* 0x0006781401007387 */ /* 0x0003e80000100a00 */
[----:B------:R3:W-:Y:S04]  /*36700*/  STL.64 [R1+0x670], R18 ;  /* 0x0006701201007387 */ /* 0x0007e80000100a00 */
[----:B------:R-:W-:Y:S01]  /*36710*/  STL.64 [R1+0x530], R22 ;  /* 0x0005301601007387 */ /* 0x000fe20000100a00 */
[----:B-1----:R-:W-:-:S04]  /*36720*/  IMAD.WIDE R20, R17, 0x4, R66 ;  /* 0x0000000411147825 */ /* 0x002fc800078e0242 */
[C---:B---3--:R-:W-:Y:S02]  /*36730*/  IMAD.WIDE R18, R17.reuse, 0x4, R4 ;  /* 0x0000000411127825 */ /* 0x048fe400078e0204 */
[----:B------:R-:W3:Y:S04]  /*36740*/  LDL.LU.64 R4, [R1+0x90] ;  /* 0x0000900001047983 */ /* 0x000ee80000300a00 */
[----:B------:R-:W-:Y:S04]  /*36750*/  STL.64 [R1+0x668], R20 ;  /* 0x0006681401007387 */ /* 0x000fe80000100a00 */
[----:B------:R1:W-:Y:S02]  /*36760*/  STL.64 [R1+0x660], R18 ;  /* 0x0006601201007387 */ /* 0x0003e40000100a00 */
[----:B-1----:R-:W-:-:S02]  /*36770*/  IMAD.WIDE R18, R17, 0x4, R172 ;  /* 0x0000000411127825 */ /* 0x002fc400078e02ac */
[----:B------:R-:W2:Y:S02]  /*36780*/  LDL.LU.64 R172, [R1+0x1ef8] ;  /* 0x001ef80001ac7983 */ /* 0x000ea40000300a00 */
[----:B------:R-:W-:-:S05]  /*36790*/  IMAD.WIDE R20, R17, 0x4, R68 ;  /* 0x0000000411147825 */ /* 0x000fca00078e0244 */
[----:B------:R1:W-:Y:S01]  /*367a0*/  STL.64 [R1+0x658], R20 ;  /* 0x0006581401007387 */ /* 0x0003e20000100a00 */
[----:B------:R-:W-:-:S04]  /*367b0*/  IMAD.WIDE R22, R17, 0x4, R156 ;  /* 0x0000000411167825 */ /* 0x000fc800078e029c */
[C---:B-1----:R-:W-:Y:S02]  /*367c0*/  IMAD.WIDE R20, R17.reuse, 0x4, R124 ;  /* 0x0000000411147825 */ /* 0x042fe400078e027c */
[----:B------:R-:W3:Y:S04]  /*367d0*/  LDL.LU.64 R124, [R1+0x1ef0] ;  /* 0x001ef000017c7983 */ /* 0x000ee80000300a00 */
[----:B------:R1:W-:Y:S02]  /*367e0*/  STL.64 [R1+0x650], R18 ;  /* 0x0006501201007387 */ /* 0x0003e40000100a00 */
[C---:B-1----:R-:W-:Y:S02]  /*367f0*/  IMAD.WIDE R18, R17.reuse, 0x4, R140 ;  /* 0x0000000411127825 */ /* 0x042fe400078e028c */
[----:B------:R-:W3:Y:S04]  /*36800*/  LDL.LU.64 R140, [R1+0x1ee8] ;  /* 0x001ee800018c7983 */ /* 0x000ee80000300a00 */
[----:B------:R1:W-:Y:S04]  /*36810*/  STL.64 [R1+0x648], R20 ;  /* 0x0006481401007387 */ /* 0x0003e80000100a00 */
[----:B------:R-:W3:Y:S04]  /*36820*/  LDL.LU.64 R156, [R1+0x1ee0] ;  /* 0x001ee000019c7983 */ /* 0x000ee80000300a00 */
[----:B------:R1:W-:Y:S02]  /*36830*/  STL.64 [R1+0x640], R18 ;  /* 0x0006401201007387 */ /* 0x0003e40000100a00 */
[----:B-1----:R-:W-:-:S02]  /*36840*/  IMAD.WIDE R20, R17, 0x4, R8 ;  /* 0x0000000411147825 */ /* 0x002fc400078e0208 */
[----:B------:R-:W-:Y:S04]  /*36850*/  STL.64 [R1+0x628], R22 ;  /* 0x0006281601007387 */ /* 0x000fe80000100a00 */
[----:B------:R-:W3:Y:S01]  /*36860*/  LDL.LU.64 R8, [R1+0x50] ;  /* 0x0000500001087983 */ /* 0x000ee20000300a00 */
[----:B------:R-:W-:-:S05]  /*36870*/  IMAD.WIDE R18, R17, 0x4, R98 ;  /* 0x0000000411127825 */ /* 0x000fca00078e0262 */
[----:B------:R1:W-:Y:S04]  /*36880*/  STL.64 [R1+0x528], R18 ;  /* 0x0005281201007387 */ /* 0x0003e80000100a00 */
[----:B------:R2:W-:Y:S01]  /*36890*/  STL.64 [R1+0x618], R20 ;  /* 0x0006181401007387 */ /* 0x0005e20000100a00 */
[----:B-1----:R-:W-:-:S04]  /*368a0*/  IMAD.WIDE R18, R17, 0x4, R100 ;  /* 0x0000000411127825 */ /* 0x002fc800078e0264 */
[----:B----4-:R-:W-:-:S04]  /*368b0*/  IMAD.WIDE R22, R17, 0x4, R42 ;  /* 0x0000000411167825 */ /* 0x010fc800078e022a */
[C---:B--2---:R-:W-:Y:S02]  /*368c0*/  IMAD.WIDE R20, R17.reuse, 0x4, R172 ;  /* 0x0000000411147825 */ /* 0x044fe400078e02ac */
[----:B------:R-:W2:Y:S04]  /*368d0*/  LDL.LU.64 R172, [R1+0x1ed8] ;  /* 0x001ed80001ac7983 */ /* 0x000ea80000300a00 */
[----:B------:R1:W-:Y:S02]  /*368e0*/  STL.64 [R1+0x5d0], R18 ;  /* 0x0005d01201007387 */ /* 0x0003e40000100a00 */
[C---:B-1----:R-:W-:Y:S02]  /*368f0*/  IMAD.WIDE R18, R17.reuse, 0x4, R188 ;  /* 0x0000000411127825 */ /* 0x042fe400078e02bc */
[----:B------:R-:W4:Y:S04]  /*36900*/  LDL.LU.64 R188, [R1+0x1ed0] ;  /* 0x001ed00001bc7983 */ /* 0x000f280000300a00 */
[----:B------:R1:W-:Y:S02]  /*36910*/  STL.64 [R1+0x5b0], R20 ;  /* 0x0005b01401007387 */ /* 0x0003e40000100a00 */
[----:B-1----:R-:W-:-:S02]  /*36920*/  IMAD.WIDE R20, R17, 0x4, R204 ;  /* 0x0000000411147825 */ /* 0x002fc400078e02cc */
[----:B------:R-:W2:Y:S04]  /*36930*/  LDL.LU.64 R204, [R1+0x1ec8] ;  /* 0x001ec80001cc7983 */ /* 0x000ea80000300a00 */
[----:B------:R1:W-:Y:S02]  /*36940*/  STL.64 [R1+0x5a8], R18 ;  /* 0x0005a81201007387 */ /* 0x0003e40000100a00 */
[C---:B-1----:R-:W-:Y:S02]  /*36950*/  IMAD.WIDE R18, R17.reuse, 0x4, R220 ;  /* 0x0000000411127825 */ /* 0x042fe400078e02dc */
[----:B------:R-:W2:Y:S04]  /*36960*/  LDL.LU.64 R220, [R1+0x1ec0] ;  /* 0x001ec00001dc7983 */ /* 0x000ea80000300a00 */
[----:B------:R1:W-:Y:S02]  /*36970*/  STL.64 [R1+0x520], R20 ;  /* 0x0005201401007387 */ /* 0x0003e40000100a00 */
[----:B-1----:R-:W-:-:S02]  /*36980*/  IMAD.WIDE R20, R17, 0x4, R10 ;  /* 0x0000000411147825 */ /* 0x002fc400078e020a */
[----:B------:R-:W2:Y:S04]  /*36990*/  LDL.LU.64 R10, [R1+0x1eb8] ;  /* 0x001eb800010a7983 */ /* 0x000ea80000300a00 */
[----:B------:R1:W-:Y:S04]  /*369a0*/  STL.64 [R1+0x518], R18 ;  /* 0x0005181201007387 */ /* 0x0003e80000100a00 */
[----:B------:R3:W-:Y:S01]  /*369b0*/  STL.64 [R1+0x510], R20 ;  /* 0x0005101401007387 */ /* 0x0007e20000100a00 */
[----:B-1----:R-:W-:-:S04]  /*369c0*/  IMAD.WIDE R18, R17, 0x4, R70 ;  /* 0x0000000411127825 */ /* 0x002fc800078e0246 */
[C---:B---3--:R-:W-:Y:S01]  /*369d0*/  IMAD.WIDE R20, R17.reuse, 0x4, R102 ;  /* 0x0000000411147825 */ /* 0x048fe200078e0266 */
[----:B------:R1:W-:Y:S04]  /*369e0*/  STL.64 [R1+0x508], R18 ;  /* 0x0005081201007387 */ /* 0x0003e80000100a00 */
[----:B------:R-:W-:Y:S01]  /*369f0*/  STL.64 [R1+0x500], R22 ;  /* 0x0005001601007387 */ /* 0x000fe20000100a00 */
[----:B-1----:R-:W-:-:S03]  /*36a00*/  IMAD.WIDE R18, R17, 0x4, R128 ;  /* 0x0000000411127825 */ /* 0x002fc600078e0280 */
[----:B------:R-:W3:Y:S04]  /*36a10*/  LDL.LU.64 R128, [R1+0x1eb0] ;  /* 0x001eb00001807983 */ /* 0x000ee80000300a00 */
[----:B------:R1:W-:Y:S02]  /*36a20*/  STL.64 [R1+0x4f8], R20 ;  /* 0x0004f81401007387 */ /* 0x0003e40000100a00 */
[C---:B-1----:R-:W-:Y:S02]  /*36a30*/  IMAD.WIDE R20, R17.reuse, 0x4, R174 ;  /* 0x0000000411147825 */ /* 0x042fe400078e02ae */
[----:B------:R-:W2:Y:S04]  /*36a40*/  LDL.LU.64 R174, [R1+0x1ea8] ;  /* 0x001ea80001ae7983 */ /* 0x000ea80000300a00 */
[----:B------:R1:W-:Y:S01]  /*36a50*/  STL.64 [R1+0x4f0], R18 ;  /* 0x0004f01201007387 */ /* 0x0003e20000100a00 */
[----:B------:R-:W-:-:S04]  /*36a60*/  IMAD.WIDE R22, R17, 0x4, R72 ;  /* 0x0000000411167825 */ /* 0x000fc800078e0248 */
[C---:B-1----:R-:W-:Y:S02]  /*36a70*/  IMAD.WIDE R18, R17.reuse, 0x4, R126 ;  /* 0x0000000411127825 */ /* 0x042fe400078e027e */
[----:B------:R-:W3:Y:S04]  /*36a80*/  LDL.LU.64 R126, [R1+0x1ea0] ;  /* 0x001ea000017e7983 */ /* 0x000ee80000300a00 */
[----:B------:R1:W-:Y:S02]  /*36a90*/  STL.64 [R1+0x4e8], R20 ;  /* 0x0004e81401007387 */ /* 0x0003e40000100a00 */
[C---:B-1----:R-:W-:Y:S02]  /*36aa0*/  IMAD.WIDE R20, R17.reuse, 0x4, R142 ;  /* 0x0000000411147825 */ /* 0x042fe400078e028e */
[----:B------:R-:W3:Y:S04]  /*36ab0*/  LDL.LU.64 R142, [R1+0x1e98] ;  /* 0x001e9800018e7983 */ /* 0x000ee80000300a00 */
[----:B------:R1:W-:Y:S02]  /*36ac0*/  STL.64 [R1+0x4e0], R18 ;  /* 0x0004e01201007387 */ /* 0x0003e40000100a00 */
[----:B-1----:R-:W-:-:S02]  /*36ad0*/  IMAD.WIDE R18, R17, 0x4, R158 ;  /* 0x0000000411127825 */ /* 0x002fc400078e029e */
[----:B------:R-:W3:Y:S04]  /*36ae0*/  LDL.LU.64 R158, [R1+0x1e90] ;  /* 0x001e9000019e7983 */ /* 0x000ee80000300a00 */
[----:B------:R1:W-:Y:S04]  /*36af0*/  STL.64 [R1+0x4d8], R20 ;  /* 0x0004d81401007387 */ /* 0x0003e80000100a00 */
[----:B------:R2:W-:Y:S04]  /*36b00*/  STL.64 [R1+0x4d0], R18 ;  /* 0x0004d01201007387 */ /* 0x0005e80000100a00 */
[----:B------:R-:W-:Y:S01]  /*36b10*/  STL.64 [R1+0x4c0], R22 ;  /* 0x0004c01601007387 */ /* 0x000fe20000100a00 */
[----:B-1----:R-:W-:-:S04]  /*36b20*/  IMAD.WIDE R20, R17, 0x4, R104 ;  /* 0x0000000411147825 */ /* 0x002fc800078e0268 */
[C---:B--2---:R-:W-:Y:S02]  /*36b30*/  IMAD.WIDE R18, R17.reuse, 0x4, R174 ;  /* 0x0000000411127825 */ /* 0x044fe400078e02ae */
[----:B------:R-:W2:Y:S04]  /*36b40*/  LDL.LU.64 R174, [R1+0x1e88] ;  /* 0x001e880001ae7983 */ /* 0x000ea80000300a00 */
[----:B------:R1:W-:Y:S02]  /*36b50*/  STL.64 [R1+0x488], R20 ;  /* 0x0004881401007387 */ /* 0x0003e40000100a00 */
[C---:B-1----:R-:W-:Y:S02]  /*36b60*/  IMAD.WIDE R20, R17.reuse, 0x4, R190 ;  /* 0x0000000411147825 */ /* 0x042fe400078e02be */
[----:B------:R-:W2:Y:S04]  /*36b70*/  LDL.LU.64 R190, [R1+0x1e80] ;  /* 0x001e800001be7983 */ /* 0x000ea80000300a00 */
[----:B------:R1:W-:Y:S02]  /*36b80*/  STL.64 [R1+0x478], R18 ;  /* 0x0004781201007387 */ /* 0x0003e40000100a00 */
[----:B-1----:R-:W-:-:S02]  /*36b90*/  IMAD.WIDE R18, R17, 0x4, R112 ;  /* 0x0000000411127825 */ /* 0x002fc400078e0270 */
[----:B------:R-:W2:Y:S04]  /*36ba0*/  LDL.LU.64 R112, [R1+0x1e78] ;  /* 0x001e780001707983 */ /* 0x000ea80000300a00 */
[----:B------:R1:W-:Y:S02]  /*36bb0*/  STL.64 [R1+0x460], R20 ;  /* 0x0004601401007387 */ /* 0x0003e40000100a00 */
[C---:B-1----:R-:W-:Y:S02]  /*36bc0*/  IMAD.WIDE R20, R17.reuse, 0x4, R206 ;  /* 0x0000000411147825 */ /* 0x042fe400078e02ce */
[----:B------:R-:W3:Y:S04]  /*36bd0*/  LDL.LU.64 R206, [R1+0x1e70] ;  /* 0x001e700001ce7983 */ /* 0x000ee80000300a00 */
[----:B------:R1:W-:Y:S02]  /*36be0*/  STL.64 [R1+0x458], R18 ;  /* 0x0004581201007387 */ /* 0x0003e40000100a00 */
[----:B-1----:R-:W-:-:S02]  /*36bf0*/  IMAD.WIDE R18, R17, 0x4, R222 ;  /* 0x0000000411127825 */ /* 0x002fc400078e02de */
[----:B------:R-:W4:Y:S04]  /*36c00*/  LDL.LU.64 R222, [R1+0x1e68] ;  /* 0x001e680001de7983 */ /* 0x000f280000300a00 */
[----:B------:R1:W-:Y:S02]  /*36c10*/  STL.64 [R1+0x448], R20 ;  /* 0x0004481401007387 */ /* 0x0003e40000100a00 */
[C---:B-1----:R-:W-:Y:S02]  /*36c20*/  IMAD.WIDE R20, R17.reuse, 0x4, R224 ;  /* 0x0000000411147825 */ /* 0x042fe400078e02e0 */
[----:B------:R-:W4:Y:S02]  /*36c30*/  LDL.LU.64 R224, [R1+0x1e60] ;  /* 0x001e600001e07983 */ /* 0x000f240000300a00 */
[----:B------:R-:W-:-:S02]  /*36c40*/  IMAD.WIDE R4, R17, 0x4, R4 ;  /* 0x0000000411047825 */ /* 0x000fc400078e0204 */
[----:B------:R2:W-:Y:S04]  /*36c50*/  STL.64 [R1+0x438], R18 ;  /* 0x0004381201007387 */ /* 0x0005e80000100a00 */
[----:B------:R-:W-:Y:S01]  /*36c60*/  STL.64 [R1+0x430], R20 ;  /* 0x0004301401007387 */ /* 0x000fe20000100a00 */
[----:B--2---:R-:W-:-:S03]  /*36c70*/  IMAD.WIDE R18, R17, 0x4, R112 ;  /* 0x0000000411127825 */ /* 0x004fc600078e0270 */
[----:B------:R-:W2:Y:S04]  /*36c80*/  LDL.LU.64 R112, [R1+0x1e58] ;  /* 0x001e580001707983 */ /* 0x000ea80000300a00 */
[----:B------:R3:W-:Y:S02]  /*36c90*/  STL.64 [R1+0x418], R4 ;  /* 0x0004180401007387 */ /* 0x0007e40000100a00 */
[C---:B---3--:R-:W-:Y:S02]  /*36ca0*/  IMAD.WIDE R4, R17.reuse, 0x4, R128 ;  /* 0x0000000411047825 */ /* 0x048fe400078e0280 */
[----:B------:R-:W3:Y:S04]  /*36cb0*/  LDL.LU.64 R128, [R1+0x1e50] ;  /* 0x001e500001807983 */ /* 0x000ee80000300a00 */
        /* <DEDUP_REMOVED lines=16> */
[----:B------:R-:W-:Y:S01]  /*36dc0*/  STL.64 [R1+0x3d8], R18 ;  /* 0x0003d81201007387 */ /* 0x000fe20000100a00 */
[----:B----4-:R-:W-:-:S03]  /*36dd0*/  IMAD.WIDE R4, R17, 0x4, R224 ;  /* 0x0000000411047825 */ /* 0x010fc600078e02e0 */
[----:B------:R-:W4:Y:S01]  /*36de0*/  LDL.LU.64 R224, [R1+0x1e20] ;  /* 0x001e200001e07983 */ /* 0x000f220000300a00 */
[----:B------:R-:W-:-:S05]  /*36df0*/  IMAD.WIDE R8, R17, 0x4, R8 ;  /* 0x0000000411087825 */ /* 0x000fca00078e0208 */
[----:B------:R1:W-:Y:S04]  /*36e00*/  STL.64 [R1+0x3d0], R8 ;  /* 0x0003d00801007387 */ /* 0x0003e80000100a00 */
[----:B------:R1:W-:Y:S02]  /*36e10*/  STL.64 [R1+0x3c8], R4 ;  /* 0x0003c80401007387 */ /* 0x0003e40000100a00 */
[----:B-1----:R-:W-:-:S04]  /*36e20*/  IMAD.WIDE R8, R17, 0x4, R10 ;  /* 0x0000000411087825 */ /* 0x002fc800078e020a */
[C---:B------:R-:W-:Y:S01]  /*36e30*/  IMAD.WIDE R10, R17.reuse, 0x4, R234 ;  /* 0x00000004110a7825 */ /* 0x040fe200078e02ea */
[----:B------:R1:W-:Y:S03]  /*36e40*/  STL.64 [R1+0x3c0], R8 ;  /* 0x0003c00801007387 */ /* 0x0003e60000100a00 */
[C---:B------:R-:W-:Y:S01]  /*36e50*/  IMAD.WIDE R4, R17.reuse, 0x4, R232 ;  /* 0x0000000411047825 */ /* 0x040fe200078e02e8 */
[----:B------:R1:W-:Y:S04]  /*36e60*/  STL.64 [R1+0x3b8], R10 ;  /* 0x0003b80a01007387 */ /* 0x0003e80000100a00 */
[----:B------:R1:W-:Y:S02]  /*36e70*/  STL.64 [R1+0x3b0], R4 ;  /* 0x0003b00401007387 */ /* 0x0003e40000100a00 */
[----:B-1----:R-:W-:-:S04]  /*36e80*/  IMAD.WIDE R8, R17, 0x4, R230 ;  /* 0x0000000411087825 */ /* 0x002fc800078e02e6 */
[C---:B------:R-:W-:Y:S01]  /*36e90*/  IMAD.WIDE R10, R17.reuse, 0x4, R228 ;  /* 0x00000004110a7825 */ /* 0x040fe200078e02e4 */
[----:B------:R-:W-:Y:S03]  /*36ea0*/  STL.64 [R1+0x3a8], R8 ;  /* 0x0003a80801007387 */ /* 0x000fe60000100a00 */
[C---:B------:R-:W-:Y:S01]  /*36eb0*/  IMAD.WIDE R4, R17.reuse, 0x4, R226 ;  /* 0x0000000411047825 */ /* 0x040fe200078e02e2 */
[----:B------:R1:W-:Y:S04]  /*36ec0*/  STL.64 [R1+0x3a0], R10 ;  /* 0x0003a00a01007387 */ /* 0x0003e80000100a00 */
[----:B------:R1:W-:Y:S02]  /*36ed0*/  STL.64 [R1+0x390], R4 ;  /* 0x0003900401007387 */ /* 0x0003e40000100a00 */
[----:B-1----:R-:W-:-:S04]  /*36ee0*/  IMAD.WIDE R10, R17, 0x4, R222 ;  /* 0x00000004110a7825 */ /* 0x002fc800078e02de */
[----:B------:R-:W-:-:S04]  /*36ef0*/  IMAD.WIDE R4, R17, 0x4, R220 ;  /* 0x0000000411047825 */ /* 0x000fc800078e02dc */
[----:B------:R-:W-:-:S04]  /*36f00*/  IMAD.WIDE R18, R17, 0x4, R156 ;  /* 0x0000000411127825 */ /* 0x000fc800078e029c */
[----:B----4-:R-:W-:-:S05]  /*36f10*/  IMAD.WIDE R8, R17, 0x4, R224 ;  /* 0x0000000411087825 */ /* 0x010fca00078e02e0 */
[----:B------:R1:W-:Y:S04]  /*36f20*/  STL.64 [R1+0x388], R8 ;  /* 0x0003880801007387 */ /* 0x0003e80000100a00 */
[----:B------:R4:W-:Y:S04]  /*36f30*/  STL.64 [R1+0x380], R10 ;  /* 0x0003800a01007387 */ /* 0x0009e80000100a00 */
[----:B------:R2:W-:Y:S01]  /*36f40*/  STL.64 [R1+0x378], R4 ;  /* 0x0003780401007387 */ /* 0x0005e20000100a00 */
[----:B-1----:R-:W-:-:S04]  /*36f50*/  IMAD.WIDE R8, R17, 0x4, R218 ;  /* 0x0000000411087825 */ /* 0x002fc800078e02da */
[C---:B----4-:R-:W-:Y:S01]  /*36f60*/  IMAD.WIDE R10, R17.reuse, 0x4, R216 ;  /* 0x00000004110a7825 */ /* 0x050fe200078e02d8 */
[----:B------:R1:W-:Y:S03]  /*36f70*/  STL.64 [R1+0x370], R8 ;  /* 0x0003700801007387 */ /* 0x0003e60000100a00 */
[C---:B--2---:R-:W-:Y:S01]  /*36f80*/  IMAD.WIDE R4, R17.reuse, 0x4, R214 ;  /* 0x0000000411047825 */ /* 0x044fe200078e02d6 */
[----:B------:R2:W-:Y:S04]  /*36f90*/  STL.64 [R1+0x368], R10 ;  /* 0x0003680a01007387 */ /* 0x0005e80000100a00 */
[----:B------:R4:W-:Y:S01]  /*36fa0*/  STL.64 [R1+0x360], R4 ;  /* 0x0003600401007387 */ /* 0x0009e20000100a00 */
[----:B-1----:R-:W-:-:S04]  /*36fb0*/  IMAD.WIDE R8, R17, 0x4, R212 ;  /* 0x0000000411087825 */ /* 0x002fc800078e02d4 */
[C---:B--2---:R-:W-:Y:S01]  /*36fc0*/  IMAD.WIDE R10, R17.reuse, 0x4, R210 ;  /* 0x00000004110a7825 */ /* 0x044fe200078e02d2 */
[----:B------:R1:W-:Y:S03]  /*36fd0*/  STL.64 [R1+0x358], R8 ;  /* 0x0003580801007387 */ /* 0x0003e60000100a00 */
[C---:B----4-:R-:W-:Y:S01]  /*36fe0*/  IMAD.WIDE R4, R17.reuse, 0x4, R208 ;  /* 0x0000000411047825 */ /* 0x050fe200078e02d0 */
        /* <DEDUP_REMOVED lines=50> */
[----:B-1----:R-:W-:-:S03]  /*37310*/  IMAD.WIDE R8, R17, 0x4, R158 ;  /* 0x0000000411087825 */ /* 0x002fc600078e029e */
[----:B------:R-:W-:Y:S01]  /*37320*/  STL.64 [R1+0x260], R18 ;  /* 0x0002601201007387 */ /* 0x000fe20000100a00 */
[----:B--2---:R-:W-:-:S03]  /*37330*/  IMAD.WIDE R10, R17, 0x4, R154 ;  /* 0x00000004110a7825 */ /* 0x004fc600078e029a */
[----:B------:R-:W-:Y:S01]  /*37340*/  STL.64 [R1+0x268], R8 ;  /* 0x0002680801007387 */ /* 0x000fe20000100a00 */
[----:B----4-:R-:W-:-:S03]  /*37350*/  IMAD.WIDE R4, R17, 0x4, R152 ;  /* 0x0000000411047825 */ /* 0x010fc600078e0298 */
[----:B------:R1:W-:Y:S04]  /*37360*/  STL.64 [R1+0x258], R10 ;  /* 0x0002580a01007387 */ /* 0x0003e80000100a00 */
[----:B------:R2:W-:Y:S04]  /*37370*/  STL.64 [R1+0x1d40], R8 ;  /* 0x001d400801007387 */ /* 0x0005e80000100a00 */
[----:B------:R4:W-:Y:S01]  /*37380*/  STL.64 [R1+0x240], R4 ;  /* 0x0002400401007387 */ /* 0x0009e20000100a00 */
[----:B-1----:R-:W-:-:S04]  /*37390*/  IMAD.WIDE R10, R17, 0x4, R146 ;  /* 0x00000004110a7825 */ /* 0x002fc800078e0292 */
[----:B--2---:R-:W-:-:S04]  /*373a0*/  IMAD.WIDE R8, R17, 0x4, R150 ;  /* 0x0000000411087825 */ /* 0x004fc800078e0296 */
[C---:B----4-:R-:W-:Y:S01]  /*373b0*/  IMAD.WIDE R4, R17.reuse, 0x4, R148 ;  /* 0x0000000411047825 */ /* 0x050fe200078e0294 */
[----:B------:R1:W-:Y:S04]  /*373c0*/  STL.64 [R1+0x220], R8 ;  /* 0x0002200801007387 */ /* 0x0003e80000100a00 */
[----:B------:R2:W-:Y:S04]  /*373d0*/  STL.64 [R1+0x218], R4 ;  /* 0x0002180401007387 */ /* 0x0005e80000100a00 */
[----:B------:R4:W-:Y:S01]  /*373e0*/  STL.64 [R1+0x210], R10 ;  /* 0x0002100a01007387 */ /* 0x0009e20000100a00 */
[----:B-1----:R-:W-:-:S04]  /*373f0*/  IMAD.WIDE R8, R17, 0x4, R144 ;  /* 0x0000000411087825 */ /* 0x002fc800078e0290 */
[C---:B--2---:R-:W-:Y:S01]  /*37400*/  IMAD.WIDE R4, R17.reuse, 0x4, R142 ;  /* 0x0000000411047825 */ /* 0x044fe200078e028e */
[----:B------:R1:W-:Y:S03]  /*37410*/  STL.64 [R1+0x208], R8 ;  /* 0x0002080801007387 */ /* 0x0003e60000100a00 */
[C---:B----4-:R-:W-:Y:S01]  /*37420*/  IMAD.WIDE R10, R17.reuse, 0x4, R140 ;  /* 0x00000004110a7825 */ /* 0x050fe200078e028c */
[----:B------:R2:W-:Y:S04]  /*37430*/  STL.64 [R1+0x200], R4 ;  /* 0x0002000401007387 */ /* 0x0005e80000100a00 */
[----:B------:R-:W-:Y:S01]  /*37440*/  STL.64 [R1+0x1e8], R10 ;  /* 0x0001e80a01007387 */ /* 0x000fe20000100a00 */
[----:B-1----:R-:W-:-:S03]  /*37450*/  IMAD.WIDE R8, R17, 0x4, R138 ;  /* 0x0000000411087825 */ /* 0x002fc600078e028a */
[----:B------:R-:W4:Y:S01]  /*37460*/  LDL.LU.64 R70, [R1+0x758] ;  /* 0x0007580001467983 */ /* 0x000f220000300a00 */
[----:B--2---:R-:W-:-:S03]  /*37470*/  IMAD.WIDE R4, R17, 0x4, R136 ;  /* 0x0000000411047825 */ /* 0x004fc600078e0288 */
[----:B------:R-:W-:Y:S04]  /*37480*/  STL.64 [R1+0x1e0], R8 ;  /* 0x0001e00801007387 */ /* 0x000fe80000100a00 */
[----:B------:R1:W-:Y:S04]  /*37490*/  STL.64 [R1+0x1d0], R4 ;  /* 0x0001d00401007387 */ /* 0x0003e80000100a00 */
[----:B------:R-:W2:Y:S04]  /*374a0*/  LDL.LU.64 R72, [R1+0x760] ;  /* 0x0007600001487983 */ /* 0x000ea80000300a00 */
[----:B-1----:R-:W2:Y:S01]  /*374b0*/  LDL.LU.64 R4, [R1+0x768] ;  /* 0x0007680001047983 */ /* 0x002ea20000300a00 */
[----:B------:R-:W-:-:S04]  /*374c0*/  IMAD.WIDE R8, R17, 0x4, R134 ;  /* 0x0000000411087825 */ /* 0x000fc800078e0286 */
[C---:B------:R-:W-:Y:S01]  /*374d0*/  IMAD.WIDE R10, R17.reuse, 0x4, R132 ;  /* 0x00000004110a7825 */ /* 0x040fe200078e0284 */
[----:B------:R-:W-:Y:S03]  /*374e0*/  STL.64 [R1+0x1c8], R8 ;  /* 0x0001c80801007387 */ /* 0x000fe60000100a00 */
[C---:B------:R-:W-:Y:S01]  /*374f0*/  IMAD.WIDE R18, R17.reuse, 0x4, R130 ;  /* 0x0000000411127825 */ /* 0x040fe200078e0282 */
[----:B------:R1:W-:Y:S04]  /*37500*/  STL.64 [R1+0x1b8], R10 ;  /* 0x0001b80a01007387 */ /* 0x0003e80000100a00 */
[----:B------:R-:W-:Y:S04]  /*37510*/  STL.64 [R1+0x1b0], R18 ;  /* 0x0001b01201007387 */ /* 0x000fe80000100a00 */
[----:B------:R-:W2:Y:S01]  /*37520*/  LDL.LU.64 R62, [R1+0x770] ;  /* 0x00077000013e7983 */ /* 0x000ea20000300a00 */
[----:B-1----:R-:W-:-:S03]  /*37530*/  IMAD.WIDE R10, R17, 0x4, R126 ;  /* 0x00000004110a7825 */ /* 0x002fc600078e027e */
[----:B------:R-:W2:Y:S04]  /*37540*/  LDL.LU.64 R38, [R1+0x778] ;  /* 0x0007780001267983 */ /* 0x000ea80000300a00 */
[----:B------:R1:W-:Y:S04]  /*37550*/  STL.64 [R1+0x1a0], R10 ;  /* 0x0001a00a01007387 */ /* 0x0003e80000100a00 */
[----:B------:R-:W2:Y:S04]  /*37560*/  LDL.LU.64 R64, [R1+0x780] ;  /* 0x0007800001407983 */ /* 0x000ea80000300a00 */
[----:B------:R-:W2:Y:S01]  /*37570*/  LDL.LU.64 R66, [R1+0x788] ;  /* 0x0007880001427983 */ /* 0x000ea20000300a00 */
[----:B-1----:R-:W-:-:S05]  /*37580*/  IMAD.WIDE R10, R17, 0x4, R124 ;  /* 0x00000004110a7825 */ /* 0x002fca00078e027c */
[----:B------:R1:W-:Y:S04]  /*37590*/  STL.64 [R1+0x198], R10 ;  /* 0x0001980a01007387 */ /* 0x0003e80000100a00 */
[----:B------:R-:W2:Y:S04]  /*375a0*/  LDL.LU.64 R94, [R1+0x790] ;  /* 0x00079000015e7983 */ /* 0x000ea80000300a00 */
[----:B------:R-:W2:Y:S01]  /*375b0*/  LDL.LU.64 R98, [R1+0x798] ;  /* 0x0007980001627983 */ /* 0x000ea20000300a00 */
[----:B-1----:R-:W-:-:S05]  /*375c0*/  IMAD.WIDE R10, R17, 0x4, R122 ;  /* 0x00000004110a7825 */ /* 0x002fca00078e027a */
[----:B------:R-:W-:Y:S04]  /*375d0*/  STL.64 [R1+0x190], R10 ;  /* 0x0001900a01007387 */ /* 0x000fe80000100a00 */
[----:B------:R-:W2:Y:S04]  /*375e0*/  LDL.LU.64 R96, [R1+0x7a0] ;  /* 0x0007a00001607983 */ /* 0x000ea80000300a00 */
[----:B------:R-:W2:Y:S01]  /*375f0*/  LDL.LU.64 R100, [R1+0x7a8] ;  /* 0x0007a80001647983 */ /* 0x000ea20000300a00 */
[----:B---3--:R-:W-:-:S03]  /*37600*/  IMAD.WIDE R8, R17, 0x4, R128 ;  /* 0x0000000411087825 */ /* 0x008fc600078e0280 */
[----:B------:R-:W3:Y:S04]  /*37610*/  LDL.LU.64 R240, [R1+0x7b0] ;  /* 0x0007b00001f07983 */ /* 0x000ee80000300a00 */
[----:B------:R-:W3:Y:S04]  /*37620*/  LDL.LU.64 R102, [R1+0x7b8] ;  /* 0x0007b80001667983 */ /* 0x000ee80000300a00 */
[----:B------:R-:W-:Y:S04]  /*37630*/  STL.64 [R1+0x1a8], R8 ;  /* 0x0001a80801007387 */ /* 0x000fe80000100a00 */
[----:B------:R1:W-:Y:S04]  /*37640*/  STL.64 [R1+0x1d48], R8 ;  /* 0x001d480801007387 */ /* 0x0003e80000100a00 */
[----:B------:R-:W3:Y:S04]  /*37650*/  LDL.LU.64 R40, [R1+0x7c0] ;  /* 0x0007c00001287983 */ /* 0x000ee80000300a00 */
[----:B------:R-:W3:Y:S01]  /*37660*/  LDL.LU.64 R104, [R1+0x7c8] ;  /* 0x0007c80001687983 */ /* 0x000ee20000300a00 */
[----:B-1----:R-:W-:-:S05]  /*37670*/  IMAD.WIDE R8, R17, 0x4, R120 ;  /* 0x0000000411087825 */ /* 0x002fca00078e0278 */
[----:B------:R1:W-:Y:S01]  /*37680*/  STL.64 [R1+0x188], R8 ;  /* 0x0001880801007387 */ /* 0x0003e20000100a00 */
[----:B------:R-:W-:-:S03]  /*37690*/  IMAD.WIDE R10, R17, 0x4, R116 ;  /* 0x00000004110a7825 */ /* 0x000fc600078e0274 */
[----:B------:R-:W3:Y:S01]  /*376a0*/  LDL.LU.64 R42, [R1+0x7d0] ;  /* 0x0007d000012a7983 */ /* 0x000ee20000300a00 */
[----:B-1----:R-:W-:-:S05]  /*376b0*/  IMAD.WIDE R8, R17, 0x4, R118 ;  /* 0x0000000411087825 */ /* 0x002fca00078e0276 */
[----:B------:R1:W-:Y:S04]  /*376c0*/  STL.64 [R1+0x180], R8 ;  /* 0x0001800801007387 */ /* 0x0003e80000100a00 */
[----:B------:R-:W3:Y:S04]  /*376d0*/  LDL.LU.64 R68, [R1+0x7d8] ;  /* 0x0007d80001447983 */ /* 0x000ee80000300a00 */
[----:B------:R-:W-:Y:S01]  /*376e0*/  STL.64 [R1+0x160], R10 ;  /* 0x0001600a01007387 */ /* 0x000fe20000100a00 */
[----:B-1----:R-:W-:-:S05]  /*376f0*/  IMAD.WIDE R8, R17, 0x4, R114 ;  /* 0x0000000411087825 */ /* 0x002fca00078e0272 */
[----:B------:R4:W-:Y:S02]  /*37700*/  STL.64 [R1+0x158], R8 ;  /* 0x0001580801007387 */ /* 0x0009e40000100a00 */
[C---:B----4-:R-:W-:Y:S02]  /*37710*/  IMAD.WIDE R8, R17.reuse, 0x4, R70 ;  /* 0x0000000411087825 */ /* 0x050fe400078e0246 */
[----:B------:R-:W4:Y:S04]  /*37720*/  LDL.LU.64 R70, [R1+0x7e0] ;  /* 0x0007e00001467983 */ /* 0x000f280000300a00 */
[----:B------:R2:W-:Y:S02]  /*37730*/  STL.64 [R1+0x70], R8 ;  /* 0x0000700801007387 */ /* 0x0005e40000100a00 */
[----:B--2---:R-:W-:-:S02]  /*37740*/  IMAD.WIDE R8, R17, 0x4, R4 ;  /* 0x0000000411087825 */ /* 0x004fc400078e0204 */
[----:B------:R-:W2:Y:S02]  /*37750*/  LDL.LU.64 R4, [R1+0x7e8] ;  /* 0x0007e80001047983 */ /* 0x000ea40000300a00 */
[----:B------:R-:W-:-:S04]  /*37760*/  IMAD.WIDE R18, R17, 0x4, R72 ;  /* 0x0000000411127825 */ /* 0x000fc800078e0248 */
[C---:B------:R-:W-:Y:S01]  /*37770*/  IMAD.WIDE R10, R17.reuse, 0x4, R112 ;  /* 0x00000004110a7825 */ /* 0x040fe200078e0270 */
[----:B------:R-:W-:Y:S04]  /*37780*/  STL.64 [R1+0x68], R18 ;  /* 0x0000681201007387 */ /* 0x000fe80000100a00 */
[----:B------:R-:W2:Y:S04]  /*37790*/  LDL.LU.64 R72, [R1+0x7f0] ;  /* 0x0007f00001487983 */ /* 0x000ea80000300a00 */
[----:B------:R1:W-:Y:S04]  /*377a0*/  STL.64 [R1+0x60], R8 ;  /* 0x0000600801007387 */ /* 0x0003e80000100a00 */
[----:B------:R-:W-:Y:S04]  /*377b0*/  STL.64 [R1+0x78], R10 ;  /* 0x0000780a01007387 */ /* 0x000fe80000100a00 */
[----:B------:R1:W-:Y:S02]  /*377c0*/  STL.64 [R1+0x1d50], R10 ;  /* 0x001d500a01007387 */ /* 0x0003e40000100a00 */
[----:B-1----:R-:W-:-:S02]  /*377d0*/  IMAD.WIDE R8, R17, 0x4, R38 ;  /* 0x0000000411087825 */ /* 0x002fc400078e0226 */
[----:B------:R-:W2:Y:S02]  /*377e0*/  LDL.LU.64 R38, [R1+0x7f8] ;  /* 0x0007f80001267983 */ /* 0x000ea40000300a00 */
[----:B------:R-:W-:-:S05]  /*377f0*/  IMAD.WIDE R10, R17, 0x4, R62 ;  /* 0x00000004110a7825 */ /* 0x000fca00078e023e */
[----:B------:R1:W-:Y:S04]  /*37800*/  STL.64 [R1+0x58], R10 ;  /* 0x0000580a01007387 */ /* 0x0003e80000100a00 */
[----:B------:R1:W-:Y:S02]  /*37810*/  STL.64 [R1+0x50], R8 ;  /* 0x0000500801007387 */ /* 0x0003e40000100a00 */
[----:B-1----:R-:W-:-:S04]  /*37820*/  IMAD.WIDE R10, R17, 0x4, R64 ;  /* 0x00000004110a7825 */ /* 0x002fc800078e0240 */
[C---:B------:R-:W-:Y:S02]  /*37830*/  IMAD.WIDE R8, R17.reuse, 0x4, R66 ;  /* 0x0000000411087825 */ /* 0x040fe400078e0242 */
[----:B------:R-:W2:Y:S04]  /*37840*/  LDL.LU.64 R66, [R1+0x800] ;  /* 0x0008000001427983 */ /* 0x000ea80000300a00 */
        /* <DEDUP_REMOVED lines=11> */
[----:B------:R1:W-:Y:S01]  /*37900*/  STL.64 [R1+0x20], R8 ;  /* 0x0000200801007387 */ /* 0x0003e20000100a00 */
[----:B---3--:R-:W-:-:S04]  /*37910*/  IMAD.WIDE R10, R17, 0x4, R240 ;  /* 0x00000004110a7825 */ /* 0x008fc800078e02f0 */
[C---:B-1----:R-:W-:Y:S02]  /*37920*/  IMAD.WIDE R8, R17.reuse, 0x4, R102 ;  /* 0x0000000411087825 */ /* 0x042fe400078e0266 */
[----:B------:R-:W3:Y:S04]  /*37930*/  LDL.LU.64 R102, [R1+0x818] ;  /* 0x0008180001667983 */ /* 0x000ee80000300a00 */
[----:B------:R1:W-:Y:S04]  /*37940*/  STL.64 [R1+0x18], R10 ;  /* 0x0000180a01007387 */ /* 0x0003e80000100a00 */
[----:B------:R1:W-:Y:S01]  /*37950*/  STL.64 [R1+0x10], R8 ;  /* 0x0000100801007387 */ /* 0x0003e20000100a00 */
[----:B------:R-:W-:-:S04]  /*37960*/  IMAD.WIDE R250, R17, 0x4, R42 ;  /* 0x0000000411fa7825 */ /* 0x000fc800078e022a */
[----:B-1----:R-:W-:-:S04]  /*37970*/  IMAD.WIDE R10, R17, 0x4, R40 ;  /* 0x00000004110a7825 */ /* 0x002fc800078e0228 */
[C---:B------:R-:W-:Y:S02]  /*37980*/  IMAD.WIDE R8, R17.reuse, 0x4, R104 ;  /* 0x0000000411087825 */ /* 0x040fe400078e0268 */
[----:B------:R-:W3:Y:S04]  /*37990*/  LDL.LU.64 R104, [R1+0x820] ;  /* 0x0008200001687983 */ /* 0x000ee80000300a00 */
[----:B------:R1:W-:Y:S04]  /*379a0*/  STL.64 [R1+0x8], R10 ;  /* 0x0000080a01007387 */ /* 0x0003e80000100a00 */
[----:B------:R1:W-:Y:S04]  /*379b0*/  STL.64 [R1], R8 ;  /* 0x0000000801007387 */ /* 0x0003e80000100a00 */
[----:B------:R-:W3:Y:S01]  /*379c0*/  LDL.LU.64 R42, [R1+0x828] ;  /* 0x00082800012a7983 */ /* 0x000ee20000300a00 */
[----:B------:R-:W-:-:S03]  /*379d0*/  IMAD.WIDE R248, R17, 0x4, R68 ;  /* 0x0000000411f87825 */ /* 0x000fc600078e0244 */
[----:B------:R-:W-:Y:S04]  /*379e0*/  STL.64 [R1+0x1d58], R250 ;  /* 0x001d58fa01007387 */ /* 0x000fe80000100a00 */
[----:B------:R-:W3:Y:S04]  /*379f0*/  LDL.LU.64 R68, [R1+0x830] ;  /* 0x0008300001447983 */ /* 0x000ee80000300a00 */
[----:B------:R-:W-:Y:S01]  /*37a00*/  STL.64 [R1+0x1d60], R248 ;  /* 0x001d60f801007387 */ /* 0x000fe20000100a00 */
[----:B----4-:R-:W-:-:S03]  /*37a10*/  IMAD.WIDE R246, R17, 0x4, R70 ;  /* 0x0000000411f67825 */ /* 0x010fc600078e0246 */
[----:B------:R-:W4:Y:S04]  /*37a20*/  LDL.LU.64 R70, [R1+0x838] ;  /* 0x0008380001467983 */ /* 0x000f280000300a00 */
[----:B------:R-:W-:Y:S01]  /*37a30*/  STL.64 [R1+0x1d68], R246 ;  /* 0x001d68f601007387 */ /* 0x000fe20000100a00 */
[----:B--2---:R-:W-:-:S03]  /*37a40*/  IMAD.WIDE R244, R17, 0x4, R4 ;  /* 0x0000000411f47825 */ /* 0x004fc600078e0204 */
[----:B------:R-:W2:Y:S04]  /*37a50*/  LDL.LU.64 R4, [R1+0x840] ;  /* 0x0008400001047983 */ /* 0x000ea80000300a00 */
[----:B------:R-:W-:Y:S01]  /*37a60*/  STL.64 [R1+0x1d00], R244 ;  /* 0x001d00f401007387 */ /* 0x000fe20000100a00 */
[----:B------:R-:W-:-:S03]  /*37a70*/  IMAD.WIDE R242, R17, 0x4, R72 ;  /* 0x0000000411f27825 */ /* 0x000fc600078e0248 */
        /* <DEDUP_REMOVED lines=14> */
[----:B---3--:R-:W-:-:S03]  /*37b60*/  IMAD.WIDE R226, R17, 0x4, R102 ;  /* 0x0000000411e27825 */ /* 0x008fc600078e0266 */
[----:B------:R-:W3:Y:S04]  /*37b70*/  LDL.LU.64 R102, [R1+0x870] ;  /* 0x0008700001667983 */ /* 0x000ee80000300a00 */
[----:B------:R-:W-:Y:S01]  /*37b80*/  STL.64 [R1+0x1d78], R226 ;  /* 0x001d78e201007387 */ /* 0x000fe20000100a00 */
[----:B------:R-:W-:-:S03]  /*37b90*/  IMAD.WIDE R18, R17, 0x4, R104 ;  /* 0x0000000411127825 */ /* 0x000fc600078e0268 */
        /* <DEDUP_REMOVED lines=16> */
[----:B------:R-:W-:Y:S04]  /*37ca0*/  STL.64 [R1+0x1758], R28 ;  /* 0x0017581c01007387 */ /* 0x000fe80000100a00 */
[----:B------:R-:W2:Y:S01]  /*37cb0*/  LDL.LU.64 R96, [R1+0x8a8] ;  /* 0x0008a80001607983 */ /* 0x000ea20000300a00 */
[----:B------:R-:W-:-:S05]  /*37cc0*/  IMAD.WIDE R30, R17, 0x4, R38 ;  /* 0x00000004111e7825 */ /* 0x000fca00078e0226 */
[----:B------:R-:W-:Y:S04]  /*37cd0*/  STL.64 [R1+0x1d88], R30 ;  /* 0x001d881e01007387 */ /* 0x000fe80000100a00 */
[----:B------:R-:W2:Y:S01]  /*37ce0*/  LDL.LU.64 R240, [R1+0x8b0] ;  /* 0x0008b00001f07983 */ /* 0x000ea20000300a00 */
[----:B------:R-:W-:-:S05]  /*37cf0*/  IMAD.WIDE R32, R17, 0x4, R66 ;  /* 0x0000000411207825 */ /* 0x000fca00078e0242 */
        /* <DEDUP_REMOVED lines=12> */
[----:B------:R-:W-:Y:S04]  /*37dc0*/  STL.64 [R1+0x1c78], R40 ;  /* 0x001c782801007387 */ /* 0x000fe80000100a00 */
[----:B------:R-:W3:Y:S01]  /*37dd0*/  LDL.LU.64 R66, [R1+0x8d8] ;  /* 0x0008d80001427983 */ /* 0x000ee20000300a00 */
[----:B------:R-:W-:-:S05]  /*37de0*/  IMAD.WIDE R42, R17, 0x4, R42 ;  /* 0x00000004112a7825 */ /* 0x000fca00078e022a */
        /* <DEDUP_REMOVED lines=11> */
[----:B------:R-:W2:Y:S01]  /*37ea0*/  LDL.LU.64 R72, [R1+0x8f8] ;  /* 0x0008f80001487983 */ /* 0x000ea20000300a00 */
[----:B------:R-:W-:-:S03]  /*37eb0*/  IMAD.WIDE R52, R17, 0x4, R96 ;  /* 0x0000000411347825 */ /* 0x000fc600078e0260 */
[----:B------:R-:W-:Y:S04]  /*37ec0*/  STL.64 [R1+0x1db0], R50 ;  /* 0x001db03201007387 */ /* 0x000fe80000100a00 */
        /* <DEDUP_REMOVED lines=22> */
[----:B------:R-:W-:Y:S04]  /*38030*/  STL.64 [R1+0x1dc8], R66 ;  /* 0x001dc84201007387 */ /* 0x000fe80000100a00 */
[----:B------:R-:W3:Y:S01]  /*38040*/  LDL.LU.64 R94, [R1+0x940] ;  /* 0x00094000015e7983 */ /* 0x000ee20000300a00 */
[----:B----4-:R-:W-:-:S05]  /*38050*/  IMAD.WIDE R68, R17, 0x4, R70 ;  /* 0x0000000411447825 */ /* 0x010fca00078e0246 */
[----:B------:R-:W-:Y:S01]  /*38060*/  STL.64 [R1+0x1d20], R68 ;  /* 0x001d204401007387 */ /* 0x000fe20000100a00 */
[----:B--2---:R-:W-:-:S03]  /*38070*/  IMAD.WIDE R70, R17, 0x4, R4 ;  /* 0x0000000411467825 */ /* 0x004fc600078e0204 */
[----:B------:R-:W2:Y:S04]  /*38080*/  LDL.LU.64 R4, [R1+0x948] ;  /* 0x0009480001047983 */ /* 0x000ea80000300a00 */
[----:B------:R-:W-:Y:S01]  /*38090*/  STL.64 [R1+0x1cd8], R70 ;  /* 0x001cd84601007387 */ /* 0x000fe20000100a00 */
[----:B------:R-:W-:-:S05]  /*380a0*/  IMAD.WIDE R72, R17, 0x4, R72 ;  /* 0x0000000411487825 */ /* 0x000fca00078e0248 */
[----:B------:R-:W-:Y:S01]  /*380b0*/  STL.64 [R1+0x1c88], R72 ;  /* 0x001c884801007387 */ /* 0x000fe20000100a00 */
[----:B------:R-:W-:-:S03]  /*380c0*/  IMAD.WIDE R74, R17, 0x4, R96 ;  /* 0x00000004114a7825 */ /* 0x000fc600078e0260 */
[----:B------:R-:W4:Y:S04]  /*380d0*/  LDL.LU.64 R96, [R1+0x950] ;  /* 0x0009500001607983 */ /* 0x000f280000300a00 */
        /* <DEDUP_REMOVED lines=10> */
[----:B---3--:R-:W-:-:S03]  /*38180*/  IMAD.WIDE R82, R17, 0x4, R102 ;  /* 0x0000000411527825 */ /* 0x008fc600078e0266 */
[----:B------:R-:W3:Y:S04]  /*38190*/  LDL.LU.64 R102, [R1+0x970] ;  /* 0x0009700001667983 */ /* 0x000ee80000300a00 */
[----:B------:R-:W-:Y:S01]  /*381a0*/  STL.64 [R1+0x1de0], R82 ;  /* 0x001de05201007387 */ /* 0x000fe20000100a00 */
[----:B------:R-:W-:-:S03]  /*381b0*/  IMAD.WIDE R84, R17, 0x4, R104 ;  /* 0x0000000411547825 */ /* 0x000fc600078e0268 */
[----:B------:R-:W3:Y:S01]  /*381c0*/  LDL.LU.64 R104, [R1+0x978] ;  /* 0x0009780001687983 */ /* 0x000ee20000300a00 */
[----:B------:R-:W-:-:S03]  /*381d0*/  IMAD.WIDE R86, R17, 0x4, R90 ;  /* 0x0000000411567825 */ /* 0x000fc600078e025a */
[----:B------:R-:W-:Y:S04]  /*381e0*/  STL.64 [R1+0x1d28], R84 ;  /* 0x001d285401007387 */ /* 0x000fe80000100a00 */
[----:B------:R-:W3:Y:S04]  /*381f0*/  LDL.LU.64 R108, [R1+0x980] ;  /* 0x00098000016c7983 */ /* 0x000ee80000300a00 */
[----:B------:R-:W-:Y:S04]  /*38200*/  STL.64 [R1+0x1ce0], R86 ;  /* 0x001ce05601007387 */ /* 0x000fe80000100a00 */
[----:B------:R-:W3:Y:S01]  /*38210*/  LDL.LU.64 R110, [R1+0x988] ;  /* 0x00098800016e7983 */ /* 0x000ee20000300a00 */
[----:B------:R-:W-:-:S03]  /*38220*/  IMAD.WIDE R88, R17, 0x4, R92 ;  /* 0x0000000411587825 */ /* 0x000fc600078e025c */
[----:B------:R-:W3:Y:S01]  /*38230*/  LDL.LU.64 R236, [R1+0x990] ;  /* 0x0009900001ec7983 */ /* 0x000ee20000300a00 */
[----:B------:R-:W-:-:S03]  /*38240*/  IMAD.WIDE R90, R17, 0x4, R94 ;  /* 0x00000004115a7825 */ /* 0x000fc600078e025e */
[----:B------:R-:W-:Y:S04]  /*38250*/  STL.64 [R1+0x1c90], R88 ;  /* 0x001c905801007387 */ /* 0x000fe80000100a00 */
[----:B------:R-:W-:Y:S04]  /*38260*/  STL.64 [R1+0x1c48], R90 ;  /* 0x001c485a01007387 */ /* 0x000fe80000100a00 */
[----:B------:R-:W3:Y:S01]  /*38270*/  LDL.LU.64 R210, [R1+0x998] ;  /* 0x0009980001d27983 */ /* 0x000ee20000300a00 */
[----:B--2---:R-:W-:-:S03]  /*38280*/  IMAD.WIDE R92, R17, 0x4, R4 ;  /* 0x00000004115c7825 */ /* 0x004fc600078e0204 */
[----:B------:R-:W2:Y:S04]  /*38290*/  LDL.LU.64 R4, [R1+0x9a0] ;  /* 0x0009a00001047983 */ /* 0x000ea80000300a00 */
[----:B------:R-:W2:Y:S04]  /*382a0*/  LDL.LU.64 R212, [R1+0x9a8] ;  /* 0x0009a80001d47983 */ /* 0x000ea80000300a00 */
[----:B------:R-:W2:Y:S04]  /*382b0*/  LDL.LU.64 R216, [R1+0x9b0] ;  /* 0x0009b00001d87983 */ /* 0x000ea80000300a00 */
[----:B------:R-:W-:Y:S01]  /*382c0*/  STL.64 [R1+0x1778], R92 ;  /* 0x0017785c01007387 */ /* 0x000fe20000100a00 */
[----:B----4-:R-:W-:-:S05]  /*382d0*/  IMAD.WIDE R94, R17, 0x4, R96 ;  /* 0x00000004115e7825 */ /* 0x010fca00078e0260 */
[----:B------:R-:W-:Y:S04]  /*382e0*/  STL.64 [R1+0x1de8], R94 ;  /* 0x001de85e01007387 */ /* 0x000fe80000100a00 */
[----:B------:R-:W4:Y:S04]  /*382f0*/  LDL.LU.64 R214, [R1+0x9b8] ;  /* 0x0009b80001d67983 */ /* 0x000f280000300a00 */
[----:B------:R-:W4:Y:S01]  /*38300*/  LDL.LU.64 R218, [R1+0x9c0] ;  /* 0x0009c00001da7983 */ /* 0x000f220000300a00 */
[----:B------:R-:W-:-:S05]  /*38310*/  IMAD.WIDE R96, R17, 0x4, R240 ;  /* 0x0000000411607825 */ /* 0x000fca00078e02f0 */
[----:B------:R-:W-:Y:S01]  /*38320*/  STL.64 [R1+0x1df0], R96 ;  /* 0x001df06001007387 */ /* 0x000fe20000100a00 */
[----:B------:R-:W-:-:S05]  /*38330*/  IMAD.WIDE R98, R17, 0x4, R98 ;  /* 0x0000000411627825 */ /* 0x000fca00078e0262 */
[----:B------:R-:W-:Y:S04]  /*38340*/  STL.64 [R1+0x1df8], R98 ;  /* 0x001df86201007387 */ /* 0x000fe80000100a00 */
[----:B------:R-:W4:Y:S01]  /*38350*/  LDL.LU.64 R220, [R1+0x9c8] ;  /* 0x0009c80001dc7983 */ /* 0x000f220000300a00 */
[----:B------:R-:W-:-:S05]  /*38360*/  IMAD.WIDE R100, R17, 0x4, R100 ;  /* 0x0000000411647825 */ /* 0x000fca00078e0264 */
[----:B------:R-:W-:Y:S04]  /*38370*/  STL.64 [R1+0x1e00], R100 ;  /* 0x001e006401007387 */ /* 0x000fe80000100a00 */
[----:B------:R-:W4:Y:S04]  /*38380*/  LDL.LU.64 R222, [R1+0x9d0] ;  /* 0x0009d00001de7983 */ /* 0x000f280000300a00 */
[----:B------:R-:W4:Y:S01]  /*38390*/  LDL.LU.64 R240, [R1+0x9d8] ;  /* 0x0009d80001f07983 */ /* 0x000f220000300a00 */
[----:B---3--:R-:W-:-:S05]  /*383a0*/  IMAD.WIDE R102, R17, 0x4, R102 ;  /* 0x0000000411667825 */ /* 0x008fca00078e0266 */
[----:B------:R-:W-:Y:S04]  /*383b0*/  STL.64 [R1+0x1ce8], R102 ;  /* 0x001ce86601007387 */ /* 0x000fe80000100a00 */
[----:B------:R-:W3:Y:S01]  /*383c0*/  LDL.LU.64 R238, [R1+0x9e0] ;  /* 0x0009e00001ee7983 */ /* 0x000ee20000300a00 */
[----:B------:R-:W-:-:S05]  /*383d0*/  IMAD.WIDE R104, R17, 0x4, R104 ;  /* 0x0000000411687825 */ /* 0x000fca00078e0268 */
[----:B------:R-:W-:Y:S01]  /*383e0*/  STL.64 [R1+0x1c98], R104 ;  /* 0x001c986801007387 */ /* 0x000fe20000100a00 */
[----:B------:R-:W-:-:S04]  /*383f0*/  IMAD.WIDE R106, R17, 0x4, R108 ;  /* 0x00000004116a7825 */ /* 0x000fc800078e026c */
[C---:B------:R-:W-:Y:S01]  /*38400*/  IMAD.WIDE R108, R17.reuse, 0x4, R110 ;  /* 0x00000004116c7825 */ /* 0x040fe200078e026e */
[----:B------:R-:W-:Y:S04]  /*38410*/  STL.64 [R1+0x1c50], R106 ;  /* 0x001c506a01007387 */ /* 0x000fe80000100a00 */
[----:B------:R-:W-:Y:S01]  /*38420*/  STL.64 [R1+0x1780], R108 ;  /* 0x0017806c01007387 */ /* 0x000fe20000100a00 */
[----:B------:R-:W-:-:S03]  /*38430*/  IMAD.WIDE R110, R17, 0x4, R236 ;  /* 0x00000004116e7825 */ /* 0x000fc600078e02ec */
[----:B------:R-:W3:Y:S04]  /*38440*/  LDL.LU.64 R224, [R1+0x9e8] ;  /* 0x0009e80001e07983 */ /* 0x000ee80000300a00 */
[----:B------:R-:W3:Y:S04]  /*38450*/  LDL.LU.64 R236, [R1+0x9f0] ;  /* 0x0009f00001ec7983 */ /* 0x000ee80000300a00 */
[----:B------:R-:W-:Y:S01]  /*38460*/  STL.64 [R1+0x1e08], R110 ;  /* 0x001e086e01007387 */ /* 0x000fe20000100a00 */
[----:B--2---:R-:W-:-:S03]  /*38470*/  IMAD.WIDE R114, R17, 0x4, R4 ;  /* 0x0000000411727825 */ /* 0x004fc600078e0204 */
[----:B------:R-:W2:Y:S01]  /*38480*/  LDL.LU.64 R4, [R1+0x9f8] ;  /* 0x0009f80001047983 */ /* 0x000ea20000300a00 */
[----:B------:R-:W-:-:S03]  /*38490*/  IMAD.WIDE R112, R17, 0x4, R210 ;  /* 0x0000000411707825 */ /* 0x000fc600078e02d2 */
[----:B------:R-:W2:Y:S01]  /*384a0*/  LDL.LU.64 R210, [R1+0xa00] ;  /* 0x000a000001d27983 */ /* 0x000ea20000300a00 */
[----:B------:R-:W-:-:S03]  /*384b0*/  IMAD.WIDE R118, R17, 0x4, R216 ;  /* 0x0000000411767825 */ /* 0x000fc600078e02d8 */
[----:B------:R-:W2:Y:S01]  /*384c0*/  LDL.LU.64 R216, [R1+0xa08] ;  /* 0x000a080001d87983 */ /* 0x000ea20000300a00 */
[----:B------:R-:W-:-:S03]  /*384d0*/  IMAD.WIDE R116, R17, 0x4, R212 ;  /* 0x0000000411747825 */ /* 0x000fc600078e02d4 */
[----:B------:R-:W-:Y:S01]  /*384e0*/  STL.64 [R1+0x1cf0], R118 ;  /* 0x001cf07601007387 */ /* 0x000fe20000100a00 */
[----:B----4-:R-:W-:-:S04]  /*384f0*/  IMAD.WIDE R120, R17, 0x4, R214 ;  /* 0x0000000411787825 */ /* 0x010fc800078e02d6 */
[C---:B------:R-:W-:Y:S01]  /*38500*/  IMAD.WIDE R122, R17.reuse, 0x4, R218 ;  /* 0x00000004117a7825 */ /* 0x040fe200078e02da */
[----:B------:R-:W-:Y:S04]  /*38510*/  STL.64 [R1+0x1ca0], R120 ;  /* 0x001ca07801007387 */ /* 0x000fe80000100a00 */
[----:B------:R-:W4:Y:S04]  /*38520*/  LDL.LU.64 R212, [R1+0xa10] ;  /* 0x000a100001d47983 */ /* 0x000f280000300a00 */
[----:B------:R-:W4:Y:S04]  /*38530*/  LDL.LU.64 R218, [R1+0xa18] ;  /* 0x000a180001da7983 */ /* 0x000f280000300a00 */
[----:B------:R-:W-:Y:S01]  /*38540*/  STL.64 [R1+0x1c58], R122 ;  /* 0x001c587a01007387 */ /* 0x000fe20000100a00 */
[----:B------:R-:W-:-:S03]  /*38550*/  IMAD.WIDE R124, R17, 0x4, R220 ;  /* 0x00000004117c7825 */ /* 0x000fc600078e02dc */
[----:B------:R-:W1:Y:S04]  /*38560*/  LDL.LU.64 R220, [R1+0xa50] ;  /* 0x000a500001dc7983 */ /* 0x000e680000300a00 */
[----:B------:R-:W-:Y:S01]  /*38570*/  STL.64 [R1+0x1788], R124 ;  /* 0x0017887c01007387 */ /* 0x000fe20000100a00 */
[----:B------:R-:W-:-:S03]  /*38580*/  IMAD.WIDE R126, R17, 0x4, R222 ;  /* 0x00000004117e7825 */ /* 0x000fc600078e02de */
[----:B------:R-:W4:Y:S01]  /*38590*/  LDL.LU.64 R222, [R1+0xa48] ;  /* 0x000a480001de7983 */ /* 0x000f220000300a00 */
[----:B------:R-:W-:-:S03]  /*385a0*/  IMAD.WIDE R128, R17, 0x4, R240 ;  /* 0x0000000411807825 */ /* 0x000fc600078e02f0 */
[----:B------:R-:W4:Y:S04]  /*385b0*/  LDL.LU.64 R200, [R1+0xa40] ;  /* 0x000a400001c87983 */ /* 0x000f280000300a00 */
[----:B------:R-:W4:Y:S04]  /*385c0*/  LDL.LU.64 R240, [R1+0xa38] ;  /* 0x000a380001f07983 */ /* 0x000f280000300a00 */
[----:B------:R-:W4:Y:S04]  /*385d0*/  LDL.LU.64 R202, [R1+0xa30] ;  /* 0x000a300001ca7983 */ /* 0x000f280000300a00 */
[----:B------:R-:W4:Y:S04]  /*385e0*/  LDL.LU.64 R204, [R1+0xa28] ;  /* 0x000a280001cc7983 */ /* 0x000f280000300a00 */
[----:B------:R-:W4:Y:S01]  /*385f0*/  LDL.LU.64 R206, [R1+0xa20] ;  /* 0x000a200001ce7983 */ /* 0x000f220000300a00 */
[----:B---3--:R-:W-:-:S03]  /*38600*/  IMAD.WIDE R130, R17, 0x4, R238 ;  /* 0x0000000411827825 */ /* 0x008fc600078e02ee */
[----:B------:R-:W3:Y:S04]  /*38610*/  LDL.LU.64 R214, [R1+0xa58] ;  /* 0x000a580001d67983 */ /* 0x000ee80000300a00 */
[----:B------:R-:W3:Y:S01]  /*38620*/  LDL.LU.64 R238, [R1+0xa90] ;  /* 0x000a900001ee7983 */ /* 0x000ee20000300a00 */
[----:B------:R-:W-:-:S03]  /*38630*/  IMAD.WIDE R132, R17, 0x4, R224 ;  /* 0x0000000411847825 */ /* 0x000fc600078e02e0 */
[----:B------:R-:W3:Y:S01]  /*38640*/  LDL.LU.64 R224, [R1+0xa88] ;  /* 0x000a880001e07983 */ /* 0x000ee20000300a00 */
[----:B------:R-:W-:-:S03]  /*38650*/  IMAD.WIDE R134, R17, 0x4, R236 ;  /* 0x0000000411867825 */ /* 0x000fc600078e02ec */
[----:B------:R-:W3:Y:S04]  /*38660*/  LDL.LU.64 R236, [R1+0xa80] ;  /* 0x000a800001ec7983 */ /* 0x000ee80000300a00 */
[----:B------:R-:W-:Y:S01]  /*38670*/  STL.64 [R1+0x1cf8], R134 ;  /* 0x001cf88601007387 */ /* 0x000fe20000100a00 */
[----:B--2---:R-:W-:-:S03]  /*38680*/  IMAD.WIDE R136, R17, 0x4, R4 ;  /* 0x0000000411887825 */ /* 0x004fc600078e0204 */
[----:B------:R-:W2:Y:S01]  /*38690*/  LDL.LU.64 R4, [R1+0xa78] ;  /* 0x000a780001047983 */ /* 0x000ea20000300a00 */
[----:B------:R-:W-:-:S03]  /*386a0*/  IMAD.WIDE R138, R17, 0x4, R210 ;  /* 0x00000004118a7825 */ /* 0x000fc600078e02d2 */
[----:B------:R-:W-:Y:S01]  /*386b0*/  STL.64 [R1+0x1ca8], R136 ;  /* 0x001ca88801007387 */ /* 0x000fe20000100a00 */
[----:B------:R-:W-:-:S03]  /*386c0*/  IMAD.WIDE R140, R17, 0x4, R216 ;  /* 0x00000004118c7825 */ /* 0x000fc600078e02d8 */
[----:B------:R-:W-:Y:S04]  /*386d0*/  STL.64 [R1+0x1c60], R138 ;  /* 0x001c608a01007387 */ /* 0x000fe80000100a00 */
[----:B------:R-:W2:Y:S04]  /*386e0*/  LDL.LU.64 R208, [R1+0xa70] ;  /* 0x000a700001d07983 */ /* 0x000ea80000300a00 */
[----:B------:R-:W2:Y:S04]  /*386f0*/  LDL.LU.64 R216, [R1+0xa68] ;  /* 0x000a680001d87983 */ /* 0x000ea80000300a00 */
[----:B------:R-:W-:Y:S04]  /*38700*/  STL.64 [R1+0x1790], R140 ;  /* 0x0017908c01007387 */ /* 0x000fe80000100a00 */
[----:B------:R-:W2:Y:S01]  /*38710*/  LDL.LU.64 R210, [R1+0xa60] ;  /* 0x000a600001d27983 */ /* 0x000ea20000300a00 */
[----:B----4-:R-:W-:-:S03]  /*38720*/  IMAD.WIDE R142, R17, 0x4, R212 ;  /* 0x00000004118e7825 */ /* 0x010fc600078e02d4 */
[----:B------:R-:W4:Y:S01]  /*38730*/  LDL.LU.64 R212, [R1+0xa98] ;  /* 0x000a980001d47983 */ /* 0x000f220000300a00 */
[----:B------:R-:W-:-:S03]  /*38740*/  IMAD.WIDE R144, R17, 0x4, R218 ;  /* 0x0000000411907825 */ /* 0x000fc600078e02da */
[----:B------:R-:W4:Y:S01]  /*38750*/  LDL.LU.64 R218, [R1+0xaa0] ;  /* 0x000aa00001da7983 */ /* 0x000f220000300a00 */
[----:B-1----:R-:W-:-:S03]  /*38760*/  IMAD.WIDE R10, R17, 0x4, R220 ;  /* 0x00000004110a7825 */ /* 0x002fc600078e02dc */
[----:B------:R-:W4:Y:S04]  /*38770*/  LDL.LU.64 R220, [R1+0xad0] ;  /* 0x000ad00001dc7983 */ /* 0x000f280000300a00 */
[----:B------:R1:W-:Y:S01]  /*38780*/  STL.64 [R1+0x12c8], R10 ;  /* 0x0012c80a01007387 */ /* 0x0003e20000100a00 */
[----:B------:R-:W-:-:S03]  /*38790*/  IMAD.WIDE R8, R17, 0x4, R222 ;  /* 0x0000000411087825 */ /* 0x000fc600078e02de */
[----:B------:R-:W4:Y:S01]  /*387a0*/  LDL.LU.64 R222, [R1+0xac8] ;  /* 0x000ac80001de7983 */ /* 0x000f220000300a00 */
[----:B-1----:R-:W-:-:S03]  /*387b0*/  IMAD.WIDE R10, R17, 0x4, R200 ;  /* 0x00000004110a7825 */ /* 0x002fc600078e02c8 */
[----:B------:R1:W-:Y:S02]  /*387c0*/  STL.64 [R1+0x1300], R8 ;  /* 0x0013000801007387 */ /* 0x0003e40000100a00 */
[C---:B-1----:R-:W-:Y:S02]  /*387d0*/  IMAD.WIDE R8, R17.reuse, 0x4, R240 ;  /* 0x0000000411087825 */ /* 0x042fe400078e02f0 */
[----:B------:R-:W4:Y:S04]  /*387e0*/  LDL.LU.64 R240, [R1+0xac0] ;  /* 0x000ac00001f07983 */ /* 0x000f280000300a00 */
[----:B------:R1:W-:Y:S04]  /*387f0*/  STL.64 [R1+0x1348], R10 ;  /* 0x0013480a01007387 */ /* 0x0003e80000100a00 */
[----:B------:R3:W-:Y:S02]  /*38800*/  STL.64 [R1+0x13a8], R8 ;  /* 0x0013a80801007387 */ /* 0x0007e40000100a00 */
[----:B---3--:R-:W-:-:S04]  /*38810*/  IMAD.WIDE R148, R17, 0x4, R214 ;  /* 0x0000000411947825 */ /* 0x008fc800078e02d6 */
[----:B-1----:R-:W-:-:S04]  /*38820*/  IMAD.WIDE R10, R17, 0x4, R202 ;  /* 0x00000004110a7825 */ /* 0x002fc800078e02ca */
[C---:B------:R-:W-:Y:S01]  /*38830*/  IMAD.WIDE R8, R17.reuse, 0x4, R204 ;  /* 0x0000000411087825 */ /* 0x040fe200078e02cc */
[----:B------:R1:W-:Y:S03]  /*38840*/  STL.64 [R1+0x13a0], R10 ;  /* 0x0013a00a01007387 */ /* 0x0003e60000100a00 */
[C---:B------:R-:W-:Y:S01]  /*38850*/  IMAD.WIDE R84, R17.reuse, 0x4, R238 ;  /* 0x0000000411547825 */ /* 0x040fe200078e02ee */
[----:B------:R3:W-:Y:S04]  /*38860*/  STL.64 [R1+0x1398], R8 ;  /* 0x0013980801007387 */ /* 0x0007e80000100a00 */
[----:B------:R-:W4:Y:S04]  /*38870*/  LDL.LU.64 R214, [R1+0xab8] ;  /* 0x000ab80001d67983 */ /* 0x000f280000300a00 */
[----:B------:R-:W4:Y:S04]  /*38880*/  LDL.LU.64 R238, [R1+0xab0] ;  /* 0x000ab00001ee7983 */ /* 0x000f280000300a00 */
[----:B------:R-:W4:Y:S01]  /*38890*/  LDL.LU.64 R196, [R1+0xaa8] ;  /* 0x000aa80001c47983 */ /* 0x000f220000300a00 */
[----:B-1----:R-:W-:-:S04]  /*388a0*/  IMAD.WIDE R10, R17, 0x4, R224 ;  /* 0x00000004110a7825 */ /* 0x002fc800078e02e0 */
[C---:B---3--:R-:W-:Y:S01]  /*388b0*/  IMAD.WIDE R8, R17.reuse, 0x4, R236 ;  /* 0x0000000411087825 */ /* 0x048fe200078e02ec */
[----:B------:R-:W-:Y:S04]  /*388c0*/  STL.64 [R1+0x12e8], R10 ;  /* 0x0012e80a01007387 */ /* 0x000fe80000100a00 */
[----:B------:R-:W3:Y:S04]  /*388d0*/  LDL.LU.64 R224, [R1+0xad8] ;  /* 0x000ad80001e07983 */ /* 0x000ee80000300a00 */
[----:B------:R-:W-:Y:S04]  /*388e0*/  STL.64 [R1+0x1328], R8 ;  /* 0x0013280801007387 */ /* 0x000fe80000100a00 */
[----:B------:R-:W3:Y:S04]  /*388f0*/  LDL.LU.64 R204, [R1+0xae0] ;  /* 0x000ae00001cc7983 */ /* 0x000ee80000300a00 */
[----:B------:R-:W3:Y:S01]  /*38900*/  LDL.LU.64 R236, [R1+0xb10] ;  /* 0x000b100001ec7983 */ /* 0x000ee20000300a00 */
[----:B--2---:R-:W-:-:S05]  /*38910*/  IMAD.WIDE R4, R17, 0x4, R4 ;  /* 0x0000000411047825 */ /* 0x004fca00078e0204 */
[----:B------:R1:W-:Y:S04]  /*38920*/  STL.64 [R1+0x1380], R4 ;  /* 0x0013800401007387 */ /* 0x0003e80000100a00 */
[----:B-1----:R-:W2:Y:S01]  /*38930*/  LDL.LU.64 R4, [R1+0xb08] ;  /* 0x000b080001047983 */ /* 0x002ea20000300a00 */
[----:B------:R-:W-:-:S03]  /*38940*/  IMAD.WIDE R10, R17, 0x4, R208 ;  /* 0x00000004110a7825 */ /* 0x000fc600078e02d0 */
[----:B------:R-:W-:Y:S01]  /*38950*/  STL.64 [R1+0x9c0], R84 ;  /* 0x0009c05401007387 */ /* 0x000fe20000100a00 */
[----:B------:R-:W-:-:S04]  /*38960*/  IMAD.WIDE R8, R17, 0x4, R216 ;  /* 0x0000000411087825 */ /* 0x000fc800078e02d8 */
[C---:B------:R-:W-:Y:S02]  /*38970*/  IMAD.WIDE R146, R17.reuse, 0x4, R206 ;  /* 0x0000000411927825 */ /* 0x040fe400078e02ce */
[----:B------:R-:W2:Y:S04]  /*38980*/  LDL.LU.64 R206, [R1+0xb00] ;  /* 0x000b000001ce7983 */ /* 0x000ea80000300a00 */
[----:B------:R1:W-:Y:S04]  /*38990*/  STL.64 [R1+0x1378], R10 ;  /* 0x0013780a01007387 */ /* 0x0003e80000100a00 */
[----:B------:R-:W2:Y:S04]  /*389a0*/  LDL.LU.64 R208, [R1+0xaf8] ;  /* 0x000af80001d07983 */ /* 0x000ea80000300a00 */
[----:B------:R1:W-:Y:S01]  /*389b0*/  STL.64 [R1+0x13c0], R8 ;  /* 0x0013c00801007387 */ /* 0x0003e20000100a00 */
[----:B----4-:R-:W-:-:S03]  /*389c0*/  IMAD.WIDE R154, R17, 0x4, R218 ;  /* 0x00000004119a7825 */ /* 0x010fc600078e02da */
[----:B------:R-:W4:Y:S04]  /*389d0*/  LDL.LU.64 R216, [R1+0xaf0] ;  /* 0x000af00001d87983 */ /* 0x000f280000300a00 */
[----:B------:R-:W4:Y:S01]  /*389e0*/  LDL.LU.64 R218, [R1+0xae8] ;  /* 0x000ae80001da7983 */ /* 0x000f220000300a00 */
[----:B------:R-:W-:-:S04]  /*389f0*/  IMAD.WIDE R150, R17, 0x4, R210 ;  /* 0x0000000411967825 */ /* 0x000fc800078e02d2 */
[----:B------:R-:W-:-:S04]  /*38a00*/  IMAD.WIDE R152, R17, 0x4, R212 ;  /* 0x0000000411987825 */ /* 0x000fc800078e02d4 */
[C---:B-1----:R-:W-:Y:S02]  /*38a10*/  IMAD.WIDE R10, R17.reuse, 0x4, R220 ;  /* 0x00000004110a7825 */ /* 0x042fe400078e02dc */
[----:B------:R-:W4:Y:S04]  /*38a20*/  LDL.LU.64 R220, [R1+0xb18] ;  /* 0x000b180001dc7983 */ /* 0x000f280000300a00 */
[----:B------:R-:W-:Y:S04]  /*38a30*/  STL.64 [R1+0x12d0], R10 ;  /* 0x0012d00a01007387 */ /* 0x000fe80000100a00 */
[----:B------:R-:W4:Y:S01]  /*38a40*/  LDL.LU.64 R198, [R1+0xb20] ;  /* 0x000b200001c67983 */ /* 0x000f220000300a00 */
[----:B------:R-:W-:-:S03]  /*38a50*/  IMAD.WIDE R8, R17, 0x4, R222 ;  /* 0x0000000411087825 */ /* 0x000fc600078e02de */
[----:B------:R-:W4:Y:S04]  /*38a60*/  LDL.LU.64 R222, [R1+0xb28] ;  /* 0x000b280001de7983 */ /* 0x000f280000300a00 */
[----:B------:R1:W-:Y:S04]  /*38a70*/  STL.64 [R1+0x1308], R8 ;  /* 0x0013080801007387 */ /* 0x0003e80000100a00 */
[----:B------:R-:W4:Y:S04]  /*38a80*/  LDL.LU.64 R200, [R1+0xb50] ;  /* 0x000b500001c87983 */ /* 0x000f280000300a00 */
[----:B------:R-:W4:Y:S01]  /*38a90*/  LDL.LU.64 R202, [R1+0xb48] ;  /* 0x000b480001ca7983 */ /* 0x000f220000300a00 */
[----:B-1----:R-:W-:-:S05]  /*38aa0*/  IMAD.WIDE R8, R17, 0x4, R240 ;  /* 0x0000000411087825 */ /* 0x002fca00078e02f0 */
[----:B------:R1:W-:Y:S04]  /*38ab0*/  STL.64 [R1+0x1360], R8 ;  /* 0x0013600801007387 */ /* 0x0003e80000100a00 */
[----:B------:R-:W4:Y:S04]  /*38ac0*/  LDL.LU.64 R210, [R1+0xb40] ;  /* 0x000b400001d27983 */ /* 0x000f280000300a00 */
[----:B------:R-:W4:Y:S04]  /*38ad0*/  LDL.LU.64 R212, [R1+0xb38] ;  /* 0x000b380001d47983 */ /* 0x000f280000300a00 */
[----:B------:R-:W4:Y:S01]  /*38ae0*/  LDL.LU.64 R240, [R1+0xb30] ;  /* 0x000b300001f07983 */ /* 0x000f220000300a00 */
[----:B------:R-:W-:-:S03]  /*38af0*/  IMAD.WIDE R10, R17, 0x4, R214 ;  /* 0x00000004110a7825 */ /* 0x000fc600078e02d6 */
[----:B------:R-:W4:Y:S01]  /*38b00*/  LDL.LU.64 R214, [R1+0xb58] ;  /* 0x000b580001d67983 */ /* 0x000f220000300a00 */
[----:B-1----:R-:W-:-:S03]  /*38b10*/  IMAD.WIDE R8, R17, 0x4, R238 ;  /* 0x0000000411087825 */ /* 0x002fc600078e02ee */
[----:B------:R1:W-:Y:S04]  /*38b20*/  STL.64 [R1+0x13b8], R10 ;  /* 0x0013b80a01007387 */ /* 0x0003e80000100a00 */
[----:B------:R-:W4:Y:S04]  /*38b30*/  LDL.LU.64 R238, [R1+0xb60] ;  /* 0x000b600001ee7983 */ /* 0x000f280000300a00 */
[----:B------:R2:W-:Y:S01]  /*38b40*/  STL.64 [R1+0x13b0], R8 ;  /* 0x0013b00801007387 */ /* 0x0005e20000100a00 */
[----:B---3--:R-:W-:-:S03]  /*38b50*/  IMAD.WIDE R158, R17, 0x4, R224 ;  /* 0x00000004119e7825 */ /* 0x008fc600078e02e0 */
[----:B------:R-:W3:Y:S01]  /*38b60*/  LDL.LU.64 R224, [R1+0xb68] ;  /* 0x000b680001e07983 */ /* 0x000ee20000300a00 */
[----:B-1----:R-:W-:-:S03]  /*38b70*/  IMAD.WIDE R10, R17, 0x4, R236 ;  /* 0x00000004110a7825 */ /* 0x002fc600078e02ec */
[----:B------:R-:W3:Y:S01]  /*38b80*/  LDL.LU.64 R236, [R1+0xb90] ;  /* 0x000b900001ec7983 */ /* 0x000ee20000300a00 */
[----:B------:R-:W-:-:S03]  /*38b90*/  IMAD.WIDE R160, R17, 0x4, R204 ;  /* 0x0000000411a07825 */ /* 0x000fc600078e02cc */
[----:B------:R1:W-:Y:S04]  /*38ba0*/  STL.64 [R1+0xad8], R10 ;  /* 0x000ad80a01007387 */ /* 0x0003e80000100a00 */
[----:B------:R-:W3:Y:S01]  /*38bb0*/  LDL.LU.64 R204, [R1+0xb88] ;  /* 0x000b880001cc7983 */ /* 0x000ee20000300a00 */
[----:B--2---:R-:W-:-:S03]  /*38bc0*/  IMAD.WIDE R8, R17, 0x4, R4 ;  /* 0x0000000411087825 */ /* 0x004fc600078e0204 */
[----:B------:R-:W2:Y:S04]  /*38bd0*/  LDL.LU.64 R4, [R1+0xb80] ;  /* 0x000b800001047983 */ /* 0x000ea80000300a00 */
[----:B------:R4:W-:Y:S01]  /*38be0*/  STL.64 [R1+0x12f0], R8 ;  /* 0x0012f00801007387 */ /* 0x0009e20000100a00 */
[----:B------:R-:W-:-:S05]  /*38bf0*/  IMAD.WIDE R18, R17, 0x4, R206 ;  /* 0x0000000411127825 */ /* 0x000fca00078e02ce */
[----:B------:R-:W-:Y:S01]  /*38c00*/  STL.64 [R1+0x1340], R18 ;  /* 0x0013401201007387 */ /* 0x000fe20000100a00 */
[----:B-1----:R-:W-:-:S03]  /*38c10*/  IMAD.WIDE R10, R17, 0x4, R208 ;  /* 0x00000004110a7825 */ /* 0x002fc600078e02d0 */
[----:B------:R-:W2:Y:S04]  /*38c20*/  LDL.LU.64 R206, [R1+0xb70] ;  /* 0x000b700001ce7983 */ /* 0x000ea80000300a00 */
[----:B------:R1:W-:Y:S01]  /*38c30*/  STL.64 [R1+0x1390], R10 ;  /* 0x0013900a01007387 */ /* 0x0003e20000100a00 */
[----:B----4-:R-:W-:-:S03]  /*38c40*/  IMAD.WIDE R8, R17, 0x4, R216 ;  /* 0x0000000411087825 */ /* 0x010fc600078e02d8 */
[----:B------:R-:W4:Y:S01]  /*38c50*/  LDL.LU.64 R208, [R1+0xb98] ;  /* 0x000b980001d07983 */ /* 0x000f220000300a00 */
[----:B------:R-:W-:-:S03]  /*38c60*/  IMAD.WIDE R162, R17, 0x4, R218 ;  /* 0x0000000411a27825 */ /* 0x000fc600078e02da */
[----:B------:R1:W-:Y:S04]  /*38c70*/  STL.64 [R1+0x1388], R8 ;  /* 0x0013880801007387 */ /* 0x0003e80000100a00 */
[----:B------:R-:W4:Y:S04]  /*38c80*/  LDL.LU.64 R216, [R1+0xba0] ;  /* 0x000ba00001d87983 */ /* 0x000f280000300a00 */
[----:B------:R-:W4:Y:S01]  /*38c90*/  LDL.LU.64 R218, [R1+0xba8] ;  /* 0x000ba80001da7983 */ /* 0x000f220000300a00 */
[----:B------:R-:W-:-:S03]  /*38ca0*/  IMAD.WIDE R164, R17, 0x4, R220 ;  /* 0x0000000411a47825 */ /* 0x000fc600078e02dc */
[----:B------:R-:W4:Y:S01]  /*38cb0*/  LDL.LU.64 R220, [R1+0xbb0] ;  /* 0x000bb00001dc7983 */ /* 0x000f220000300a00 */
[----:B-1----:R-:W-:-:S03]  /*38cc0*/  IMAD.WIDE R10, R17, 0x4, R222 ;  /* 0x00000004110a7825 */ /* 0x002fc600078e02de */
[----:B------:R-:W4:Y:S01]  /*38cd0*/  LDL.LU.64 R222, [R1+0xbd0] ;  /* 0x000bd00001de7983 */ /* 0x000f220000300a00 */
[----:B------:R-:W-:-:S03]  /*38ce0*/  IMAD.WIDE R8, R17, 0x4, R200 ;  /* 0x0000000411087825 */ /* 0x000fc600078e02c8 */
[----:B------:R1:W-:Y:S01]  /*38cf0*/  STL.64 [R1+0xb8], R10 ;  /* 0x0000b80a01007387 */ /* 0x0003e20000100a00 */
[----:B------:R-:W-:-:S03]  /*38d00*/  IMAD.WIDE R18, R17, 0x4, R202 ;  /* 0x0000000411127825 */ /* 0x000fc600078e02ca */
[----:B------:R1:W-:Y:S04]  /*38d10*/  STL.64 [R1+0x12d8], R8 ;  /* 0x0012d80801007387 */ /* 0x0003e80000100a00 */
[----:B------:R-:W-:Y:S01]  /*38d20*/  STL.64 [R1+0x1320], R18 ;  /* 0x0013201201007387 */ /* 0x000fe20000100a00 */
[----:B-1----:R-:W-:-:S04]  /*38d30*/  IMAD.WIDE R10, R17, 0x4, R210 ;  /* 0x00000004110a7825 */ /* 0x002fc800078e02d2 */
[C---:B------:R-:W-:Y:S01]  /*38d40*/  IMAD.WIDE R8, R17.reuse, 0x4, R212 ;  /* 0x0000000411087825 */ /* 0x040fe200078e02d4 */
[----:B------:R-:W-:Y:S03]  /*38d50*/  STL.64 [R1+0x1370], R10 ;  /* 0x0013700a01007387 */ /* 0x000fe60000100a00 */
[C---:B------:R-:W-:Y:S01]  /*38d60*/  IMAD.WIDE R168, R17.reuse, 0x4, R240 ;  /* 0x0000000411a87825 */ /* 0x040fe200078e02f0 */
[----:B------:R-:W4:Y:S04]  /*38d70*/  LDL.LU.64 R210, [R1+0xbc0] ;  /* 0x000bc00001d27983 */ /* 0x000f280000300a00 */
[----:B------:R1:W-:Y:S04]  /*38d80*/  STL.64 [R1+0x1368], R8 ;  /* 0x0013680801007387 */ /* 0x0003e80000100a00 */
[----:B------:R-:W4:Y:S04]  /*38d90*/  LDL.LU.64 R240, [R1+0xbb8] ;  /* 0x000bb80001f07983 */ /* 0x000f280000300a00 */
[----:B------:R-:W4:Y:S01]  /*38da0*/  LDL.LU.64 R212, [R1+0xbd8] ;  /* 0x000bd80001d47983 */ /* 0x000f220000300a00 */
[----:B------:R-:W-:-:S04]  /*38db0*/  IMAD.WIDE R170, R17, 0x4, R214 ;  /* 0x0000000411aa7825 */ /* 0x000fc800078e02d6 */
[C---:B------:R-:W-:Y:S02]  /*38dc0*/  IMAD.WIDE R172, R17.reuse, 0x4, R238 ;  /* 0x0000000411ac7825 */ /* 0x040fe400078e02ee */
[----:B------:R-:W4:Y:S04]  /*38dd0*/  LDL.LU.64 R238, [R1+0xbe0] ;  /* 0x000be00001ee7983 */ /* 0x000f280000300a00 */
[----:B------:R-:W4:Y:S01]  /*38de0*/  LDL.LU.64 R214, [R1+0xbe8] ;  /* 0x000be80001d67983 */ /* 0x000f220000300a00 */
[----:B---3--:R-:W-:-:S03]  /*38df0*/  IMAD.WIDE R134, R17, 0x4, R224 ;  /* 0x0000000411867825 */ /* 0x008fc600078e02e0 */
[----:B------:R-:W3:Y:S01]  /*38e00*/  LDL.LU.64 R224, [R1+0xbf0] ;  /* 0x000bf00001e07983 */ /* 0x000ee20000300a00 */
[----:B-1----:R-:W-:-:S03]  /*38e10*/  IMAD.WIDE R8, R17, 0x4, R236 ;  /* 0x0000000411087825 */ /* 0x002fc600078e02ec */
[----:B------:R-:W3:Y:S04]  /*38e20*/  LDL.LU.64 R236, [R1+0xc10] ;  /* 0x000c100001ec7983 */ /* 0x000ee80000300a00 */
[----:B------:R2:W-:Y:S01]  /*38e30*/  STL.64 [R1+0xb28], R8 ;  /* 0x000b280801007387 */ /* 0x0005e20000100a00 */
[----:B------:R-:W-:-:S04]  /*38e40*/  IMAD.WIDE R10, R17, 0x4, R204 ;  /* 0x00000004110a7825 */ /* 0x000fc800078e02cc */
[C---:B--2---:R-:W-:Y:S02]  /*38e50*/  IMAD.WIDE R8, R17.reuse, 0x4, R4 ;  /* 0x0000000411087825 */ /* 0x044fe400078e0204 */
[----:B------:R-:W2:Y:S04]  /*38e60*/  LDL.LU.64 R4, [R1+0xc08] ;  /* 0x000c080001047983 */ /* 0x000ea80000300a00 */
[----:B------:R-:W-:Y:S04]  /*38e70*/  STL.64 [R1+0x12f8], R10 ;  /* 0x0012f80a01007387 */ /* 0x000fe80000100a00 */
[----:B------:R-:W-:Y:S04]  /*38e80*/  STL.64 [R1+0xc0], R134 ;  /* 0x0000c08601007387 */ /* 0x000fe80000100a00 */
[----:B------:R1:W-:Y:S02]  /*38e90*/  STL.64 [R1+0x1358], R8 ;  /* 0x0013580801007387 */ /* 0x0003e40000100a00 */
[----:B-1----:R-:W-:-:S02]  /*38ea0*/  IMAD.WIDE R8, R17, 0x4, R6 ;  /* 0x0000000411087825 */ /* 0x002fc400078e0206 */
[----:B------:R-:W2:Y:S04]  /*38eb0*/  LDL.LU.64 R6, [R1+0x1e18] ;  /* 0x001e180001067983 */ /* 0x000ea80000300a00 */
[----:B------:R1:W-:Y:S01]  /*38ec0*/  STL.64 [R1+0x1350], R8 ;  /* 0x0013500801007387 */ /* 0x0003e20000100a00 */
[----:B----4-:R-:W-:-:S03]  /*38ed0*/  IMAD.WIDE R176, R17, 0x4, R208 ;  /* 0x0000000411b07825 */ /* 0x010fc600078e02d0 */
[----:B------:R-:W4:Y:S01]  /*38ee0*/  LDL.LU.64 R204, [R1+0xc00] ;  /* 0x000c000001cc7983 */ /* 0x000f220000300a00 */
[----:B------:R-:W-:-:S03]  /*38ef0*/  IMAD.WIDE R178, R17, 0x4, R216 ;  /* 0x0000000411b27825 */ /* 0x000fc600078e02d8 */
[----:B------:R-:W3:Y:S01]  /*38f00*/  LDL.LU.64 R208, [R1+0xbf8] ;  /* 0x000bf80001d07983 */ /* 0x000ee20000300a00 */
[----:B------:R-:W-:-:S03]  /*38f10*/  IMAD.WIDE R118, R17, 0x4, R218 ;  /* 0x0000000411767825 */ /* 0x000fc600078e02da */
[----:B------:R-:W3:Y:S04]  /*38f20*/  LDL.LU.64 R216, [R1+0xc18] ;  /* 0x000c180001d87983 */ /* 0x000ee80000300a00 */
[----:B------:R-:W3:Y:S01]  /*38f30*/  LDL.LU.64 R218, [R1+0xc20] ;  /* 0x000c200001da7983 */ /* 0x000ee20000300a00 */
[----:B-1----:R-:W-:-:S05]  /*38f40*/  IMAD.WIDE R8, R17, 0x4, R220 ;  /* 0x0000000411087825 */ /* 0x002fca00078e02dc */
[----:B------:R2:W-:Y:S04]  /*38f50*/  STL.64 [R1+0x120], R8 ;  /* 0x0001200801007387 */ /* 0x0005e80000100a00 */
[----:B------:R-:W4:Y:S01]  /*38f60*/  LDL.LU.64 R220, [R1+0xc28] ;  /* 0x000c280001dc7983 */ /* 0x000f220000300a00 */
[----:B------:R-:W-:-:S03]  /*38f70*/  IMAD.WIDE R138, R17, 0x4, R222 ;  /* 0x00000004118a7825 */ /* 0x000fc600078e02de */
[----:B------:R-:W4:Y:S01]  /*38f80*/  LDL.LU.64 R222, [R1+0xc30] ;  /* 0x000c300001de7983 */ /* 0x000f220000300a00 */
[----:B------:R-:W-:-:S04]  /*38f90*/  IMAD.WIDE R180, R17, 0x4, R240 ;  /* 0x0000000411b47825 */ /* 0x000fc800078e02f0 */
[----:B------:R-:W-:-:S04]  /*38fa0*/  IMAD.WIDE R184, R17, 0x4, R238 ;  /* 0x0000000411b87825 */ /* 0x000fc800078e02ee */
[C---:B--2---:R-:W-:Y:S02]  /*38fb0*/  IMAD.WIDE R8, R17.reuse, 0x4, R6 ;  /* 0x0000000411087825 */ /* 0x044fe400078e0206 */
[----:B------:R-:W2:Y:S04]  /*38fc0*/  LDL.LU.64 R6, [R1+0xc50] ;  /* 0x000c500001067983 */ /* 0x000ea80000300a00 */
[----:B------:R-:W-:Y:S04]  /*38fd0*/  STL.64 [R1+0xc8], R118 ;  /* 0x0000c87601007387 */ /* 0x000fe80000100a00 */
[----:B------:R1:W-:Y:S04]  /*38fe0*/  STL.64 [R1+0x1338], R8 ;  /* 0x0013380801007387 */ /* 0x0003e80000100a00 */
[----:B------:R-:W2:Y:S01]  /*38ff0*/  LDL.LU.64 R240, [R1+0xc48] ;  /* 0x000c480001f07983 */ /* 0x000ea20000300a00 */
[----:B-1----:R-:W-:-:S05]  /*39000*/  IMAD.WIDE R8, R17, 0x4, R210 ;  /* 0x0000000411087825 */ /* 0x002fca00078e02d2 */
[----:B------:R4:W-:Y:S04]  /*39010*/  STL.64 [R1+0x1330], R8 ;  /* 0x0013300801007387 */ /* 0x0009e80000100a00 */
[----:B------:R-:W-:Y:S04]  /*39020*/  STL.64 [R1+0x12e0], R138 ;  /* 0x0012e08a01007387 */ /* 0x000fe80000100a00 */
[----:B------:R-:W2:Y:S01]  /*39030*/  LDL.LU.64 R238, [R1+0xc40] ;  /* 0x000c400001ee7983 */ /* 0x000ea20000300a00 */
[----:B------:R-:W-:-:S03]  /*39040*/  IMAD.WIDE R174, R17, 0x4, R206 ;  /* 0x0000000411ae7825 */ /* 0x000fc600078e02ce */
[----:B------:R-:W2:Y:S01]  /*39050*/  LDL.LU.64 R206, [R1+0xc38] ;  /* 0x000c380001ce7983 */ /* 0x000ea20000300a00 */
[----:B------:R-:W-:-:S03]  /*39060*/  IMAD.WIDE R4, R17, 0x4, R4 ;  /* 0x0000000411047825 */ /* 0x000fc600078e0204 */
[----:B------:R-:W2:Y:S01]  /*39070*/  LDL.LU.64 R210, [R1+0xc58] ;  /* 0x000c580001d27983 */ /* 0x000ea20000300a00 */
[----:B---3--:R-:W-:-:S03]  /*39080*/  IMAD.WIDE R136, R17, 0x4, R224 ;  /* 0x0000000411887825 */ /* 0x008fc600078e02e0 */
[----:B------:R-:W3:Y:S01]  /*39090*/  LDL.LU.64 R224, [R1+0xc60] ;  /* 0x000c600001e07983 */ /* 0x000ee20000300a00 */
[----:B------:R-:W-:-:S03]  /*390a0*/  IMAD.WIDE R182, R17, 0x4, R212 ;  /* 0x0000000411b67825 */ /* 0x000fc600078e02d4 */
[----:B------:R-:W3:Y:S01]  /*390b0*/  LDL.LU.64 R212, [R1+0xc68] ;  /* 0x000c680001d47983 */ /* 0x000ee20000300a00 */
[----:B------:R-:W-:-:S03]  /*390c0*/  IMAD.WIDE R102, R17, 0x4, R214 ;  /* 0x0000000411667825 */ /* 0x000fc600078e02d6 */
[----:B------:R-:W3:Y:S01]  /*390d0*/  LDL.LU.64 R214, [R1+0xc70] ;  /* 0x000c700001d67983 */ /* 0x000ee20000300a00 */
[----:B------:R-:W-:-:S03]  /*390e0*/  IMAD.WIDE R122, R17, 0x4, R236 ;  /* 0x00000004117a7825 */ /* 0x000fc600078e02ec */
[----:B------:R1:W-:Y:S01]  /*390f0*/  STL.64 [R1+0x1318], R4 ;  /* 0x0013180401007387 */ /* 0x0003e20000100a00 */
[----:B----4-:R-:W-:-:S03]  /*39100*/  IMAD.WIDE R8, R17, 0x4, R204 ;  /* 0x0000000411087825 */ /* 0x010fc600078e02cc */
[----:B------:R-:W4:Y:S04]  /*39110*/  LDL.LU.64 R236, [R1+0xc78] ;  /* 0x000c780001ec7983 */ /* 0x000f280000300a00 */
[----:B-1----:R-:W4:Y:S01]  /*39120*/  LDL.LU.64 R4, [R1+0xc90] ;  /* 0x000c900001047983 */ /* 0x002f220000300a00 */
[----:B------:R-:W-:-:S03]  /*39130*/  IMAD.WIDE R190, R17, 0x4, R218 ;  /* 0x0000000411be7825 */ /* 0x000fc600078e02da */
[----:B------:R-:W-:Y:S04]  /*39140*/  STL.64 [R1+0xd0], R102 ;  /* 0x0000d06601007387 */ /* 0x000fe80000100a00 */
[----:B------:R-:W-:Y:S04]  /*39150*/  STL.64 [R1+0x128], R136 ;  /* 0x0001288801007387 */ /* 0x000fe80000100a00 */
[----:B------:R1:W-:Y:S04]  /*39160*/  STL.64 [R1+0x1310], R8 ;  /* 0x0013100801007387 */ /* 0x0003e80000100a00 */
[----:B------:R-:W-:Y:S04]  /*39170*/  STL.64 [R1+0xb78], R122 ;  /* 0x000b787a01007387 */ /* 0x000fe80000100a00 */
[----:B------:R-:W4:Y:S01]  /*39180*/  LDL.LU.64 R218, [R1+0xc88] ;  /* 0x000c880001da7983 */ /* 0x000f220000300a00 */
[----:B------:R-:W-:-:S03]  /*39190*/  IMAD.WIDE R186, R17, 0x4, R208 ;  /* 0x0000000411ba7825 */ /* 0x000fc600078e02d0 */
[----:B------:R-:W4:Y:S01]  /*391a0*/  LDL.LU.64 R208, [R1+0xc80] ;  /* 0x000c800001d07983 */ /* 0x000f220000300a00 */
[----:B------:R-:W-:-:S03]  /*391b0*/  IMAD.WIDE R188, R17, 0x4, R216 ;  /* 0x0000000411bc7825 */ /* 0x000fc600078e02d8 */
[----:B------:R-:W4:Y:S01]  /*391c0*/  LDL.LU.64 R216, [R1+0xc98] ;  /* 0x000c980001d87983 */ /* 0x000f220000300a00 */
[----:B------:R-:W-:-:S03]  /*391d0*/  IMAD.WIDE R86, R17, 0x4, R220 ;  /* 0x0000000411567825 */ /* 0x000fc600078e02dc */
[----:B------:R-:W4:Y:S01]  /*391e0*/  LDL.LU.64 R220, [R1+0xca0] ;  /* 0x000ca00001dc7983 */ /* 0x000f220000300a00 */
[----:B------:R-:W-:-:S04]  /*391f0*/  IMAD.WIDE R120, R17, 0x4, R222 ;  /* 0x0000000411787825 */ /* 0x000fc800078e02de */
[C---:B--2---:R-:W-:Y:S02]  /*39200*/  IMAD.WIDE R106, R17.reuse, 0x4, R6 ;  /* 0x00000004116a7825 */ /* 0x044fe400078e0206 */
[----:B------:R-:W2:Y:S04]  /*39210*/  LDL.LU.64 R6, [R1+0xca8] ;  /* 0x000ca80001067983 */ /* 0x000ea80000300a00 */
[----:B------:R-:W2:Y:S01]  /*39220*/  LDL.LU.64 R222, [R1+0xcb0] ;  /* 0x000cb00001de7983 */ /* 0x000ea20000300a00 */
[----:B-1----:R-:W-:-:S03]  /*39230*/  IMAD.WIDE R8, R17, 0x4, R240 ;  /* 0x0000000411087825 */ /* 0x002fc600078e02f0 */
[----:B------:R-:W2:Y:S04]  /*39240*/  LDL.LU.64 R240, [R1+0xcb8] ;  /* 0x000cb80001f07983 */ /* 0x000ea80000300a00 */
[----:B------:R-:W-:Y:S04]  /*39250*/  STL.64 [R1+0xd8], R86 ;  /* 0x0000d85601007387 */ /* 0x000fe80000100a00 */
[----:B------:R1:W-:Y:S02]  /*39260*/  STL.64 [R1+0xbf0], R8 ;  /* 0x000bf00801007387 */ /* 0x0003e40000100a00 */
[----:B-1----:R-:W-:-:S02]  /*39270*/  IMAD.WIDE R8, R17, 0x4, R238 ;  /* 0x0000000411087825 */ /* 0x002fc400078e02ee */
[----:B------:R-:W2:Y:S02]  /*39280*/  LDL.LU.64 R238, [R1+0xcd0] ;  /* 0x000cd00001ee7983 */ /* 0x000ea40000300a00 */
[C---:B------:R-:W-:Y:S02]  /*39290*/  IMAD.WIDE R156, R17.reuse, 0x4, R196 ;  /* 0x00000004119c7825 */ /* 0x040fe400078e02c4 */
[----:B------:R-:W-:Y:S02]  /*392a0*/  STL.64 [R1+0x130], R120 ;  /* 0x0001307801007387 */ /* 0x000fe40000100a00 */
[C---:B------:R-:W-:Y:S02]  /*392b0*/  IMAD.WIDE R192, R17.reuse, 0x4, R206 ;  /* 0x0000000411c07825 */ /* 0x040fe400078e02ce */
[----:B------:R-:W-:Y:S02]  /*392c0*/  STL.64 [R1+0xc20], R8 ;  /* 0x000c200801007387 */ /* 0x000fe40000100a00 */
[----:B---3--:R-:W-:-:S02]  /*392d0*/  IMAD.WIDE R196, R17, 0x4, R224 ;  /* 0x0000000411c47825 */ /* 0x008fc400078e02e0 */
[----:B------:R-:W-:Y:S02]  /*392e0*/  STL.64 [R1+0xa98], R106 ;  /* 0x000a986a01007387 */ /* 0x000fe40000100a00 */
[C---:B------:R-:W-:Y:S02]  /*392f0*/  IMAD.WIDE R194, R17.reuse, 0x4, R210 ;  /* 0x0000000411c27825 */ /* 0x040fe400078e02d2 */
[----:B------:R-:W3:Y:S02]  /*39300*/  LDL.LU.64 R224, [R1+0xcc8] ;  /* 0x000cc80001e07983 */ /* 0x000ee40000300a00 */
[C---:B------:R-:W-:Y:S02]  /*39310*/  IMAD.WIDE R70, R17.reuse, 0x4, R212 ;  /* 0x0000000411467825 */ /* 0x040fe400078e02d4 */
[----:B------:R-:W3:Y:S02]  /*39320*/  LDL.LU.64 R206, [R1+0xcc0] ;  /* 0x000cc00001ce7983 */ /* 0x000ee40000300a00 */
[----:B------:R-:W-:-:S02]  /*39330*/  IMAD.WIDE R104, R17, 0x4, R214 ;  /* 0x0000000411687825 */ /* 0x000fc400078e02d6 */
[----:B------:R-:W3:Y:S02]  /*39340*/  LDL.LU.64 R210, [R1+0xcd8] ;  /* 0x000cd80001d27983 */ /* 0x000ee40000300a00 */
[C---:B----4-:R-:W-:Y:S02]  /*39350*/  IMAD.WIDE R90, R17.reuse, 0x4, R236 ;  /* 0x00000004115a7825 */ /* 0x050fe400078e02ec */
[----:B------:R-:W4:Y:S02]  /*39360*/  LDL.LU.64 R212, [R1+0xce0] ;  /* 0x000ce00001d47983 */ /* 0x000f240000300a00 */
[----:B------:R-:W-:-:S05]  /*39370*/  IMAD.WIDE R4, R17, 0x4, R4 ;  /* 0x0000000411047825 */ /* 0x000fca00078e0204 */
[----:B------:R1:W-:Y:S04]  /*39380*/  STL.64 [R1+0xbb8], R4 ;  /* 0x000bb80401007387 */ /* 0x0003e80000100a00 */
[----:B------:R-:W4:Y:S04]  /*39390*/  LDL.LU.64 R214, [R1+0xce8] ;  /* 0x000ce80001d67983 */ /* 0x000f280000300a00 */
[----:B------:R-:W4:Y:S04]  /*393a0*/  LDL.LU.64 R236, [R1+0xcf0] ;  /* 0x000cf00001ec7983 */ /* 0x000f280000300a00 */
[----:B-1----:R-:W4:Y:S01]  /*393b0*/  LDL.LU.64 R4, [R1+0xcf8] ;  /* 0x000cf80001047983 */ /* 0x002f220000300a00 */
[----:B------:R-:W-:-:S03]  /*393c0*/  IMAD.WIDE R8, R17, 0x4, R218 ;  /* 0x0000000411087825 */ /* 0x000fc600078e02da */
[----:B------:R-:W-:Y:S04]  /*393d0*/  STL.64 [R1+0xe0], R70 ;  /* 0x0000e04601007387 */ /* 0x000fe80000100a00 */
[----:B------:R-:W4:Y:S04]  /*393e0*/  LDL.LU.64 R218, [R1+0xd10] ;  /* 0x000d100001da7983 */ /* 0x000f280000300a00 */
[----:B------:R-:W-:Y:S01]  /*393f0*/  STL.64 [R1+0x138], R104 ;  /* 0x0001386801007387 */ /* 0x000fe20000100a00 */
[----:B------:R-:W-:-:S03]  /*39400*/  IMAD.WIDE R68, R17, 0x4, R220 ;  /* 0x0000000411447825 */ /* 0x000fc600078e02dc */
[----:B------:R1:W-:Y:S04]  /*39410*/  STL.64 [R1+0xc18], R8 ;  /* 0x000c180801007387 */ /* 0x0003e80000100a00 */
[----:B------:R-:W-:Y:S04]  /*39420*/  STL.64 [R1+0x1d8], R90 ;  /* 0x0001d85a01007387 */ /* 0x000fe80000100a00 */
[----:B------:R-:W4:Y:S01]  /*39430*/  LDL.LU.64 R220, [R1+0xd08] ;  /* 0x000d080001dc7983 */ /* 0x000f220000300a00 */
[----:B------:R-:W-:-:S04]  /*39440*/  IMAD.WIDE R166, R17, 0x4, R198 ;  /* 0x0000000411a67825 */ /* 0x000fc800078e02c6 */
[----:B------:R-:W-:-:S04]  /*39450*/  IMAD.WIDE R198, R17, 0x4, R208 ;  /* 0x0000000411c67825 */ /* 0x000fc800078e02d0 */
[----:B------:R-:W-:-:S04]  /*39460*/  IMAD.WIDE R200, R17, 0x4, R216 ;  /* 0x0000000411c87825 */ /* 0x000fc800078e02d8 */
[C---:B--2---:R-:W-:Y:S02]  /*39470*/  IMAD.WIDE R74, R17.reuse, 0x4, R240 ;  /* 0x00000004114a7825 */ /* 0x044fe400078e02f0 */
[----:B------:R-:W2:Y:S04]  /*39480*/  LDL.LU.64 R240, [R1+0xd00] ;  /* 0x000d000001f07983 */ /* 0x000ea80000300a00 */
[----:B------:R-:W-:Y:S04]  /*39490*/  STL.64 [R1+0x80], R68 ;  /* 0x0000804401007387 */ /* 0x000fe80000100a00 */
[----:B------:R-:W2:Y:S04]  /*394a0*/  LDL.LU.64 R208, [R1+0xd18] ;  /* 0x000d180001d07983 */ /* 0x000ea80000300a00 */
[----:B------:R-:W2:Y:S01]  /*394b0*/  LDL.LU.64 R250, [R1+0xd20] ;  /* 0x000d200001fa7983 */ /* 0x000ea20000300a00 */
[----:B-1----:R-:W-:-:S05]  /*394c0*/  IMAD.WIDE R8, R17, 0x4, R238 ;  /* 0x0000000411087825 */ /* 0x002fca00078e02ee */
[----:B------:R3:W-:Y:S04]  /*394d0*/  STL.64 [R1+0xb60], R8 ;  /* 0x000b600801007387 */ /* 0x0007e80000100a00 */
[----:B------:R-:W2:Y:S04]  /*394e0*/  LDL.LU.64 R216, [R1+0xd28] ;  /* 0x000d280001d87983 */ /* 0x000ea80000300a00 */
[----:B------:R-:W2:Y:S01]  /*394f0*/  LDL.LU.64 R238, [R1+0xd30] ;  /* 0x000d300001ee7983 */ /* 0x000ea20000300a00 */
[----:B------:R-:W-:-:S04]  /*39500*/  IMAD.WIDE R6, R17, 0x4, R6 ;  /* 0x0000000411067825 */ /* 0x000fc800078e0206 */
[C---:B---3--:R-:W-:Y:S01]  /*39510*/  IMAD.WIDE R8, R17.reuse, 0x4, R224 ;  /* 0x0000000411087825 */ /* 0x048fe200078e02e0 */
[----:B------:R-:W-:Y:S03]  /*39520*/  STL.64 [R1+0xe8], R6 ;  /* 0x0000e80601007387 */ /* 0x000fe60000100a00 */
[C---:B------:R-:W-:Y:S02]  /*39530*/  IMAD.WIDE R88, R17.reuse, 0x4, R222 ;  /* 0x0000000411587825 */ /* 0x040fe400078e02de */
[----:B------:R-:W3:Y:S04]  /*39540*/  LDL.LU.64 R222, [R1+0xd38] ;  /* 0x000d380001de7983 */ /* 0x000ee80000300a00 */
[----:B------:R-:W3:Y:S01]  /*39550*/  LDL.LU.64 R224, [R1+0xd40] ;  /* 0x000d400001e07983 */ /* 0x000ee20000300a00 */
[----:B----4-:R-:W-:-:S03]  /*39560*/  IMAD.WIDE R52, R17, 0x4, R212 ;  /* 0x0000000411347825 */ /* 0x010fc600078e02d4 */
[----:B------:R1:W-:Y:S01]  /*39570*/  STL.64 [R1+0xbe0], R8 ;  /* 0x000be00801007387 */ /* 0x0003e20000100a00 */
[----:B------:R-:W-:-:S03]  /*39580*/  IMAD.WIDE R204, R17, 0x4, R210 ;  /* 0x0000000411cc7825 */ /* 0x000fc600078e02d2 */
[----:B------:R-:W-:Y:S04]  /*39590*/  STL.64 [R1+0x140], R88 ;  /* 0x0001405801007387 */ /* 0x000fe80000100a00 */
[----:B------:R-:W-:Y:S01]  /*395a0*/  STL.64 [R1+0x1f0], R74 ;  /* 0x0001f04a01007387 */ /* 0x000fe20000100a00 */
[----:B------:R-:W-:-:S03]  /*395b0*/  IMAD.WIDE R72, R17, 0x4, R236 ;  /* 0x0000000411487825 */ /* 0x000fc600078e02ec */
[----:B------:R-:W4:Y:S04]  /*395c0*/  LDL.LU.64 R236, [R1+0xd50] ;  /* 0x000d500001ec7983 */ /* 0x000f280000300a00 */
[----:B------:R-:W-:Y:S01]  /*395d0*/  STL.64 [R1+0x88], R52 ;  /* 0x0000883401007387 */ /* 0x000fe20000100a00 */
[----:B------:R-:W-:-:S03]  /*395e0*/  IMAD.WIDE R54, R17, 0x4, R214 ;  /* 0x0000000411367825 */ /* 0x000fc600078e02d6 */
[----:B------:R-:W4:Y:S01]  /*395f0*/  LDL.LU.64 R210, [R1+0xd48] ;  /* 0x000d480001d27983 */ /* 0x000f220000300a00 */
[----:B-1----:R-:W-:-:S03]  /*39600*/  IMAD.WIDE R8, R17, 0x4, R218 ;  /* 0x0000000411087825 */ /* 0x002fc600078e02da */
[----:B------:R-:W4:Y:S04]  /*39610*/  LDL.LU.64 R212, [R1+0xd58] ;  /* 0x000d580001d47983 */ /* 0x000f280000300a00 */
[----:B------:R1:W-:Y:S04]  /*39620*/  STL.64 [R1+0xa50], R8 ;  /* 0x000a500801007387 */ /* 0x0003e80000100a00 */
[----:B------:R-:W4:Y:S04]  /*39630*/  LDL.LU.64 R10, [R1+0xd60] ;  /* 0x000d6000010a7983 */ /* 0x000f280000300a00 */
[----:B-1----:R-:W4:Y:S01]  /*39640*/  LDL.LU.64 R8, [R1+0xd68] ;  /* 0x000d680001087983 */ /* 0x002f220000300a00 */
[----:B------:R-:W-:-:S03]  /*39650*/  IMAD.WIDE R18, R17, 0x4, R220 ;  /* 0x0000000411127825 */ /* 0x000fc600078e02dc */
[----:B------:R-:W4:Y:S04]  /*39660*/  LDL.LU.64 R214, [R1+0xd70] ;  /* 0x000d700001d67983 */ /* 0x000f280000300a00 */
[----:B------:R-:W4:Y:S04]  /*39670*/  LDL.LU.64 R218, [R1+0xd78] ;  /* 0x000d780001da7983 */ /* 0x000f280000300a00 */
[----:B------:R-:W-:Y:S04]  /*39680*/  STL.64 [R1+0xf0], R54 ;  /* 0x0000f03601007387 */ /* 0x000fe80000100a00 */
[----:B------:R-:W4:Y:S01]  /*39690*/  LDL.LU.64 R220, [R1+0xd80] ;  /* 0x000d800001dc7983 */ /* 0x000f220000300a00 */
[----:B------:R-:W-:-:S03]  /*396a0*/  IMAD.WIDE R202, R17, 0x4, R206 ;  /* 0x0000000411ca7825 */ /* 0x000fc600078e02ce */
[----:B------:R-:W-:Y:S04]  /*396b0*/  STL.64 [R1+0x148], R72 ;  /* 0x0001484801007387 */ /* 0x000fe80000100a00 */
[----:B------:R3:W-:Y:S01]  /*396c0*/  STL.64 [R1+0xba8], R18 ;  /* 0x000ba81201007387 */ /* 0x0007e20000100a00 */
[----:B------:R-:W-:-:S04]  /*396d0*/  IMAD.WIDE R4, R17, 0x4, R4 ;  /* 0x0000000411047825 */ /* 0x000fc800078e0204 */
[C---:B--2---:R-:W-:Y:S02]  /*396e0*/  IMAD.WIDE R206, R17.reuse, 0x4, R240 ;  /* 0x0000000411ce7825 */ /* 0x044fe400078e02f0 */
[----:B------:R-:W2:Y:S04]  /*396f0*/  LDL.LU.64 R240, [R1+0xd88] ;  /* 0x000d880001f07983 */ /* 0x000ea80000300a00 */
[----:B------:R-:W-:Y:S01]  /*39700*/  STL.64 [R1+0x1f8], R4 ;  /* 0x0001f80401007387 */ /* 0x000fe20000100a00 */
[----:B------:R-:W-:-:S03]  /*39710*/  IMAD.WIDE R56, R17, 0x4, R238 ;  /* 0x0000000411387825 */ /* 0x000fc600078e02ee */
[----:B------:R-:W2:Y:S01]  /*39720*/  LDL.LU.64 R238, [R1+0xd90] ;  /* 0x000d900001ee7983 */ /* 0x000ea20000300a00 */
[----:B------:R-:W-:-:S04]  /*39730*/  IMAD.WIDE R36, R17, 0x4, R250 ;  /* 0x0000000411247825 */ /* 0x000fc800078e02fa */
[C---:B------:R-:W-:Y:S01]  /*39740*/  IMAD.WIDE R38, R17.reuse, 0x4, R216 ;  /* 0x0000000411267825 */ /* 0x040fe200078e02d8 */
[----:B------:R-:W-:Y:S04]  /*39750*/  STL.64 [R1+0x90], R36 ;  /* 0x0000902401007387 */ /* 0x000fe80000100a00 */
[----:B------:R-:W2:Y:S01]  /*39760*/  LDL.LU.64 R216, [R1+0xd98] ;  /* 0x000d980001d87983 */ /* 0x000ea20000300a00 */
[----:B---3--:R-:W-:-:S03]  /*39770*/  IMAD.WIDE R18, R17, 0x4, R224 ;  /* 0x0000000411127825 */ /* 0x008fc600078e02e0 */
[----:B------:R-:W3:Y:S01]  /*39780*/  LDL.LU.64 R244, [R1+0xda0] ;  /* 0x000da00001f47983 */ /* 0x000ee20000300a00 */
[----:B------:R-:W-:-:S03]  /*39790*/  IMAD.WIDE R58, R17, 0x4, R222 ;  /* 0x00000004113a7825 */ /* 0x000fc600078e02de */
[----:B------:R4:W-:Y:S04]  /*397a0*/  STL.64 [R1+0x2c8], R18 ;  /* 0x0002c81201007387 */ /* 0x0009e80000100a00 */
[----:B------:R-:W3:Y:S04]  /*397b0*/  LDL.LU.64 R246, [R1+0xda8] ;  /* 0x000da80001f67983 */ /* 0x000ee80000300a00 */
[----:B------:R-:W3:Y:S04]  /*397c0*/  LDL.LU.64 R248, [R1+0xdb0] ;  /* 0x000db00001f87983 */ /* 0x000ee80000300a00 */
[----:B------:R-:W3:Y:S01]  /*397d0*/  LDL.LU.64 R222, [R1+0xdb8] ;  /* 0x000db80001de7983 */ /* 0x000ee20000300a00 */
[----:B----4-:R-:W-:-:S03]  /*397e0*/  IMAD.WIDE R18, R17, 0x4, R236 ;  /* 0x0000000411127825 */ /* 0x010fc600078e02ec */
[----:B------:R-:W4:Y:S04]  /*397f0*/  LDL.LU.64 R224, [R1+0xdc0] ;  /* 0x000dc00001e07983 */ /* 0x000f280000300a00 */
[----:B------:R-:W-:Y:S04]  /*39800*/  STL.64 [R1+0xf8], R38 ;  /* 0x0000f82601007387 */ /* 0x000fe80000100a00 */
[----:B------:R-:W4:Y:S04]  /*39810*/  LDL.LU.64 R236, [R1+0xdc8] ;  /* 0x000dc80001ec7983 */ /* 0x000f280000300a00 */
[----:B------:R-:W-:Y:S01]  /*39820*/  STL.64 [R1+0x150], R56 ;  /* 0x0001503801007387 */ /* 0x000fe20000100a00 */
[----:B------:R-:W-:-:S03]  /*39830*/  IMAD.WIDE R20, R17, 0x4, R10 ;  /* 0x0000000411147825 */ /* 0x000fc600078e020a */
[----:B------:R-:W-:Y:S04]  /*39840*/  STL.64 [R1+0xb08], R18 ;  /* 0x000b081201007387 */ /* 0x000fe80000100a00 */
[----:B------:R-:W-:Y:S01]  /*39850*/  STL.64 [R1+0x228], R58 ;  /* 0x0002283a01007387 */ /* 0x000fe20000100a00 */
[----:B------:R-:W-:-:S03]  /*39860*/  IMAD.WIDE R22, R17, 0x4, R8 ;  /* 0x0000000411167825 */ /* 0x000fc600078e0208 */
[----:B------:R-:W-:Y:S01]  /*39870*/  STL.64 [R1+0x98], R20 ;  /* 0x0000981401007387 */ /* 0x000fe20000100a00 */
[----:B------:R-:W-:-:S03]  /*39880*/  IMAD.WIDE R42, R17, 0x4, R218 ;  /* 0x00000004112a7825 */ /* 0x000fc600078e02da */
[----:B------:R-:W4:Y:S01]  /*39890*/  LDL.LU.64 R218, [R1+0xdd0] ;  /* 0x000dd00001da7983 */ /* 0x000f220000300a00 */
[----:B------:R-:W-:-:S03]  /*398a0*/  IMAD.WIDE R8, R17, 0x4, R220 ;  /* 0x0000000411087825 */ /* 0x000fc600078e02dc */
[----:B------:R-:W-:Y:S04]  /*398b0*/  STL.64 [R1+0x100], R22 ;  /* 0x0001001601007387 */ /* 0x000fe80000100a00 */
[----:B------:R2:W-:Y:S04]  /*398c0*/  STL.64 [R1+0x328], R8 ;  /* 0x0003280801007387 */ /* 0x0005e80000100a00 */
[----:B------:R-:W4:Y:S04]  /*398d0*/  LDL.LU.64 R220, [R1+0xdd8] ;  /* 0x000dd80001dc7983 */ /* 0x000f280000300a00 */
[----:B------:R-:W4:Y:S01]  /*398e0*/  LDL.LU.64 R250, [R1+0xde0] ;  /* 0x000de00001fa7983 */ /* 0x000f220000300a00 */
[----:B------:R-:W-:-:S04]  /*398f0*/  IMAD.WIDE R40, R17, 0x4, R214 ;  /* 0x0000000411287825 */ /* 0x000fc800078e02d6 */
[----:B--2---:R-:W-:-:S05]  /*39900*/  IMAD.WIDE R8, R17, 0x4, R240 ;  /* 0x0000000411087825 */ /* 0x004fca00078e02f0 */
[----:B------:R1:W-:Y:S04]  /*39910*/  STL.64 [R1+0x420], R8 ;  /* 0x0004200801007387 */ /* 0x0003e80000100a00 */
[----:B------:R-:W2:Y:S04]  /*39920*/  LDL.LU.64 R10, [R1+0xde8] ;  /* 0x000de800010a7983 */ /* 0x000ea80000300a00 */
[----:B------:R-:W2:Y:S04]  /*39930*/  LDL.LU.64 R240, [R1+0xdf0] ;  /* 0x000df00001f07983 */ /* 0x000ea80000300a00 */
[----:B------:R-:W-:Y:S04]  /*39940*/  STL.64 [R1+0x168], R40 ;  /* 0x0001682801007387 */ /* 0x000fe80000100a00 */
[----:B-1----:R-:W2:Y:S01]  /*39950*/  LDL.LU.64 R8, [R1+0xdf8] ;  /* 0x000df80001087983 */ /* 0x002ea20000300a00 */
[----:B------:R-:W-:-:S03]  /*39960*/  IMAD.WIDE R214, R17, 0x4, R238 ;  /* 0x0000000411d67825 */ /* 0x000fc600078e02ee */
[----:B------:R-:W2:Y:S04]  /*39970*/  LDL.LU.64 R238, [R1+0xe00] ;  /* 0x000e000001ee7983 */ /* 0x000ea80000300a00 */
[----:B------:R-:W-:Y:S01]  /*39980*/  STL.64 [R1+0x230], R42 ;  /* 0x0002302a01007387 */ /* 0x000fe20000100a00 */
[----:B---3--:R-:W-:-:S04]  /*39990*/  IMAD.WIDE R244, R17, 0x4, R244 ;  /* 0x0000000411f47825 */ /* 0x008fc800078e02f4 */
[C---:B------:R-:W-:Y:S01]  /*399a0*/  IMAD.WIDE R242, R17.reuse, 0x4, R246 ;  /* 0x0000000411f27825 */ /* 0x040fe200078e02f6 */
[----:B------:R-:W-:Y:S04]  /*399b0*/  STL.64 [R1+0xa0], R244 ;  /* 0x0000a0f401007387 */ /* 0x000fe80000100a00 */
[----:B------:R-:W-:Y:S01]  /*399c0*/  STL.64 [R1+0x108], R242 ;  /* 0x000108f201007387 */ /* 0x000fe20000100a00 */
[----:B----4-:R-:W-:-:S04]  /*399d0*/  IMAD.WIDE R18, R17, 0x4, R224 ;  /* 0x0000000411127825 */ /* 0x010fc800078e02e0 */
[C---:B------:R-:W-:Y:S01]  /*399e0*/  IMAD.WIDE R26, R17.reuse, 0x4, R222 ;  /* 0x00000004111a7825 */ /* 0x040fe200078e02de */
[----:B------:R1:W-:Y:S04]  /*399f0*/  STL.64 [R1+0x348], R18 ;  /* 0x0003481201007387 */ /* 0x0003e80000100a00 */
[----:B------:R-:W3:Y:S01]  /*39a00*/  LDL.LU.64 R222, [R1+0xe10] ;  /* 0x000e100001de7983 */ /* 0x000ee20000300a00 */
[----:B------:R-:W-:-:S03]  /*39a10*/  IMAD.WIDE R24, R17, 0x4, R248 ;  /* 0x0000000411187825 */ /* 0x000fc600078e02f8 */
[----:B------:R-:W4:Y:S01]  /*39a20*/  LDL.LU.64 R224, [R1+0xe18] ;  /* 0x000e180001e07983 */ /* 0x000f220000300a00 */
[----:B------:R-:W-:-:S03]  /*39a30*/  IMAD.WIDE R236, R17, 0x4, R236 ;  /* 0x0000000411ec7825 */ /* 0x000fc600078e02ec */
[----:B------:R-:W3:Y:S04]  /*39a40*/  LDL.LU.64 R28, [R1+0xe20] ;  /* 0x000e2000011c7983 */ /* 0x000ee80000300a00 */
[----:B------:R-:W4:Y:S04]  /*39a50*/  LDL.LU.64 R32, [R1+0xe40] ;  /* 0x000e400001207983 */ /* 0x000f280000300a00 */
[----:B------:R-:W4:Y:S04]  /*39a60*/  LDL.LU.64 R30, [R1+0xe58] ;  /* 0x000e5800011e7983 */ /* 0x000f280000300a00 */
[----:B-1----:R-:W4:Y:S04]  /*39a70*/  LDL.LU.64 R18, [R1+0xe68] ;  /* 0x000e680001127983 */ /* 0x002f280000300a00 */
[----:B------:R-:W4:Y:S04]  /*39a80*/  LDL.LU.64 R226, [R1+0xe50] ;  /* 0x000e500001e27983 */ /* 0x000f280000300a00 */
[----:B------:R-:W4:Y:S04]  /*39a90*/  LDL.LU.64 R228, [R1+0xe48] ;  /* 0x000e480001e47983 */ /* 0x000f280000300a00 */
[----:B------:R-:W-:Y:S04]  /*39aa0*/  STL.64 [R1+0x170], R24 ;  /* 0x0001701801007387 */ /* 0x000fe80000100a00 */
[----:B------:R-:W-:Y:S04]  /*39ab0*/  STL.64 [R1+0x1708], R236 ;  /* 0x001708ec01007387 */ /* 0x000fe80000100a00 */
[----:B------:R-:W-:Y:S04]  /*39ac0*/  STL.64 [R1+0x238], R26 ;  /* 0x0002381a01007387 */ /* 0x000fe80000100a00 */
[----:B------:R-:W4:Y:S01]  /*39ad0*/  LDL.LU.64 R230, [R1+0xe38] ;  /* 0x000e380001e67983 */ /* 0x000f220000300a00 */
[----:B------:R-:W-:-:S03]  /*39ae0*/  IMAD.WIDE R76, R17, 0x4, R250 ;  /* 0x00000004114c7825 */ /* 0x000fc600078e02fa */
[----:B------:R-:W4:Y:S01]  /*39af0*/  LDL.LU.64 R246, [R1+0xe60] ;  /* 0x000e600001f67983 */ /* 0x000f220000300a00 */
[----:B--2---:R-:W-:-:S03]  /*39b00*/  IMAD.WIDE R234, R17, 0x4, R240 ;  /* 0x0000000411ea7825 */ /* 0x004fc600078e02f0 */
[----:B------:R-:W2:Y:S04]  /*39b10*/  LDL.LU.64 R240, [R1+0xe70] ;  /* 0x000e700001f07983 */ /* 0x000ea80000300a00 */
[----:B------:R-:W-:Y:S04]  /*39b20*/  STL.64 [R1+0xa8], R76 ;  /* 0x0000a84c01007387 */ /* 0x000fe80000100a00 */
[----:B------:R-:W2:Y:S01]  /*39b30*/  LDL.LU.64 R248, [R1+0x12c0] ;  /* 0x0012c00001f87983 */ /* 0x000ea20000300a00 */
[----:B------:R-:W-:-:S04]  /*39b40*/  IMAD.WIDE R140, R17, 0x4, R10 ;  /* 0x00000004118c7825 */ /* 0x000fc800078e020a */
[C---:B------:R-:W-:Y:S01]  /*39b50*/  IMAD.WIDE R232, R17.reuse, 0x4, R8 ;  /* 0x0000000411e87825 */ /* 0x040fe200078e0208 */
[----:B------:R-:W-:Y:S03]  /*39b60*/  STL.64 [R1+0x110], R140 ;  /* 0x0001108c01007387 */ /* 0x000fe60000100a00 */
[----:B------:R-:W-:-:S04]  /*39b70*/  IMAD.WIDE R8, R17, 0x4, R238 ;  /* 0x0000000411087825 */ /* 0x000fc800078e02ee */
[C---:B------:R-:W-:Y:S01]  /*39b80*/  IMAD.WIDE R238, R17.reuse, 0x4, R12 ;  /* 0x0000000411ee7825 */ /* 0x040fe200078e020c */
[----:B------:R1:W-:Y:S04]  /*39b90*/  STL.64 [R1+0x398], R8 ;  /* 0x0003980801007387 */ /* 0x0003e80000100a00 */
[----:B------:R-:W2:Y:S04]  /*39ba0*/  LDL.LU.64 R12, [R1+0x1e10] ;  /* 0x001e1000010c7983 */ /* 0x000ea80000300a00 */
[----:B------:R-:W2:Y:S04]  /*39bb0*/  LDL.64 R250, [R1+0x1288] ;  /* 0x0012880001fa7983 */ /* 0x000ea80000100a00 */
[----:B------:R-:W2:Y:S04]  /*39bc0*/  LDL.64 R10, [R1+0x1250] ;  /* 0x00125000010a7983 */ /* 0x000ea80000100a00 */
[----:B-1----:R-:W2:Y:S04]  /*39bd0*/  LDL.64 R8, [R1+0x1218] ;  /* 0x0012180001087983 */ /* 0x002ea80000100a00 */
[----:B------:R-:W-:Y:S04]  /*39be0*/  STL.64 [R1+0x178], R234 ;  /* 0x000178ea01007387 */ /* 0x000fe80000100a00 */
[----:B------:R1:W-:Y:S04]  /*39bf0*/  STL.64 [R1+0x1710], R238 ;  /* 0x001710ee01007387 */ /* 0x0003e80000100a00 */
[----:B------:R-:W-:Y:S01]  /*39c00*/  STL.64 [R1+0x248], R232 ;  /* 0x000248e801007387 */ /* 0x000fe20000100a00 */
[----:B---3--:R-:W-:-:S04]  /*39c10*/  IMAD.WIDE R28, R17, 0x4, R28 ;  /* 0x00000004111c7825 */ /* 0x008fc800078e021c */
[C---:B----4-:R-:W-:Y:S01]  /*39c20*/  IMAD.WIDE R60, R17.reuse, 0x4, R32 ;  /* 0x00000004113c7825 */ /* 0x050fe200078e0220 */
[----:B------:R-:W-:Y:S03]  /*39c30*/  STL.64 [R1+0xb0], R28 ;  /* 0x0000b01c01007387 */ /* 0x000fe60000100a00 */
[C---:B------:R-:W-:Y:S01]  /*39c40*/  IMAD.WIDE R44, R17.reuse, 0x4, R30 ;  /* 0x00000004112c7825 */ /* 0x040fe200078e021e */
[----:B------:R-:W-:Y:S03]  /*39c50*/  STL.64 [R1+0x118], R60 ;  /* 0x0001183c01007387 */ /* 0x000fe60000100a00 */
[----:B-1----:R-:W-:-:S04]  /*39c60*/  IMAD.WIDE R238, R17, 0x4, R18 ;  /* 0x0000000411ee7825 */ /* 0x002fc800078e0212 */
[C---:B------:R-:W-:Y:S01]  /*39c70*/  IMAD.WIDE R32, R2.reuse, 0x4, R226 ;  /* 0x0000000402207825 */ /* 0x040fe200078e02e2 */
[----:B------:R-:W-:Y:S03]  /*39c80*/  STL.64 [R1+0x1c0], R44 ;  /* 0x0001c02c01007387 */ /* 0x000fe60000100a00 */
[C---:B------:R-:W-:Y:S01]  /*39c90*/  IMAD.WIDE R30, R2.reuse, 0x4, R228 ;  /* 0x00000004021e7825 */ /* 0x040fe200078e02e4 */
[----:B------:R-:W-:Y:S04]  /*39ca0*/  STL.64 [R1+0xc80], R32 ;  /* 0x000c802001007387 */ /* 0x000fe80000100a00 */
[----:B------:R-:W-:Y:S04]  /*39cb0*/  STL.64 [R1+0x250], R238 ;  /* 0x000250ee01007387 */ /* 0x000fe80000100a00 */
[----:B------:R-:W-:Y:S04]  /*39cc0*/  STL.64 [R1+0xc60], R30 ;  /* 0x000c601e01007387 */ /* 0x000fe80000100a00 */
[----:B------:R1:W-:Y:S01]  /*39cd0*/  STL.64 [R1+0x1718], R2 ;  /* 0x0017180201007387 */ /* 0x0003e20000100a00 */
[----:B------:R-:W-:Y:S01]  /*39ce0*/  IMAD.WIDE R18, R2, 0x4, R230 ;  /* 0x0000000402127825 */ /* 0x000fe200078e02e6 */
[----:B------:R-:W-:-:S02]  /*39cf0*/  ISETP.NE.U32.AND P4, PT, R16, RZ, PT ;  /* 0x000000ff1000720c */ /* 0x000fc40003f85070 */
[----:B------:R-:W-:Y:S01]  /*39d00*/  LDGSTS.E [R14+0xc008], desc[UR22][R32.64], P6 ;  /* 0x0c008000200e7fae */ /* 0x000fe2000b1a1016 */
[----:B------:R-:W3:Y:S03]  /*39d10*/  LDC R16, c[0x0][0x3a0] ;  /* 0x0000e800ff107b82 */ /* 0x000ee60000000800 */
[----:B------:R4:W-:Y:S01]  /*39d20*/  STL.64 [R1+0xc50], R18 ;  /* 0x000c501201007387 */ /* 0x0009e20000100a00 */
[----:B------:R-:W-:-:S06]  /*39d30*/  IMAD.WIDE R236, R17, 0x4, R246 ;  /* 0x0000000411ec7825 */ /* 0x000fcc00078e02f6 */
[----:B------:R-:W-:Y:S04]  /*39d40*/  LDGSTS.E [R14+0xe000], desc[UR22][R30.64], P4 ;  /* 0x0e0000001e0e7fae */ /* 0x000fe8000a1a1016 */
[----:B------:R-:W-:Y:S04]  /*39d50*/  LDGSTS.E [R14+0xe008], desc[UR22][R18.64], P5 ;  /* 0x0e008000120e7fae */ /* 0x000fe8000a9a1016 */
[----:B------:R-:W0:Y:S01]  /*39d60*/  LDGDEPBAR ;  /* 0x00000000000079af */ /* 0x000e220000000000 */
[----:B--2---:R-:W-:-:S05]  /*39d70*/  IMAD.WIDE R240, R17, 0x4, R240 ;  /* 0x0000000411f07825 */ /* 0x004fca00078e02f0 */
[----:B------:R-:W-:Y:S01]  /*39d80*/  STL.64 [R1+0x1720], R240 ;  /* 0x001720f001007387 */ /* 0x000fe20000100a00 */
[----:B-1----:R-:W-:-:S03]  /*39d90*/  IMAD.WIDE R2, R17, 0x4, R248 ;  /* 0x0000000411027825 */ /* 0x002fc600078e02f8 */
[----:B------:R1:W-:Y:S04]  /*39da0*/  STL.64 [R1+0x1728], R14 ;  /* 0x0017280e01007387 */ /* 0x0003e80000100a00 */
[----:B------:R-:W2:Y:S04]  /*39db0*/  LDL.LU.64 R124, [R1+0x38] ;  /* 0x00003800017c7983 */ /* 0x000ea80000300a00 */
[----:B------:R1:W-:Y:S04]  /*39dc0*/  STL.64 [R1+0x468], R2 ;  /* 0x0004680201007387 */ /* 0x0003e80000100a00 */
[----:B------:R-:W2:Y:S04]  /*39dd0*/  LDL.64 R110, [R1+0x11d8] ;  /* 0x0011d800016e7983 */ /* 0x000ea80000100a00 */
[----:B------:R-:W3:Y:S04]  /*39de0*/  LDL.64 R100, [R1+0x11a0] ;  /* 0x0011a00001647983 */ /* 0x000ee80000100a00 */
        /* <DEDUP_REMOVED lines=15> */
[----:B----4-:R-:W4:Y:S04]  /*39ee0*/  LDL.64 R18, [R1+0x540] ;  /* 0x0005400001127983 */ /* 0x010f280000100a00 */
        /* <DEDUP_REMOVED lines=10> */
[----:B-1----:R-:W4:Y:S04]  /*39f90*/  LDL.64 R14, [R1+0x388] ;  /* 0x00038800010e7983 */ /* 0x002f280000100a00 */
        /* <DEDUP_REMOVED lines=8> */
[----:B------:R-:W-:Y:S04]  /*3a020*/  LDGSTS.E [R13+0x41800], desc[UR22][R98.64], P1 ;  /* 0x41800000620d7fae */ /* 0x000fe800089a1016 */
[----:B------:R-:W2:Y:S04]  /*3a030*/  LDL.LU.64 R110, [R1+0x1e08] ;  /* 0x001e0800016e7983 */ /* 0x000ea80000300a00 */
[----:B------:R-:W3:Y:S04]  /*3a040*/  LDL.LU.64 R100, [R1+0x1e00] ;  /* 0x001e000001647983 */ /* 0x000ee80000300a00 */
[----:B------:R-:W2:Y:S04]  /*3a050*/  LDL.LU.64 R98, [R1+0x1df8] ;  /* 0x001df80001627983 */ /* 0x000ea80000300a00 */
[----:B------:R-:W-:Y:S04]  /*3a060*/  LDGSTS.E [R13+0x41c00], desc[UR22][R96.64], P1 ;  /* 0x41c00000600d7fae */ /* 0x000fe800089a1016 */
[----:B------:R-:W-:Y:S04]  /*3a070*/  LDGSTS.E [R13+0x42000], desc[UR22][R94.64], P1 ;  /* 0x420000005e0d7fae */ /* 0x000fe800089a1016 */
[----:B------:R-:W-:Y:S04]  /*3a080*/  LDGSTS.E [R13+0x42400], desc[UR22][R82.64], P1 ;  /* 0x42400000520d7fae */ /* 0x000fe800089a1016 */
[----:B------:R-:W2:Y:S04]  /*3a090*/  LDL.LU.64 R96, [R1+0x1df0] ;  /* 0x001df00001607983 */ /* 0x000ea80000300a00 */
[----:B------:R-:W2:Y:S04]  /*3a0a0*/  LDL.LU.64 R94, [R1+0x1de8] ;  /* 0x001de800015e7983 */ /* 0x000ea80000300a00 */
        /* <DEDUP_REMOVED lines=21> */
[----:B----4-:R-:W-:Y:S04]  /*3a200*/  LDGSTS.E [R13+0x45400], desc[UR22][R18.64], P1 ;  /* 0x45400000120d7fae */ /* 0x010fe800089a1016 */
[----:B------:R-:W4:Y:S04]  /*3a210*/  LDL.LU.64 R32, [R1+0x1d90] ;  /* 0x001d900001207983 */ /* 0x000f280000300a00 */
        /* <DEDUP_REMOVED lines=18> */
[----:B------:R1:W-:Y:S04]  /*3a340*/  LDGSTS.E [R13+0x47c00], desc[UR22][R2.64], P1 ;  /* 0x47c00000020d7fae */ /* 0x0003e800089a1016 */
[----:B------:R-:W-:Y:S04]  /*3a350*/  LDGSTS.E [R13+0x60000], desc[UR22][R108.64], P1 ;  /* 0x600000006c0d7fae */ /* 0x000fe800089a1016 */
[----:B------:R-:W-:Y:S04]  /*3a360*/  LDGSTS.E [R13+0x60400], desc[UR22][R92.64], P1 ;  /* 0x604000005c0d7fae */ /* 0x000fe800089a1016 */
[----:B------:R-:W-:Y:S04]  /*3a370*/  LDGSTS.E [R13+0x60800], desc[UR22][R230.64], P1 ;  /* 0x60800000e60d7fae */ /* 0x000fe800089a1016 */
[----:B--2---:R-:W-:Y:S04]  /*3a380*/  LDGSTS.E [R13+0x60c00], desc[UR22][R8.64], P1 ;  /* 0x60c00000080d7fae */ /* 0x004fe800089a1016 */
[----:B------:R-:W-:Y:S04]  /*3a390*/  LDGSTS.E [R13+0x61000], desc[UR22][R10.64], P1 ;  /* 0x610000000a0d7fae */ /* 0x000fe800089a1016 */
[----:B------:R-:W-:Y:S04]  /*3a3a0*/  LDGSTS.E [R13+0x61400], desc[UR22][R124.64], P1 ;  /* 0x614000007c0d7fae */ /* 0x000fe800089a1016 */
[----:B------:R-:W2:Y:S04]  /*3a3b0*/  LDL.LU.64 R8, [R1+0x1d40] ;  /* 0x001d400001087983 */ /* 0x000ea80000300a00 */
[----:B------:R-:W2:Y:S04]  /*3a3c0*/  LDL.LU.64 R10, [R1+0x1d38] ;  /* 0x001d3800010a7983 */ /* 0x000ea80000300a00 */
[----:B------:R-:W1:Y:S04]  /*3a3d0*/  LDL.LU.64 R230, [R1+0x12b8] ;  /* 0x0012b80001e67983 */ /* 0x000e680000300a00 */
        /* <DEDUP_REMOVED lines=27> */
[----:B------:R-:W-:Y:S01]  /*3a590*/  STL.64 [R1+0x1808], R162 ;  /* 0x001808a201007387 */ /* 0x000fe20000100a00 */
[----:B------:R-:W-:-:S03]  /*3a5a0*/  IMAD.WIDE R210, R17, 0x4, R210 ;  /* 0x0000000411d27825 */ /* 0x000fc600078e02d2 */
[----:B------:R-:W-:Y:S04]  /*3a5b0*/  LDGSTS.E [R13+0x64c00], desc[UR22][R162.64], P1 ;  /* 0x64c00000a20d7fae */ /* 0x000fe800089a1016 */
[----:B------:R-:W-:Y:S04]  /*3a5c0*/  STL.64 [R1+0x1810], R168 ;  /* 0x001810a801007387 */ /* 0x000fe80000100a00 */
[----:B------:R-:W-:Y:S04]  /*3a5d0*/  LDGSTS.E [R13+0x65000], desc[UR22][R168.64], P1 ;  /* 0x65000000a80d7fae */ /* 0x000fe800089a1016 */
[----:B------:R-:W-:Y:S01]  /*3a5e0*/  STL.64 [R1+0x1818], R174 ;  /* 0x001818ae01007387 */ /* 0x000fe20000100a00 */
[----:B------:R-:W-:-:S03]  /*3a5f0*/  IMAD.WIDE R218, R17, 0x4, R218 ;  /* 0x0000000411da7825 */ /* 0x000fc600078e02da */
[----:B------:R-:W-:Y:S04]  /*3a600*/  LDGSTS.E [R13+0x65400], desc[UR22][R174.64], P1 ;  /* 0x65400000ae0d7fae */ /* 0x000fe800089a1016 */
[----:B------:R-:W-:Y:S01]  /*3a610*/  STL.64 [R1+0x1820], R180 ;  /* 0x001820b401007387 */ /* 0x000fe20000100a00 */
[----:B------:R-:W-:-:S03]  /*3a620*/  IMAD.WIDE R222, R17, 0x4, R222 ;  /* 0x0000000411de7825 */ /* 0x000fc600078e02de */
        /* <DEDUP_REMOVED lines=20> */
[----:B------:R-:W4:Y:S04]  /*3a770*/  LDL.64 R92, [R1+0x1280] ;  /* 0x00128000015c7983 */ /* 0x000f280000100a00 */
[----:B---3--:R-:W3:Y:S01]  /*3a780*/  LDL.64 R12, [R1+0x1248] ;  /* 0x00124800010c7983 */ /* 0x008ee20000100a00 */
[----:B-1----:R-:W-:-:S03]  /*3a790*/  IMAD.WIDE R2, R17, 0x4, R230 ;  /* 0x0000000411027825 */ /* 0x002fc600078e02e6 */
[----:B--2---:R-:W-:Y:S04]  /*3a7a0*/  LDGSTS.E [R10+0x40080], desc[UR22][R230.64], P1 ;  /* 0x40080000e60a7fae */ /* 0x004fe800089a1016 */
[----:B------:R1:W-:Y:S04]  /*3a7b0*/  STL.64 [R1+0x5a0], R2 ;  /* 0x0005a00201007387 */ /* 0x0003e80000100a00 */
        /* <DEDUP_REMOVED lines=25> */
[----:B-1----:R-:W2:Y:S04]  /*3a950*/  LDL.64 R2, [R1+0x3c8] ;  /* 0x0003c80001027983 */ /* 0x002ea80000100a00 */
[----:B------:R-:W2:Y:S04]  /*3a960*/  LDL.LU.64 R168, [R1+0x380] ;  /* 0x0003800001a87983 */ /* 0x000ea80000300a00 */
[----:B------:R-:W2:Y:S04]  /*3a970*/  LDL.LU.64 R202, [R1+0x2f0] ;  /* 0x0002f00001ca7983 */ /* 0x000ea80000300a00 */
[----:B------:R-:W2:Y:S04]  /*3a980*/  LDL.LU.64 R198, [R1+0x200] ;  /* 0x0002000001c67983 */ /* 0x000ea80000300a00 */
[----:B------:R-:W2:Y:S04]  /*3a990*/  LDL.LU.64 R156, [R1+0x1a0] ;  /* 0x0001a000019c7983 */ /* 0x000ea80000300a00 */
[----:B------:R-:W2:Y:S04]  /*3a9a0*/  LDL.LU.64 R62, [R1+0x70] ;  /* 0x00007000013e7983 */ /* 0x000ea80000300a00 */
[----:B------:R-:W2:Y:S04]  /*3a9b0*/  LDL.LU.64 R108, [R1+0x30] ;  /* 0x00003000016c7983 */ /* 0x000ea80000300a00 */
[----:B----4-:R-:W-:Y:S04]  /*3a9c0*/  LDGSTS.E [R10+0x40480], desc[UR22][R92.64], P1 ;  /* 0x404800005c0a7fae */ /* 0x010fe800089a1016 */
[----:B---3--:R-:W-:Y:S04]  /*3a9d0*/  LDGSTS.E [R10+0x40880], desc[UR22][R12.64], P1 ;  /* 0x408800000c0a7fae */ /* 0x008fe800089a1016 */
[----:B------:R-:W3:Y:S04]  /*3a9e0*/  LDL.64 R92, [R1+0x338] ;  /* 0x00033800015c7983 */ /* 0x000ee80000100a00 */
[----:B--2---:R-:W-:Y:S04]  /*3a9f0*/  LDGSTS.E [R10+0x40c80], desc[UR22][R230.64], P1 ;  /* 0x40c80000e60a7fae */ /* 0x004fe800089a1016 */
[----:B------:R-:W-:Y:S04]  /*3aa00*/  LDGSTS.E [R10+0x41080], desc[UR22][R222.64], P1 ;  /* 0x41080000de0a7fae */ /* 0x000fe800089a1016 */
[----:B------:R-:W-:Y:S04]  /*3aa10*/  LDGSTS.E [R10+0x41480], desc[UR22][R218.64], P1 ;  /* 0x41480000da0a7fae */ /* 0x000fe800089a1016 */
        /* <DEDUP_REMOVED lines=24> */
[----:B------:R-:W-:Y:S04]  /*3aba0*/  LDGSTS.E [R10+0x47480], desc[UR22][R168.64], P1 ;  /* 0x47480000a80a7fae */ /* 0x000fe800089a1016 */
[----:B------:R-:W-:Y:S04]  /*3abb0*/  STL.64 [R1+0x1918], R168 ;  /* 0x001918a801007387 */ /* 0x000fe80000100a00 */
[----:B------:R-:W-:Y:S04]  /*3abc0*/  STL.64 [R1+0x18d0], R202 ;  /* 0x0018d0ca01007387 */ /* 0x000fe80000100a00 */
[----:B---3--:R-:W-:Y:S04]  /*3abd0*/  LDGSTS.E [R10+0x47880], desc[UR22][R92.64], P1 ;  /* 0x478800005c0a7fae */ /* 0x008fe800089a1016 */
[----:B------:R-:W-:Y:S04]  /*3abe0*/  LDGSTS.E [R10+0x47c80], desc[UR22][R202.64], P1 ;  /* 0x47c80000ca0a7fae */ /* 0x000fe800089a1016 */
[----:B--2---:R-:W-:Y:S04]  /*3abf0*/  LDGSTS.E [R10+0x60080], desc[UR22][R230.64], P1 ;  /* 0x60080000e60a7fae */ /* 0x004fe800089a1016 */
[----:B------:R-:W-:Y:S01]  /*3ac00*/  LDGSTS.E [R10+0x60480], desc[UR22][R8.64], P1 ;  /* 0x60480000080a7fae */ /* 0x000fe200089a1016 */
[----:B------:R-:W-:-:S03]  /*3ac10*/  IMAD.WIDE R208, R17, 0x4, R208 ;  /* 0x0000000411d07825 */ /* 0x000fc600078e02d0 */
[----:B------:R-:W-:Y:S01]  /*3ac20*/  LDGSTS.E [R10+0x60880], desc[UR22][R198.64], P1 ;  /* 0x60880000c60a7fae */ /* 0x000fe200089a1016 */
[----:B------:R-:W-:-:S03]  /*3ac30*/  IMAD.WIDE R212, R17, 0x4, R212 ;  /* 0x0000000411d47825 */ /* 0x000fc600078e02d4 */
[----:B------:R-:W-:Y:S04]  /*3ac40*/  LDGSTS.E [R10+0x60c80], desc[UR22][R156.64], P1 ;  /* 0x60c800009c0a7fae */ /* 0x000fe800089a1016 */
[----:B------:R-:W2:Y:S04]  /*3ac50*/  LDL.LU.64 R8, [R1+0x1d30] ;  /* 0x001d300001087983 */ /* 0x000ea80000300a00 */
[----:B------:R-:W1:Y:S04]  /*3ac60*/  LDL.LU.64 R230, [R1+0x12b0] ;  /* 0x0012b00001e67983 */ /* 0x000e680000300a00 */
[----:B------:R3:W-:Y:S04]  /*3ac70*/  STL.64 [R1+0x1870], R198 ;  /* 0x001870c601007387 */ /* 0x0007e80000100a00 */
[----:B------:R-:W-:Y:S04]  /*3ac80*/  STL.64 [R1+0x1878], R156 ;  /* 0x0018789c01007387 */ /* 0x000fe80000100a00 */
        /* <DEDUP_REMOVED lines=16> */
[----:B------:R-:W-:Y:S01]  /*3ad90*/  STL.64 [R1+0x1908], R170 ;  /* 0x001908aa01007387 */ /* 0x000fe20000100a00 */
[----:B------:R-:W-:-:S03]  /*3ada0*/  IMAD.WIDE R216, R17, 0x4, R216 ;  /* 0x0000000411d87825 */ /* 0x000fc600078e02d8 */
[----:B------:R-:W-:Y:S01]  /*3adb0*/  STL.64 [R1+0x1910], R176 ;  /* 0x001910b001007387 */ /* 0x000fe20000100a00 */
[----:B------:R-:W-:-:S03]  /*3adc0*/  IMAD.WIDE R220, R17, 0x4, R220 ;  /* 0x0000000411dc7825 */ /* 0x000fc600078e02dc */
[----:B------:R-:W-:Y:S01]  /*3add0*/  STL.64 [R1+0x1920], R182 ;  /* 0x001920b601007387 */ /* 0x000fe20000100a00 */
[----:B------:R-:W-:-:S03]  /*3ade0*/  IMAD.WIDE R224, R17, 0x4, R224 ;  /* 0x0000000411e07825 */ /* 0x000fc600078e02e0 */
        /* <DEDUP_REMOVED lines=20> */
[----:B---3--:R-:W3:Y:S04]  /*3af30*/  LDL.64 R198, [R1+0x1278] ;  /* 0x0012780001c67983 */ /* 0x008ee80000100a00 */
        /* <DEDUP_REMOVED lines=18> */
[----:B------:R-:W-:Y:S01]  /*3b060*/  LDGSTS.E [R10+0x67c80], desc[UR22][R224.64], P1 ;  /* 0x67c80000e00a7fae */ /* 0x000fe200089a1016 */
        /* <DEDUP_REMOVED lines=24> */
[----:B------:R-:W2:Y:S04]  /*3b1f0*/  LDL.64 R230, [R1+0x478] ;  /* 0x0004780001e67983 */ /* 0x000ea80000100a00 */
        /* <DEDUP_REMOVED lines=13> */
[----:B---3--:R-:W-:Y:S04]  /*3b2d0*/  LDGSTS.E [R9+0x40500], desc[UR22][R198.64], P1 ;  /* 0x40500000c6097fae */ /* 0x008fe800089a1016 */
[----:B----4-:R-:W-:Y:S04]  /*3b2e0*/  LDGSTS.E [R9+0x40900], desc[UR22][R168.64], P1 ;  /* 0x40900000a8097fae */ /* 0x010fe800089a1016 */
[----:B--2---:R-:W-:Y:S04]  /*3b2f0*/  LDGSTS.E [R9+0x40d00], desc[UR22][R12.64], P1 ;  /* 0x40d000000c097fae */ /* 0x004fe800089a1016 */
        /* <DEDUP_REMOVED lines=22> */
[----:B------:R-:W2:Y:S04]  /*3b460*/  LDL.64 R2, [R1+0x12c8] ;  /* 0x0012c80001027983 */ /* 0x000ea80000100a00 */
[----:B------:R-:W-:Y:S04]  /*3b470*/  LDGSTS.E [R9+0x46100], desc[UR22][R152.64], P1 ;  /* 0x4610000098097fae */ /* 0x000fe800089a1016 */
[----:B------:R-:W-:Y:S04]  /*3b480*/  LDGSTS.E [R9+0x46500], desc[UR22][R202.64], P1 ;  /* 0x46500000ca097fae */ /* 0x000fe800089a1016 */
[----:B------:R-:W-:Y:S04]  /*3b490*/  LDGSTS.E [R9+0x46900], desc[UR22][R230.64], P1 ;  /* 0x46900000e6097fae */ /* 0x000fe800089a1016 */
[----:B------:R-:W-:Y:S04]  /*3b4a0*/  LDGSTS.E [R9+0x46d00], desc[UR22][R62.64], P1 ;  /* 0x46d000003e097fae */ /* 0x000fe800089a1016 */
[----:B------:R-:W-:Y:S04]  /*3b4b0*/  LDGSTS.E [R9+0x47100], desc[UR22][R206.64], P1 ;  /* 0x47100000ce097fae */ /* 0x000fe800089a1016 */
[----:B------:R-:W3:Y:S04]  /*3b4c0*/  LDL.LU.64 R230, [R1+0x12a8] ;  /* 0x0012a80001e67983 */ /* 0x000ee80000300a00 */
        /* <DEDUP_REMOVED lines=38> */
[----:B--2---:R3:W-:Y:S04]  /*3b730*/  LDGSTS.E [R9+0x63d00], desc[UR22][R2.64], P1 ;  /* 0x63d0000002097fae */ /* 0x0047e800089a1016 */
[----:B------:R-:W-:Y:S04]  /*3b740*/  LDGSTS.E [R9+0x64100], desc[UR22][R84.64], P1 ;  /* 0x6410000054097fae */ /* 0x000fe800089a1016 */
[----:B------:R-:W-:Y:S04]  /*3b750*/  LDGSTS.E [R9+0x64500], desc[UR22][R154.64], P1 ;  /* 0x645000009a097fae */ /* 0x000fe800089a1016 */
[----:B------:R-:W-:Y:S04]  /*3b760*/  LDGSTS.E [R9+0x64900], desc[UR22][R160.64], P1 ;  /* 0x64900000a0097fae */ /* 0x000fe800089a1016 */
[----:B------:R-:W2:Y:S04]  /*3b770*/  LDL.LU.64 R84, [R1+0x1d28] ;  /* 0x001d280001547983 */ /* 0x000ea80000300a00 */
        /* <DEDUP_REMOVED lines=10> */
[----:B------:R-:W-:Y:S01]  /*3b820*/  LDGSTS.E [R9+0x65d00], desc[UR22][R190.64], P1 ;  /* 0x65d00000be097fae */ /* 0x000fe200089a1016 */
[----:B---3--:R-:W-:-:S03]  /*3b830*/  IMAD.WIDE R2, R17, 0x4, R230 ;  /* 0x0000000411027825 */ /* 0x008fc600078e02e6 */
[----:B------:R-:W-:Y:S04]  /*3b840*/  STL.64 [R1+0x1a50], R190 ;  /* 0x001a50be01007387 */ /* 0x000fe80000100a00 */
[----:B------:R-:W-:Y:S04]  /*3b850*/  LDGSTS.E [R9+0x66100], desc[UR22][R196.64], P1 ;  /* 0x66100000c4097fae */ /* 0x000fe800089a1016 */
[----:B------:R-:W-:Y:S04]  /*3b860*/  STL.64 [R1+0x1a58], R196 ;  /* 0x001a58c401007387 */ /* 0x000fe80000100a00 */
[----:B------:R-:W-:Y:S04]  /*3b870*/  LDGSTS.E [R9+0x66500], desc[UR22][R68.64], P1 ;  /* 0x6650000044097fae */ /* 0x000fe800089a1016 */
[----:B------:R-:W-:Y:S04]  /*3b880*/  LDGSTS.E [R9+0x66900], desc[UR22][R52.64], P1 ;  /* 0x6690000034097fae */ /* 0x000fe800089a1016 */
[----:B------:R-:W-:Y:S04]  /*3b890*/  LDGSTS.E [R9+0x66d00], desc[UR22][R36.64], P1 ;  /* 0x66d0000024097fae */ /* 0x000fe800089a1016 */
[----:B------:R-:W3:Y:S04]  /*3b8a0*/  LDL.LU.64 R68, [R1+0x1d20] ;  /* 0x001d200001447983 */ /* 0x000ee80000300a00 */
[----:B------:R-:W4:Y:S04]  /*3b8b0*/  LDL.LU.64 R52, [R1+0x1d18] ;  /* 0x001d180001347983 */ /* 0x000f280000300a00 */
[----:B------:R-:W2:Y:S04]  /*3b8c0*/  LDL.LU.64 R36, [R1+0x1d10] ;  /* 0x001d100001247983 */ /* 0x000ea80000300a00 */
[----:B------:R-:W-:Y:S04]  /*3b8d0*/  LDGSTS.E [R9+0x67100], desc[UR22][R20.64], P1 ;  /* 0x6710000014097fae */ /* 0x000fe800089a1016 */
[----:B------:R-:W-:Y:S04]  /*3b8e0*/  LDGSTS.E [R9+0x67500], desc[UR22][R244.64], P1 ;  /* 0x67500000f4097fae */ /* 0x000fe800089a1016 */
[----:B------:R-:W-:Y:S04]  /*3b8f0*/  LDGSTS.E [R9+0x67900], desc[UR22][R76.64], P1 ;  /* 0x679000004c097fae */ /* 0x000fe800089a1016 */
[----:B------:R-:W2:Y:S04]  /*3b900*/  LDL.LU.64 R20, [R1+0x1d08] ;  /* 0x001d080001147983 */ /* 0x000ea80000300a00 */
[----:B------:R-:W2:Y:S04]  /*3b910*/  LDL.LU.64 R244, [R1+0x1d00] ;  /* 0x001d000001f47983 */ /* 0x000ea80000300a00 */
[----:B------:R-:W2:Y:S04]  /*3b920*/  LDL.64 R12, [R1+0x1270] ;  /* 0x00127000010c7983 */ /* 0x000ea80000100a00 */
[----:B------:R-:W3:Y:S04]  /*3b930*/  LDL.64 R214, [R1+0x1240] ;  /* 0x0012400001d67983 */ /* 0x000ee80000100a00 */
[----:B------:R1:W-:Y:S04]  /*3b940*/  STL.64 [R1+0x838], R2 ;  /* 0x0008380201007387 */ /* 0x0003e80000100a00 */
        /* <DEDUP_REMOVED lines=14> */
[----:B-1----:R-:W4:Y:S04]  /*3ba30*/  LDL.64 R2, [R1+0xf48] ;  /* 0x000f480001027983 */ /* 0x002f280000100a00 */
[----:B------:R-:W-:Y:S04]  /*3ba40*/  LDGSTS.E [R9+0x67d00], desc[UR22][R28.64], P1 ;  /* 0x67d000001c097fae */ /* 0x000fe800089a1016 */
[----:B------:R-:W-:Y:S04]  /*3ba50*/  LDGSTS.E [R8+0x40180], desc[UR22][R230.64], P1 ;  /* 0x40180000e6087fae */ /* 0x000fe800089a1016 */
[----:B------:R-:W4:Y:S04]  /*3ba60*/  LDL.64 R28, [R1+0xf18] ;  /* 0x000f1800011c7983 */ /* 0x000f280000100a00 */
        /* <DEDUP_REMOVED lines=47> */
[----:B------:R-:W4:Y:S04]  /*3bd60*/  LDL.LU.64 R28, [R1+0x12a0] ;  /* 0x0012a000011c7983 */ /* 0x000f280000300a00 */
        /* <DEDUP_REMOVED lines=51> */
[----:B--2---:R-:W-:Y:S04]  /*3c0a0*/  LDGSTS.E [R8+0x63d80], desc[UR22][R250.64], P1 ;  /* 0x63d80000fa087fae */ /* 0x004fe800089a1016 */
[----:B---3--:R-:W-:Y:S04]  /*3c0b0*/  LDGSTS.E [R8+0x64180], desc[UR22][R124.64], P1 ;  /* 0x641800007c087fae */ /* 0x008fe800089a1016 */
[----:B----4-:R-:W-:Y:S04]  /*3c0c0*/  LDGSTS.E [R8+0x64580], desc[UR22][R14.64], P1 ;  /* 0x645800000e087fae */ /* 0x010fe800089a1016 */
[----:B------:R-:W-:Y:S04]  /*3c0d0*/  LDGSTS.E [R8+0x64980], desc[UR22][R240.64], P1 ;  /* 0x64980000f0087fae */ /* 0x000fe800089a1016 */
[----:B------:R1:W-:Y:S04]  /*3c0e0*/  LDGSTS.E [R8+0x64d80], desc[UR22][R2.64], P1 ;  /* 0x64d8000002087fae */ /* 0x0003e800089a1016 */
[----:B------:R-:W-:Y:S04]  /*3c0f0*/  LDGSTS.E [R8+0x65180], desc[UR22][R134.64], P1 ;  /* 0x6518000086087fae */ /* 0x000fe800089a1016 */
[----:B------:R-:W-:Y:S04]  /*3c100*/  LDGSTS.E [R8+0x65580], desc[UR22][R118.64], P1 ;  /* 0x6558000076087fae */ /* 0x000fe800089a1016 */
[----:B------:R-:W-:Y:S04]  /*3c110*/  LDGSTS.E [R8+0x65980], desc[UR22][R102.64], P1 ;  /* 0x6598000066087fae */ /* 0x000fe800089a1016 */
[----:B------:R-:W2:Y:S04]  /*3c120*/  LDL.LU.64 R134, [R1+0x1cf8] ;  /* 0x001cf80001867983 */ /* 0x000ea80000300a00 */
[----:B------:R-:W3:Y:S04]  /*3c130*/  LDL.LU.64 R118, [R1+0x1cf0] ;  /* 0x001cf00001767983 */ /* 0x000ee80000300a00 */
[----:B------:R-:W4:Y:S04]  /*3c140*/  LDL.LU.64 R102, [R1+0x1ce8] ;  /* 0x001ce80001667983 */ /* 0x000f280000300a00 */
[----:B------:R-:W-:Y:S04]  /*3c150*/  LDGSTS.E [R8+0x65d80], desc[UR22][R86.64], P1 ;  /* 0x65d8000056087fae */ /* 0x000fe800089a1016 */
[----:B------:R-:W-:Y:S04]  /*3c160*/  LDGSTS.E [R8+0x66180], desc[UR22][R70.64], P1 ;  /* 0x6618000046087fae */ /* 0x000fe800089a1016 */
[----:B------:R-:W-:Y:S04]  /*3c170*/  LDGSTS.E [R8+0x66580], desc[UR22][R6.64], P1 ;  /* 0x6658000006087fae */ /* 0x000fe800089a1016 */
[----:B------:R-:W2:Y:S04]  /*3c180*/  LDL.LU.64 R86, [R1+0x1ce0] ;  /* 0x001ce00001567983 */ /* 0x000ea80000300a00 */
[----:B------:R-:W2:Y:S04]  /*3c190*/  LDL.LU.64 R70, [R1+0x1cd8] ;  /* 0x001cd80001467983 */ /* 0x000ea80000300a00 */
[----:B------:R-:W2:Y:S01]  /*3c1a0*/  LDL.LU.64 R6, [R1+0x1cd0] ;  /* 0x001cd00001067983 */ /* 0x000ea20000300a00 */
[----:B-1----:R-:W-:-:S03]  /*3c1b0*/  IMAD.WIDE R2, R17, 0x4, R28 ;  /* 0x0000000411027825 */ /* 0x002fc600078e021c */
[----:B------:R-:W-:Y:S04]  /*3c1c0*/  LDGSTS.E [R8+0x66980], desc[UR22][R54.64], P1 ;  /* 0x6698000036087fae */ /* 0x000fe800089a1016 */
[----:B------:R-:W-:Y:S04]  /*3c1d0*/  LDGSTS.E [R8+0x66d80], desc[UR22][R38.64], P1 ;  /* 0x66d8000026087fae */ /* 0x000fe800089a1016 */
[----:B------:R-:W-:Y:S04]  /*3c1e0*/  LDGSTS.E [R8+0x67180], desc[UR22][R22.64], P1 ;  /* 0x6718000016087fae */ /* 0x000fe800089a1016 */
[----:B------:R-:W3:Y:S04]  /*3c1f0*/  LDL.LU.64 R54, [R1+0x1cc8] ;  /* 0x001cc80001367983 */ /* 0x000ee80000300a00 */
[----:B------:R-:W3:Y:S04]  /*3c200*/  LDL.LU.64 R38, [R1+0x1cc0] ;  /* 0x001cc00001267983 */ /* 0x000ee80000300a00 */
[----:B------:R-:W3:Y:S04]  /*3c210*/  LDL.LU.64 R22, [R1+0x1cb8] ;  /* 0x001cb80001167983 */ /* 0x000ee80000300a00 */
[----:B------:R-:W-:Y:S04]  /*3c220*/  LDGSTS.E [R8+0x67580], desc[UR22][R242.64], P1 ;  /* 0x67580000f2087fae */ /* 0x000fe800089a1016 */
[----:B------:R-:W-:Y:S04]  /*3c230*/  LDGSTS.E [R8+0x67980], desc[UR22][R140.64], P1 ;  /* 0x679800008c087fae */ /* 0x000fe800089a1016 */
[----:B------:R-:W-:Y:S04]  /*3c240*/  LDGSTS.E [R8+0x67d80], desc[UR22][R60.64], P1 ;  /* 0x67d800003c087fae */ /* 0x000fe800089a1016 */
[----:B------:R-:W3:Y:S04]  /*3c250*/  LDL.LU.64 R242, [R1+0x1cb0] ;  /* 0x001cb00001f27983 */ /* 0x000ee80000300a00 */
[----:B------:R-:W-:Y:S04]  /*3c260*/  STL.64 [R1+0x1740], R8 ;  /* 0x0017400801007387 */ /* 0x000fe80000100a00 */
[----:B------:R-:W3:Y:S04]  /*3c270*/  LDL.64 R126, [R1+0x1268] ;  /* 0x00126800017e7983 */ /* 0x000ee80000100a00 */
[----:B------:R-:W3:Y:S04]  /*3c280*/  LDL.64 R110, [R1+0x1238] ;  /* 0x00123800016e7983 */ /* 0x000ee80000100a00 */
[----:B------:R1:W-:Y:S04]  /*3c290*/  STL.64 [R1+0x998], R2 ;  /* 0x0009980201007387 */ /* 0x0003e80000100a00 */
[----:B------:R-:W3:Y:S04]  /*3c2a0*/  LDL.64 R94, [R1+0x11f8] ;  /* 0x0011f800015e7983 */ /* 0x000ee80000100a00 */
[----:B------:R-:W3:Y:S04]  /*3c2b0*/  LDL.64 R78, [R1+0x11c0] ;  /* 0x0011c000014e7983 */ /* 0x000ee80000100a00 */
[----:B------:R-:W3:Y:S04]  /*3c2c0*/  LDL.64 R250, [R1+0x1188] ;  /* 0x0011880001fa7983 */ /* 0x000ee80000100a00 */
[----:B------:R-:W3:Y:S04]  /*3c2d0*/  LDL.64 R124, [R1+0x1158] ;  /* 0x00115800017c7983 */ /* 0x000ee80000100a00 */
[----:B------:R-:W3:Y:S04]  /*3c2e0*/  LDL.64 R14, [R1+0x1120] ;  /* 0x00112000010e7983 */ /* 0x000ee80000100a00 */
[----:B------:R-:W3:Y:S04]  /*3c2f0*/  LDL.64 R240, [R1+0x10f0] ;  /* 0x0010f00001f07983 */ /* 0x000ee80000100a00 */
[----:B-1----:R-:W3:Y:S04]  /*3c300*/  LDL.64 R2, [R1+0x10c0] ;  /* 0x0010c00001027983 */ /* 0x002ee80000100a00 */
[----:B--2---:R-:W-:Y:S04]  /*3c310*/  LDGSTS.E [R7+0x40200], desc[UR22][R28.64], P1 ;  /* 0x402000001c077fae */ /* 0x004fe800089a1016 */
[----:B------:R-:W2:Y:S04]  /*3c320*/  LDL.64 R28, [R1+0x1060] ;  /* 0x00106000011c7983 */ /* 0x000ea80000100a00 */
[----:B------:R-:W2:Y:S04]  /*3c330*/  LDL.LU.64 R248, [R1+0x1090] ;  /* 0x0010900001f87983 */ /* 0x000ea80000300a00 */
        /* <DEDUP_REMOVED lines=26> */
[----:B---3--:R-:W-:Y:S04]  /*3c4e0*/  LDGSTS.E [R7+0x40600], desc[UR22][R126.64], P1 ;  /* 0x406000007e077fae */ /* 0x008fe800089a1016 */
        /* <DEDUP_REMOVED lines=11> */
[----:B------:R-:W3:Y:S04]  /*3c5a0*/  LDL.64 R250, [R1+0x1308] ;  /* 0x0013080001fa7983 */ /* 0x000ee80000100a00 */
[----:B------:R-:W3:Y:S04]  /*3c5b0*/  LDL.64 R124, [R1+0x12f0] ;  /* 0x0012f000017c7983 */ /* 0x000ee80000100a00 */
[----:B------:R-:W3:Y:S04]  /*3c5c0*/  LDL.64 R14, [R1+0x12d8] ;  /* 0x0012d800010e7983 */ /* 0x000ee80000100a00 */
[----:B------:R-:W3:Y:S04]  /*3c5d0*/  LDL.64 R240, [R1+0xb28] ;  /* 0x000b280001f07983 */ /* 0x000ee80000100a00 */
[----:B------:R-:W3:Y:S04]  /*3c5e0*/  LDL.64 R2, [R1+0x120] ;  /* 0x0001200001027983 */ /* 0x000ee80000100a00 */
[----:B------:R-:W-:Y:S04]  /*3c5f0*/  LDGSTS.E [R7+0x42a00], desc[UR22][R248.64], P1 ;  /* 0x42a00000f8077fae */ /* 0x000fe800089a1016 */
[----:B------:R-:W-:Y:S04]  /*3c600*/  LDGSTS.E [R7+0x42e00], desc[UR22][R28.64], P1 ;  /* 0x42e000001c077fae */ /* 0x000fe800089a1016 */
[----:B----4-:R-:W-:Y:S04]  /*3c610*/  LDGSTS.E [R7+0x43200], desc[UR22][R246.64], P1 ;  /* 0x43200000f6077fae */ /* 0x010fe800089a1016 */
[----:B------:R-:W-:Y:S04]  /*3c620*/  LDGSTS.E [R7+0x43600], desc[UR22][R36.64], P1 ;  /* 0x4360000024077fae */ /* 0x000fe800089a1016 */
[----:B------:R-:W4:Y:S04]  /*3c630*/  LDL.LU.64 R28, [R1+0x1140] ;  /* 0x00114000011c7983 */ /* 0x000f280000300a00 */
        /* <DEDUP_REMOVED lines=61> */
[----:B------:R-:W-:Y:S04]  /*3ca10*/  LDGSTS.E [R7+0x64600], desc[UR22][R250.64], P1 ;  /* 0x64600000fa077fae */ /* 0x000fe800089a1016 */
[----:B------:R-:W-:Y:S04]  /*3ca20*/  LDGSTS.E [R7+0x64a00], desc[UR22][R124.64], P1 ;  /* 0x64a000007c077fae */ /* 0x000fe800089a1016 */
[----:B------:R-:W-:Y:S04]  /*3ca30*/  LDGSTS.E [R7+0x64e00], desc[UR22][R14.64], P1 ;  /* 0x64e000000e077fae */ /* 0x000fe800089a1016 */
[----:B------:R-:W-:Y:S04]  /*3ca40*/  LDGSTS.E [R7+0x65200], desc[UR22][R240.64], P1 ;  /* 0x65200000f0077fae */ /* 0x000fe800089a1016 */
[----:B------:R4:W-:Y:S04]  /*3ca50*/  LDGSTS.E [R7+0x65600], desc[UR22][R2.64], P1 ;  /* 0x6560000002077fae */ /* 0x0009e800089a1016 */
[----:B------:R-:W-:Y:S04]  /*3ca60*/  LDGSTS.E [R7+0x65a00], desc[UR22][R136.64], P1 ;  /* 0x65a0000088077fae */ /* 0x000fe800089a1016 */
[----:B------:R-:W-:Y:S04]  /*3ca70*/  LDGSTS.E [R7+0x65e00], desc[UR22][R120.64], P1 ;  /* 0x65e0000078077fae */ /* 0x000fe800089a1016 */
[----:B------:R-:W-:Y:S04]  /*3ca80*/  LDGSTS.E [R7+0x66200], desc[UR22][R104.64], P1 ;  /* 0x6620000068077fae */ /* 0x000fe800089a1016 */
[----:B------:R-:W2:Y:S04]  /*3ca90*/  LDL.LU.64 R136, [R1+0x1ca8] ;  /* 0x001ca80001887983 */ /* 0x000ea80000300a00 */
[----:B------:R-:W3:Y:S01]  /*3caa0*/  LDL.LU.64 R120, [R1+0x1ca0] ;  /* 0x001ca00001787983 */ /* 0x000ee20000300a00 */
[----:B----4-:R-:W-:-:S03]  /*3cab0*/  IMAD.WIDE R2, R17, 0x4, R28 ;  /* 0x0000000411027825 */ /* 0x010fc600078e021c */
[----:B------:R-:W4:Y:S04]  /*3cac0*/  LDL.LU.64 R104, [R1+0x1c98] ;  /* 0x001c980001687983 */ /* 0x000f280000300a00 */
        /* <DEDUP_REMOVED lines=12> */
[----:B------:R-:W2:Y:S04]  /*3cb90*/  LDL.64 R110, [R1+0x13a8] ;  /* 0x0013a800016e7983 */ /* 0x000ea80000100a00 */
[----:B------:R-:W2:Y:S04]  /*3cba0*/  LDL.64 R78, [R1+0x1380] ;  /* 0x00138000014e7983 */ /* 0x000ea80000100a00 */
[----:B------:R-:W-:Y:S04]  /*3cbb0*/  LDGSTS.E [R7+0x67e00], desc[UR22][R44.64], P1 ;  /* 0x67e000002c077fae */ /* 0x000fe800089a1016 */
[----:B------:R1:W-:Y:S04]  /*3cbc0*/  STL.64 [R1+0x1140], R2 ;  /* 0x0011400201007387 */ /* 0x0003e80000100a00 */
[----:B------:R-:W-:Y:S04]  /*3cbd0*/  LDGSTS.E [R6+0x40280], desc[UR22][R28.64], P1 ;  /* 0x402800001c067fae */ /* 0x000fe800089a1016 */
[----:B------:R-:W2:Y:S04]  /*3cbe0*/  LDL.64 R124, [R1+0x1360] ;  /* 0x00136000017c7983 */ /* 0x000ea80000100a00 */
[----:B------:R-:W2:Y:S04]  /*3cbf0*/  LDL.64 R14, [R1+0x1340] ;  /* 0x00134000010e7983 */ /* 0x000ea80000100a00 */
[----:B------:R-:W2:Y:S04]  /*3cc00*/  LDL.64 R240, [R1+0x1320] ;  /* 0x0013200001f07983 */ /* 0x000ea80000100a00 */
[----:B-1----:R-:W2:Y:S04]  /*3cc10*/  LDL.64 R2, [R1+0x12f8] ;  /* 0x0012f80001027983 */ /* 0x002ea80000100a00 */
[----:B------:R-:W2:Y:S04]  /*3cc20*/  LDL.LU.64 R28, [R1+0x1298] ;  /* 0x00129800011c7983 */ /* 0x000ea80000300a00 */
[----:B------:R-:W2:Y:S04]  /*3cc30*/  LDL.LU.64 R182, [R1+0x1210] ;  /* 0x0012100001b67983 */ /* 0x000ea80000300a00 */
[----:B------:R-:W3:Y:S04]  /*3cc40*/  LDL.LU.64 R158, [R1+0x1228] ;  /* 0x00122800019e7983 */ /* 0x000ee80000300a00 */
        /* <DEDUP_REMOVED lines=108> */
[----:B------:R-:W3:Y:S04]  /*3d310*/  LDL.LU.64 R232, [R1+0x1c18] ;  /* 0x001c180001e87983 */ /* 0x000ee80000300a00 */
[----:B------:R1:W-:Y:S04]  /*3d320*/  STL.64 [R1+0x1748], R6 ;  /* 0x0017480601007387 */ /* 0x0003e80000100a00 */
        /* <DEDUP_REMOVED lines=9> */
[----:B------:R-:W3:Y:S04]  /*3d3c0*/  LDL.LU.64 R198, [R1+0x1290] ;  /* 0x0012900001c67983 */ /* 0x000ee80000300a00 */
        /* <DEDUP_REMOVED lines=37> */
[----:B------:R-:W2:Y:S04]  /*3d620*/  LDL.LU.64 R28, [R1+0x8] ;  /* 0x00000800011c7983 */ /* 0x000ea80000300a00 */
[----:B-1----:R-:W2:Y:S04]  /*3d630*/  LDL.LU.64 R6, [R1+0xbf0] ;  /* 0x000bf00001067983 */ /* 0x002ea80000300a00 */
        /* <DEDUP_REMOVED lines=56> */
[----:B------:R-:W2:Y:S04]  /*3d9c0*/  LDL.LU.64 R92, [R1+0x1288] ;  /* 0x00128800015c7983 */ /* 0x000ea80000300a00 */
[----:B------:R-:W3:Y:S04]  /*3d9d0*/  LDL.LU.64 R186, [R1+0x1280] ;  /* 0x0012800001ba7983 */ /* 0x000ee80000300a00 */
[----:B------:R-:W4:Y:S04]  /*3d9e0*/  LDL.LU.64 R32, [R1+0x1278] ;  /* 0x0012780001207983 */ /* 0x000f280000300a00 */
[----:B------:R-:W4:Y:S04]  /*3d9f0*/  LDL.LU.64 R140, [R1+0x1270] ;  /* 0x00127000018c7983 */ /* 0x000f280000300a00 */
[----:B------:R-:W4:Y:S04]  /*3da00*/  LDL.LU.64 R60, [R1+0x1268] ;  /* 0x00126800013c7983 */ /* 0x000f280000300a00 */
[----:B------:R-:W-:Y:S04]  /*3da10*/  LDGSTS.E [R5+0x64b00], desc[UR22][R108.64], P1 ;  /* 0x64b000006c057fae */ /* 0x000fe800089a1016 */
[----:B------:R-:W-:Y:S04]  /*3da20*/  LDGSTS.E [R5+0x64f00], desc[UR22][R80.64], P1 ;  /* 0x64f0000050057fae */ /* 0x000fe800089a1016 */
[----:B------:R-:W-:Y:S04]  /*3da30*/  LDGSTS.E [R5+0x65300], desc[UR22][R200.64], P1 ;  /* 0x65300000c8057fae */ /* 0x000fe800089a1016 */
[----:B------:R-:W4:Y:S04]  /*3da40*/  LDL.LU.64 R108, [R1+0x1258] ;  /* 0x00125800016c7983 */ /* 0x000f280000300a00 */
[----:B------:R-:W-:Y:S04]  /*3da50*/  LDGSTS.E [R5+0x65700], desc[UR22][R112.64], P1 ;  /* 0x6570000070057fae */ /* 0x000fe800089a1016 */
[----:B------:R-:W4:Y:S04]  /*3da60*/  LDL.LU.64 R200, [R1+0x1250] ;  /* 0x0012500001c87983 */ /* 0x000f280000300a00 */
[----:B------:R-:W-:Y:S04]  /*3da70*/  LDGSTS.E [R5+0x65b00], desc[UR22][R152.64], P1 ;  /* 0x65b0000098057fae */ /* 0x000fe800089a1016 */
[----:B------:R-:W-:Y:S04]  /*3da80*/  LDGSTS.E [R5+0x65f00], desc[UR22][R6.64], P1 ;  /* 0x65f0000006057fae */ /* 0x000fe800089a1016 */
[----:B------:R-:W-:Y:S04]  /*3da90*/  LDGSTS.E [R5+0x66300], desc[UR22][R8.64], P1 ;  /* 0x6630000008057fae */ /* 0x000fe800089a1016 */
[----:B------:R-:W4:Y:S04]  /*3daa0*/  LDL.LU.64 R152, [R1+0x1248] ;  /* 0x0012480001987983 */ /* 0x000f280000300a00 */
[----:B------:R-:W4:Y:S04]  /*3dab0*/  LDL.LU.64 R228, [R1+0x700] ;  /* 0x0007000001e47983 */ /* 0x000f280000300a00 */
[----:B------:R-:W4:Y:S04]  /*3dac0*/  LDL.LU.64 R80, [R1+0x1240] ;  /* 0x0012400001507983 */ /* 0x000f280000300a00 */
        /* <DEDUP_REMOVED lines=9> */
[----:B------:R1:W-:Y:S02]  /*3db60*/  LDGSTS.E [R4+0x40380], desc[UR22][R198.64], P1 ;  /* 0x40380000c6047fae */ /* 0x0003e400089a1016 */
[----:B-1----:R-:W-:-:S05]  /*3db70*/  IMAD.WIDE R198, R17, 0x4, R198 ;  /* 0x0000000411c67825 */ /* 0x002fca00078e02c6 */
[----:B------:R1:W-:Y:S04]  /*3db80*/  STL.64 [R1+0x13e8], R198 ;  /* 0x0013e8c601007387 */ /* 0x0003e80000100a00 */
[----:B-1----:R-:W4:Y:S01]  /*3db90*/  LDL.LU.64 R198, [R1+0x1218] ;  /* 0x0012180001c67983 */ /* 0x002f220000300a00 */
[----:B--2---:R-:W-:-:S04]  /*3dba0*/  IMAD.WIDE R92, R17, 0x4, R92 ;  /* 0x00000004115c7825 */ /* 0x004fc800078e025c */
[C---:B---3--:R-:W-:Y:S01]  /*3dbb0*/  IMAD.WIDE R186, R17.reuse, 0x4, R186 ;  /* 0x0000000411ba7825 */ /* 0x048fe200078e02ba */
[----:B------:R1:W-:Y:S03]  /*3dbc0*/  STL.64 [R1+0x470], R92 ;  /* 0x0004705c01007387 */ /* 0x0003e60000100a00 */
[----:B----4-:R-:W-:-:S04]  /*3dbd0*/  IMAD.WIDE R32, R17, 0x4, R32 ;  /* 0x0000000411207825 */ /* 0x010fc800078e0220 */
[C---:B------:R-:W-:Y:S01]  /*3dbe0*/  IMAD.WIDE R140, R17.reuse, 0x4, R140 ;  /* 0x00000004118c7825 */ /* 0x040fe200078e028c */
[----:B-1----:R-:W2:Y:S04]  /*3dbf0*/  LDL.LU.64 R92, [R1+0x1208] ;  /* 0x00120800015c7983 */ /* 0x002ea80000300a00 */
[----:B------:R1:W-:Y:S01]  /*3dc00*/  STL.64 [R1+0x5b8], R186 ;  /* 0x0005b8ba01007387 */ /* 0x0003e20000100a00 */
[----:B------:R-:W-:-:S04]  /*3dc10*/  IMAD.WIDE R60, R17, 0x4, R60 ;  /* 0x00000004113c7825 */ /* 0x000fc800078e023c */
[----:B------:R-:W-:-:S04]  /*3dc20*/  IMAD.WIDE R182, R17, 0x4, R182 ;  /* 0x0000000411b67825 */ /* 0x000fc800078e02b6 */
[C---:B------:R-:W-:Y:S01]  /*3dc30*/  IMAD.WIDE R208, R17.reuse, 0x4, R208 ;  /* 0x0000000411d07825 */ /* 0x040fe200078e02d0 */
[----:B------:R3:W-:Y:S04]  /*3dc40*/  LDGSTS.E [R4+0x40780], desc[UR22][R108.64], P1 ;  /* 0x407800006c047fae */ /* 0x0007e800089a1016 */
[----:B-1----:R-:W4:Y:S04]  /*3dc50*/  LDL.LU.64 R186, [R1+0x710] ;  /* 0x0007100001ba7983 */ /* 0x002f280000300a00 */
[----:B------:R1:W-:Y:S04]  /*3dc60*/  STL.64 [R1+0x6f8], R32 ;  /* 0x0006f82001007387 */ /* 0x0003e80000100a00 */
[----:B-1----:R-:W4:Y:S04]  /*3dc70*/  LDL.LU.64 R32, [R1+0x1200] ;  /* 0x0012000001207983 */ /* 0x002f280000300a00 */
[----:B------:R1:W-:Y:S04]  /*3dc80*/  STL.64 [R1+0x840], R140 ;  /* 0x0008408c01007387 */ /* 0x0003e80000100a00 */
[----:B-1----:R-:W4:Y:S01]  /*3dc90*/  LDL.LU.64 R140, [R1+0x11f8] ;  /* 0x0011f800018c7983 */ /* 0x002f220000300a00 */
[----:B---3--:R-:W-:-:S03]  /*3dca0*/  IMAD.WIDE R108, R17, 0x4, R108 ;  /* 0x00000004116c7825 */ /* 0x008fc600078e026c */
[----:B------:R1:W-:Y:S01]  /*3dcb0*/  STL.64 [R1+0x9a0], R60 ;  /* 0x0009a03c01007387 */ /* 0x0003e20000100a00 */
[----:B------:R-:W-:-:S04]  /*3dcc0*/  IMAD.WIDE R200, R17, 0x4, R200 ;  /* 0x0000000411c87825 */ /* 0x000fc800078e02c8 */
[C---:B------:R-:W-:Y:S01]  /*3dcd0*/  IMAD.WIDE R152, R17.reuse, 0x4, R152 ;  /* 0x0000000411987825 */ /* 0x040fe200078e0298 */
[----:B-1----:R-:W3:Y:S04]  /*3dce0*/  LDL.LU.64 R60, [R1+0x1c10] ;  /* 0x001c1000013c7983 */ /* 0x002ee80000300a00 */
[----:B------:R1:W-:Y:S01]  /*3dcf0*/  STL.64 [R1+0x1210], R182 ;  /* 0x001210b601007387 */ /* 0x0003e20000100a00 */
[----:B------:R-:W-:-:S04]  /*3dd00*/  IMAD.WIDE R228, R17, 0x4, R228 ;  /* 0x0000000411e47825 */ /* 0x000fc800078e02e4 */
[C---:B------:R-:W-:Y:S01]  /*3dd10*/  IMAD.WIDE R80, R17.reuse, 0x4, R80 ;  /* 0x0000000411507825 */ /* 0x040fe200078e0250 */
[----:B-1----:R-:W3:Y:S04]  /*3dd20*/  LDL.LU.64 R182, [R1+0x11e0] ;  /* 0x0011e00001b67983 */ /* 0x002ee80000300a00 */
[----:B------:R1:W-:Y:S01]  /*3dd30*/  STL.64 [R1+0x1260], R208 ;  /* 0x001260d001007387 */ /* 0x0003e20000100a00 */
[----:B------:R-:W-:-:S03]  /*3dd40*/  IMAD.WIDE R142, R17, 0x4, R142 ;  /* 0x00000004118e7825 */ /* 0x000fc600078e028e */
[----:B------:R1:W-:Y:S04]  /*3dd50*/  LDGSTS.E [R4+0x40b80], desc[UR22][R112.64], P1 ;  /* 0x40b8000070047fae */ /* 0x0003e800089a1016 */
[----:B-1----:R-:W3:Y:S04]  /*3dd60*/  LDL.LU.64 R208, [R1+0x11d8] ;  /* 0x0011d80001d07983 */ /* 0x002ee80000300a00 */
[----:B------:R1:W-:Y:S01]  /*3dd70*/  STL.64 [R1+0x13e0], R108 ;  /* 0x0013e06c01007387 */ /* 0x0003e20000100a00 */
[----:B------:R-:W-:-:S03]  /*3dd80*/  IMAD.WIDE R158, R17, 0x4, R158 ;  /* 0x00000004119e7825 */ /* 0x000fc600078e029e */
[----:B-1----:R-:W3:Y:S04]  /*3dd90*/  LDL.LU.64 R108, [R1+0x11d0] ;  /* 0x0011d000016c7983 */ /* 0x002ee80000300a00 */
[----:B------:R1:W-:Y:S04]  /*3dda0*/  STL.64 [R1+0x480], R200 ;  /* 0x000480c801007387 */ /* 0x0003e80000100a00 */
[----:B-1----:R-:W3:Y:S04]  /*3ddb0*/  LDL.LU.64 R200, [R1+0x718] ;  /* 0x0007180001c87983 */ /* 0x002ee80000300a00 */
[----:B------:R1:W-:Y:S01]  /*3ddc0*/  STL.64 [R1+0x5c0], R152 ;  /* 0x0005c09801007387 */ /* 0x0003e20000100a00 */
[----:B------:R-:W-:-:S03]  /*3ddd0*/  IMAD.WIDE R206, R17, 0x4, R206 ;  /* 0x0000000411ce7825 */ /* 0x000fc600078e02ce */
[----:B-1----:R-:W3:Y:S04]  /*3dde0*/  LDL.LU.64 R152, [R1+0x11c8] ;  /* 0x0011c80001987983 */ /* 0x002ee80000300a00 */
[----:B------:R1:W-:Y:S01]  /*3ddf0*/  STL.64 [R1+0x700], R228 ;  /* 0x000700e401007387 */ /* 0x0003e20000100a00 */
[----:B------:R-:W-:-:S03]  /*3de00*/  IMAD.WIDE R112, R17, 0x4, R112 ;  /* 0x0000000411707825 */ /* 0x000fc600078e0270 */
[----:B-1----:R-:W3:Y:S04]  /*3de10*/  LDL.LU.64 R228, [R1+0x1c08] ;  /* 0x001c080001e47983 */ /* 0x002ee80000300a00 */
[----:B------:R1:W-:Y:S04]  /*3de20*/  STL.64 [R1+0x850], R80 ;  /* 0x0008505001007387 */ /* 0x0003e80000100a00 */
[----:B-1----:R-:W3:Y:S04]  /*3de30*/  LDL.LU.64 R80, [R1+0x11c0] ;  /* 0x0011c00001507983 */ /* 0x002ee80000300a00 */
[----:B------:R1:W-:Y:S04]  /*3de40*/  STL.64 [R1+0x9b0], R142 ;  /* 0x0009b08e01007387 */ /* 0x0003e80000100a00 */
[----:B-1----:R-:W3:Y:S04]  /*3de50*/  LDL.LU.64 R142, [R1+0x1c00] ;  /* 0x001c0000018e7983 */ /* 0x002ee80000300a00 */
[----:B------:R1:W-:Y:S04]  /*3de60*/  STL.64 [R1+0x1228], R158 ;  /* 0x0012289e01007387 */ /* 0x0003e80000100a00 */
[----:B-1----:R-:W3:Y:S04]  /*3de70*/  LDL.LU.64 R158, [R1+0x11a8] ;  /* 0x0011a800019e7983 */ /* 0x002ee80000300a00 */
[----:B------:R1:W-:Y:S04]  /*3de80*/  STL.64 [R1+0x1230], R206 ;  /* 0x001230ce01007387 */ /* 0x0003e80000100a00 */
[----:B-1----:R-:W3:Y:S04]  /*3de90*/  LDL.LU.64 R206, [R1+0x11a0] ;  /* 0x0011a00001ce7983 */ /* 0x002ee80000300a00 */
[----:B------:R1:W-:Y:S02]  /*3dea0*/  STL.64 [R1+0x13d8], R112 ;  /* 0x0013d87001007387 */ /* 0x0003e40000100a00 */
[----:B-1----:R-:W-:-:S02]  /*3deb0*/  IMAD.WIDE R112, R17, 0x4, R198 ;  /* 0x0000000411707825 */ /* 0x002fc400078e02c6 */
[----:B------:R-:W3:Y:S04]  /*3dec0*/  LDL.LU.64 R198, [R1+0x1198] ;  /* 0x0011980001c67983 */ /* 0x000ee80000300a00 */
[----:B------:R1:W-:Y:S01]  /*3ded0*/  STL.64 [R1+0x490], R112 ;  /* 0x0004907001007387 */ /* 0x0003e20000100a00 */
[----:B------:R-:W-:-:S03]  /*3dee0*/  IMAD.WIDE R50, R17, 0x4, R50 ;  /* 0x0000000411327825 */ /* 0x000fc600078e0232 */
[----:B-1----:R-:W3:Y:S01]  /*3def0*/  LDL.LU.64 R112, [R1+0x720] ;  /* 0x0007200001707983 */ /* 0x002ee20000300a00 */
[----:B--2---:R-:W-:-:S05]  /*3df00*/  IMAD.WIDE R92, R17, 0x4, R92 ;  /* 0x00000004115c7825 */ /* 0x004fca00078e025c */
[----:B------:R1:W-:Y:S04]  /*3df10*/  STL.64 [R1+0x5c8], R92 ;  /* 0x0005c85c01007387 */ /* 0x0003e80000100a00 */
[----:B-1----:R-:W2:Y:S01]  /*3df20*/  LDL.LU.64 R92, [R1+0x1190] ;  /* 0x00119000015c7983 */ /* 0x002ea20000300a00 */
[----:B----4-:R-:W-:-:S05]  /*3df30*/  IMAD.WIDE R186, R17, 0x4, R186 ;  /* 0x0000000411ba7825 */ /* 0x010fca00078e02ba */
[----:B------:R1:W-:Y:S01]  /*3df40*/  STL.64 [R1+0x710], R186 ;  /* 0x000710ba01007387 */ /* 0x0003e20000100a00 */
[----:B------:R-:W-:-:S03]  /*3df50*/  IMAD.WIDE R32, R17, 0x4, R32 ;  /* 0x0000000411207825 */ /* 0x000fc600078e0220 */
[----:B-1----:R-:W4:Y:S04]  /*3df60*/  LDL.LU.64 R186, [R1+0x1bf8] ;  /* 0x001bf80001ba7983 */ /* 0x002f280000300a00 */
[----:B------:R1:W-:Y:S01]  /*3df70*/  STL.64 [R1+0x860], R32 ;  /* 0x0008602001007387 */ /* 0x0003e20000100a00 */
[----:B------:R-:W-:-:S03]  /*3df80*/  IMAD.WIDE R140, R17, 0x4, R140 ;  /* 0x00000004118c7825 */ /* 0x000fc600078e028c */
[----:B-1----:R-:W4:Y:S04]  /*3df90*/  LDL.LU.64 R32, [R1+0x1188] ;  /* 0x0011880001207983 */ /* 0x002f280000300a00 */
[----:B------:R1:W-:Y:S04]  /*3dfa0*/  STL.64 [R1+0x9b8], R140 ;  /* 0x0009b88c01007387 */ /* 0x0003e80000100a00 */
[----:B-1----:R-:W4:Y:S04]  /*3dfb0*/  LDL.LU.64 R140, [R1+0x1bf0] ;  /* 0x001bf000018c7983 */ /* 0x002f280000300a00 */
[----:B------:R1:W-:Y:S04]  /*3dfc0*/  STL.64 [R1+0x11f0], R50 ;  /* 0x0011f03201007387 */ /* 0x0003e80000100a00 */
[----:B---3--:R3:W-:Y:S01]  /*3dfd0*/  LDGSTS.E [R4+0x40f80], desc[UR22][R182.64], P1 ;  /* 0x40f80000b6047fae */ /* 0x0087e200089a1016 */
[----:B-1----:R-:W-:-:S03]  /*3dfe0*/  IMAD.WIDE R50, R17, 0x4, R248 ;  /* 0x0000000411327825 */ /* 0x002fc600078e02f8 */
[----:B------:R-:W4:Y:S04]  /*3dff0*/  LDL.LU.64 R248, [R1+0x1170] ;  /* 0x0011700001f87983 */ /* 0x000f280000300a00 */
[----:B------:R1:W-:Y:S01]  /*3e000*/  STL.64 [R1+0x11e8], R50 ;  /* 0x0011e83201007387 */ /* 0x0003e20000100a00 */
[----:B---3--:R-:W-:-:S04]  /*3e010*/  IMAD.WIDE R182, R17, 0x4, R182 ;  /* 0x0000000411b67825 */ /* 0x008fc800078e02b6 */
[C---:B------:R-:W-:Y:S01]  /*3e020*/  IMAD.WIDE R208, R17.reuse, 0x4, R208 ;  /* 0x0000000411d07825 */ /* 0x040fe200078e02d0 */
[----:B-1----:R-:W3:Y:S04]  /*3e030*/  LDL.LU.64 R50, [R1+0x1168] ;  /* 0x0011680001327983 */ /* 0x002ee80000300a00 */
[----:B------:R1:W-:Y:S01]  /*3e040*/  STL.64 [R1+0x13d0], R182 ;  /* 0x0013d0b601007387 */ /* 0x0003e20000100a00 */
[----:B------:R-:W-:-:S03]  /*3e050*/  IMAD.WIDE R108, R17, 0x4, R108 ;  /* 0x00000004116c7825 */ /* 0x000fc600078e026c */
[----:B-1----:R-:W3:Y:S04]  /*3e060*/  LDL.LU.64 R182, [R1+0x5e8] ;  /* 0x0005e80001b67983 */ /* 0x002ee80000300a00 */
        /* <DEDUP_REMOVED lines=8> */
[----:B------:R1:W-:Y:S04]  /*3e0f0*/  STL.64 [R1+0x718], R200 ;  /* 0x000718c801007387 */ /* 0x0003e80000100a00 */
[----:B-1----:R-:W3:Y:S04]  /*3e100*/  LDL.LU.64 R200, [R1+0x1160] ;  /* 0x0011600001c87983 */ /* 0x002ee80000300a00 */
[----:B------:R1:W-:Y:S01]  /*3e110*/  STL.64 [R1+0x870], R152 ;  /* 0x0008709801007387 */ /* 0x0003e20000100a00 */
[----:B------:R-:W-:-:S03]  /*3e120*/  IMAD.WIDE R80, R17, 0x4, R80 ;  /* 0x0000000411507825 */ /* 0x000fc600078e0250 */
[----:B-1----:R-:W3:Y:S04]  /*3e130*/  LDL.LU.64 R152, [R1+0x1158] ;  /* 0x0011580001987983 */ /* 0x002ee80000300a00 */
[----:B------:R1:W-:Y:S04]  /*3e140*/  STL.64 [R1+0x9c8], R80 ;  /* 0x0009c85001007387 */ /* 0x0003e80000100a00 */
[----:B-1----:R-:W3:Y:S04]  /*3e150*/  LDL.LU.64 R80, [R1+0x1be0] ;  /* 0x001be00001507983 */ /* 0x002ee80000300a00 */
[----:B------:R1:W-:Y:S04]  /*3e160*/  STL.64 [R1+0x11b8], R148 ;  /* 0x0011b89401007387 */ /* 0x0003e80000100a00 */
[----:B------:R1:W-:Y:S04]  /*3e170*/  LDGSTS.E [R4+0x41380], desc[UR22][R158.64], P1 ;  /* 0x413800009e047fae */ /* 0x0003e800089a1016 */
[----:B-1----:R-:W3:Y:S04]  /*3e180*/  LDL.LU.64 R148, [R1+0x1bd8] ;  /* 0x001bd80001947983 */ /* 0x002ee80000300a00 */
[----:B------:R1:W-:Y:S01]  /*3e190*/  STL.64 [R1+0x11b0], R224 ;  /* 0x0011b0e001007387 */ /* 0x0003e20000100a00 */
[----:B------:R-:W-:-:S04]  /*3e1a0*/  IMAD.WIDE R158, R17, 0x4, R158 ;  /* 0x00000004119e7825 */ /* 0x000fc800078e029e */
[C---:B------:R-:W-:Y:S01]  /*3e1b0*/  IMAD.WIDE R206, R17.reuse, 0x4, R206 ;  /* 0x0000000411ce7825 */ /* 0x040fe200078e02ce */
        /* <DEDUP_REMOVED lines=8> */
[----:B-1----:R-:W3:Y:S01]  /*3e240*/  LDL.LU.64 R198, [R1+0x730] ;  /* 0x0007300001c67983 */ /* 0x002ee20000300a00 */
[----:B------:R-:W-:-:S03]  /*3e250*/  IMAD.WIDE R82, R17, 0x4, R82 ;  /* 0x0000000411527825 */ /* 0x000fc600078e0252 */
[----:B------:R1:W-:Y:S01]  /*3e260*/  STL.64 [R1+0x720], R112 ;  /* 0x0007207001007387 */ /* 0x0003e20000100a00 */
[----:B------:R-:W-:-:S03]  /*3e270*/  IMAD.WIDE R166, R17, 0x4, R166 ;  /* 0x0000000411a67825 */ /* 0x000fc600078e02a6 */
[----:B-1----:R-:W3:Y:S01]  /*3e280*/  LDL.LU.64 R112, [R1+0x1128] ;  /* 0x0011280001707983 */ /* 0x002ee20000300a00 */
[----:B--2---:R-:W-:-:S05]  /*3e290*/  IMAD.WIDE R92, R17, 0x4, R92 ;  /* 0x00000004115c7825 */ /* 0x004fca00078e025c */
[----:B------:R1:W-:Y:S04]  /*3e2a0*/  STL.64 [R1+0x878], R92 ;  /* 0x0008785c01007387 */ /* 0x0003e80000100a00 */
[----:B-1----:R-:W2:Y:S01]  /*3e2b0*/  LDL.LU.64 R92, [R1+0x1120] ;  /* 0x00112000015c7983 */ /* 0x002ea20000300a00 */
[----:B----4-:R-:W-:-:S05]  /*3e2c0*/  IMAD.WIDE R32, R17, 0x4, R32 ;  /* 0x0000000411207825 */ /* 0x010fca00078e0220 */
[----:B------:R1:W-:Y:S04]  /*3e2d0*/  STL.64 [R1+0x9d8], R32 ;  /* 0x0009d82001007387 */ /* 0x0003e80000100a00 */
[----:B-1----:R-:W4:Y:S04]  /*3e2e0*/  LDL.LU.64 R32, [R1+0x1bd0] ;  /* 0x001bd00001207983 */ /* 0x002f280000300a00 */
[----:B------:R1:W-:Y:S04]  /*3e2f0*/  STL.64 [R1+0x1180], R82 ;  /* 0x0011805201007387 */ /* 0x0003e80000100a00 */
[----:B-1----:R-:W4:Y:S04]  /*3e300*/  LDL.LU.64 R82, [R1+0x1108] ;  /* 0x0011080001527983 */ /* 0x002f280000300a00 */
[----:B------:R1:W-:Y:S04]  /*3e310*/  LDGSTS.E [R4+0x41780], desc[UR22][R248.64], P1 ;  /* 0x41780000f8047fae */ /* 0x0003e800089a1016 */
[----:B------:R1:W-:Y:S02]  /*3e320*/  STL.64 [R1+0x1178], R166 ;  /* 0x001178a601007387 */ /* 0x0003e40000100a00 */
[----:B-1----:R-:W-:-:S02]  /*3e330*/  IMAD.WIDE R248, R17, 0x4, R248 ;  /* 0x0000000411f87825 */ /* 0x002fc400078e02f8 */
[----:B------:R-:W4:Y:S04]  /*3e340*/  LDL.LU.64 R166, [R1+0x1100] ;  /* 0x0011000001a67983 */ /* 0x000f280000300a00 */
[----:B------:R1:W-:Y:S04]  /*3e350*/  STL.64 [R1+0x12b8], R248 ;  /* 0x0012b8f801007387 */ /* 0x0003e80000100a00 */
[----:B-1----:R-:W4:Y:S01]  /*3e360*/  LDL.LU.64 R248, [R1+0x5f8] ;  /* 0x0005f80001f87983 */ /* 0x002f220000300a00 */
[----:B---3--:R-:W-:-:S04]  /*3e370*/  IMAD.WIDE R50, R17, 0x4, R50 ;  /* 0x0000000411327825 */ /* 0x008fc800078e0232 */
[C---:B------:R-:W-:Y:S01]  /*3e380*/  IMAD.WIDE R182, R17.reuse, 0x4, R182 ;  /* 0x0000000411b67825 */ /* 0x040fe200078e02b6 */
[----:B------:R1:W-:Y:S03]  /*3e390*/  STL.64 [R1+0x4a8], R50 ;  /* 0x0004a83201007387 */ /* 0x0003e60000100a00 */
[C---:B------:R-:W-:Y:S01]  /*3e3a0*/  IMAD.WIDE R208, R17.reuse, 0x4, R208 ;  /* 0x0000000411d07825 */ /* 0x040fe200078e02d0 */
[----:B-1----:R-:W3:Y:S03]  /*3e3b0*/  LDL.LU.64 R50, [R1+0x748] ;  /* 0x0007480001327983 */ /* 0x002ee60000300a00 */
[C---:B------:R-:W-:Y:S01]  /*3e3c0*/  IMAD.WIDE R98, R17.reuse, 0x4, R98 ;  /* 0x0000000411627825 */ /* 0x040fe200078e0262 */
[----:B------:R1:W-:Y:S03]  /*3e3d0*/  STL.64 [R1+0x5e8], R182 ;  /* 0x0005e8b601007387 */ /* 0x0003e60000100a00 */
[C---:B------:R-:W-:Y:S01]  /*3e3e0*/  IMAD.WIDE R76, R17.reuse, 0x4, R76 ;  /* 0x00000004114c7825 */ /* 0x040fe200078e024c */
        /* <DEDUP_REMOVED lines=12> */
[----:B------:R1:W-:Y:S04]  /*3e4b0*/  LDGSTS.E [R4+0x41b80], desc[UR22][R224.64], P1 ;  /* 0x41b80000e0047fae */ /* 0x0003e800089a1016 */
[----:B-1----:R-:W3:Y:S01]  /*3e4c0*/  LDL.LU.64 R76, [R1+0x600] ;  /* 0x00060000014c7983 */ /* 0x002ee20000300a00 */
[----:B------:R-:W-:-:S04]  /*3e4d0*/  IMAD.WIDE R224, R17, 0x4, R224 ;  /* 0x0000000411e07825 */ /* 0x000fc800078e02e0 */
[C---:B------:R-:W-:Y:S01]  /*3e4e0*/  IMAD.WIDE R158, R17.reuse, 0x4, R158 ;  /* 0x00000004119e7825 */ /* 0x040fe200078e029e */
[----:B------:R1:W-:Y:S04]  /*3e4f0*/  STL.64 [R1+0x12a0], R224 ;  /* 0x0012a0e001007387 */ /* 0x0003e80000100a00 */
[----:B-1----:R-:W3:Y:S04]  /*3e500*/  LDL.LU.64 R224, [R1+0x1bc0] ;  /* 0x001bc00001e07983 */ /* 0x002ee80000300a00 */
[----:B------:R1:W-:Y:S02]  /*3e510*/  STL.64 [R1+0x4b0], R158 ;  /* 0x0004b09e01007387 */ /* 0x0003e40000100a00 */
[----:B-1----:R-:W-:-:S02]  /*3e520*/  IMAD.WIDE R158, R17, 0x4, R206 ;  /* 0x00000004119e7825 */ /* 0x002fc400078e02ce */
[----:B------:R-:W3:Y:S02]  /*3e530*/  LDL.LU.64 R206, [R1+0x750] ;  /* 0x0007500001ce7983 */ /* 0x000ee40000300a00 */
[C---:B------:R-:W-:Y:S02]  /*3e540*/  IMAD.WIDE R198, R17.reuse, 0x4, R198 ;  /* 0x0000000411c67825 */ /* 0x040fe400078e02c6 */
[----:B------:R1:W-:Y:S02]  /*3e550*/  STL.64 [R1+0x5f0], R158 ;  /* 0x0005f09e01007387 */ /* 0x0003e40000100a00 */
[C---:B------:R-:W-:Y:S02]  /*3e560*/  IMAD.WIDE R146, R17.reuse, 0x4, R146 ;  /* 0x0000000411927825 */ /* 0x040fe400078e0292 */
[----:B-1----:R-:W3:Y:S04]  /*3e570*/  LDL.LU.64 R158, [R1+0x10c8] ;  /* 0x0010c800019e7983 */ /* 0x002ee80000300a00 */
[----:B------:R1:W-:Y:S01]  /*3e580*/  STL.64 [R1+0x730], R198 ;  /* 0x000730c601007387 */ /* 0x0003e20000100a00 */
[----:B------:R-:W-:-:S03]  /*3e590*/  IMAD.WIDE R112, R17, 0x4, R112 ;  /* 0x0000000411707825 */ /* 0x000fc600078e0270 */
[----:B-1----:R-:W3:Y:S01]  /*3e5a0*/  LDL.LU.64 R198, [R1+0x10c0] ;  /* 0x0010c00001c67983 */ /* 0x002ee20000300a00 */
[----:B------:R-:W-:-:S03]  /*3e5b0*/  IMAD.WIDE R246, R17, 0x4, R246 ;  /* 0x0000000411f67825 */ /* 0x000fc600078e02f6 */
[----:B------:R1:W-:Y:S04]  /*3e5c0*/  STL.64 [R1+0x888], R112 ;  /* 0x0008887001007387 */ /* 0x0003e80000100a00 */
[----:B-1----:R-:W3:Y:S01]  /*3e5d0*/  LDL.LU.64 R112, [R1+0x1bb8] ;  /* 0x001bb80001707983 */ /* 0x002ee20000300a00 */
[----:B--2---:R-:W-:-:S05]  /*3e5e0*/  IMAD.WIDE R92, R17, 0x4, R92 ;  /* 0x00000004115c7825 */ /* 0x004fca00078e025c */
[----:B------:R1:W-:Y:S04]  /*3e5f0*/  STL.64 [R1+0x9e8], R92 ;  /* 0x0009e85c01007387 */ /* 0x0003e80000100a00 */
[----:B-1----:R-:W2:Y:S04]  /*3e600*/  LDL.LU.64 R92, [R1+0x1bb0] ;  /* 0x001bb000015c7983 */ /* 0x002ea80000300a00 */
[----:B------:R1:W-:Y:S04]  /*3e610*/  STL.64 [R1+0x1118], R146 ;  /* 0x0011189201007387 */ /* 0x0003e80000100a00 */
[----:B-1----:R-:W2:Y:S04]  /*3e620*/  LDL.LU.64 R146, [R1+0x10a8] ;  /* 0x0010a80001927983 */ /* 0x002ea80000300a00 */
[----:B------:R1:W-:Y:S04]  /*3e630*/  STL.64 [R1+0x1110], R246 ;  /* 0x001110f601007387 */ /* 0x0003e80000100a00 */
[----:B-1----:R-:W2:Y:S04]  /*3e640*/  LDL.LU.64 R246, [R1+0x598] ;  /* 0x0005980001f67983 */ /* 0x002ea80000300a00 */
[----:B----4-:R1:W-:Y:S02]  /*3e650*/  LDGSTS.E [R4+0x41f80], desc[UR22][R82.64], P1 ;  /* 0x41f8000052047fae */ /* 0x0103e400089a1016 */
[----:B-1----:R-:W-:-:S04]  /*3e660*/  IMAD.WIDE R82, R17, 0x4, R82 ;  /* 0x0000000411527825 */ /* 0x002fc800078e0252 */
[C---:B------:R-:W-:Y:S01]  /*3e670*/  IMAD.WIDE R166, R17.reuse, 0x4, R166 ;  /* 0x0000000411a67825 */ /* 0x040fe200078e02a6 */
[----:B------:R1:W-:Y:S04]  /*3e680*/  STL.64 [R1+0x1278], R82 ;  /* 0x0012785201007387 */ /* 0x0003e80000100a00 */
[----:B-1----:R-:W4:Y:S01]  /*3e690*/  LDL.LU.64 R82, [R1+0x608] ;  /* 0x0006080001527983 */ /* 0x002f220000300a00 */
[----:B------:R-:W-:-:S03]  /*3e6a0*/  IMAD.WIDE R248, R17, 0x4, R248 ;  /* 0x0000000411f87825 */ /* 0x000fc600078e02f8 */
[----:B------:R1:W-:Y:S04]  /*3e6b0*/  STL.64 [R1+0x4b8], R166 ;  /* 0x0004b8a601007387 */ /* 0x0003e80000100a00 */
[----:B-1----:R-:W4:Y:S04]  /*3e6c0*/  LDL.LU.64 R166, [R1+0x10a0] ;  /* 0x0010a00001a67983 */ /* 0x002f280000300a00 */
[----:B------:R1:W-:Y:S04]  /*3e6d0*/  STL.64 [R1+0x5f8], R248 ;  /* 0x0005f8f801007387 */ /* 0x0003e80000100a00 */
[----:B-1----:R-:W4:Y:S01]  /*3e6e0*/  LDL.LU.64 R248, [R1+0x1098] ;  /* 0x0010980001f87983 */ /* 0x002f220000300a00 */
[----:B---3--:R-:W-:-:S04]  /*3e6f0*/  IMAD.WIDE R50, R17, 0x4, R50 ;  /* 0x0000000411327825 */ /* 0x008fc800078e0232 */
[C---:B------:R-:W-:Y:S01]  /*3e700*/  IMAD.WIDE R182, R17.reuse, 0x4, R182 ;  /* 0x0000000411b67825 */ /* 0x040fe200078e02b6 */
[----:B------:R1:W-:Y:S03]  /*3e710*/  STL.64 [R1+0x748], R50 ;  /* 0x0007483201007387 */ /* 0x0003e60000100a00 */
[----:B------:R-:W-:-:S04]  /*3e720*/  IMAD.WIDE R132, R17, 0x4, R132 ;  /* 0x0000000411847825 */ /* 0x000fc800078e0284 */
[C---:B------:R-:W-:Y:S01]  /*3e730*/  IMAD.WIDE R116, R17.reuse, 0x4, R116 ;  /* 0x0000000411747825 */ /* 0x040fe200078e0274 */
[----:B-1----:R-:W3:Y:S03]  /*3e740*/  LDL.LU.64 R50, [R1+0x1ba8] ;  /* 0x001ba80001327983 */ /* 0x002ee60000300a00 */
[C---:B------:R-:W-:Y:S01]  /*3e750*/  IMAD.WIDE R208, R17.reuse, 0x4, R208 ;  /* 0x0000000411d07825 */ /* 0x040fe200078e02d0 */
[----:B------:R1:W-:Y:S04]  /*3e760*/  STL.64 [R1+0x890], R182 ;  /* 0x000890b601007387 */ /* 0x0003e80000100a00 */
[----:B-1----:R-:W3:Y:S04]  /*3e770*/  LDL.LU.64 R182, [R1+0x1ba0] ;  /* 0x001ba00001b67983 */ /* 0x002ee80000300a00 */
[----:B------:R1:W-:Y:S04]  /*3e780*/  STL.64 [R1+0x9f8], R208 ;  /* 0x0009f8d001007387 */ /* 0x0003e80000100a00 */
[----:B-1----:R-:W3:Y:S04]  /*3e790*/  LDL.LU.64 R208, [R1+0x1b98] ;  /* 0x001b980001d07983 */ /* 0x002ee80000300a00 */
[----:B------:R1:W-:Y:S04]  /*3e7a0*/  LDGSTS.E [R4+0x42380], desc[UR22][R152.64], P1 ;  /* 0x4238000098047fae */ /* 0x0003e800089a1016 */
[----:B------:R1:W-:Y:S02]  /*3e7b0*/  STL.64 [R1+0x10e8], R132 ;  /* 0x0010e88401007387 */ /* 0x0003e40000100a00 */
[----:B-1----:R-:W-:-:S02]  /*3e7c0*/  IMAD.WIDE R152, R17, 0x4, R152 ;  /* 0x0000000411987825 */ /* 0x002fc400078e0298 */
[----:B------:R-:W3:Y:S02]  /*3e7d0*/  LDL.LU.64 R132, [R1+0x1078] ;  /* 0x0010780001847983 */ /* 0x000ee40000300a00 */
[C---:B------:R-:W-:Y:S02]  /*3e7e0*/  IMAD.WIDE R98, R17.reuse, 0x4, R98 ;  /* 0x0000000411627825 */ /* 0x040fe400078e0262 */
[----:B------:R1:W-:Y:S02]  /*3e7f0*/  STL.64 [R1+0x10e0], R116 ;  /* 0x0010e07401007387 */ /* 0x0003e40000100a00 */
[C---:B------:R-:W-:Y:S02]  /*3e800*/  IMAD.WIDE R76, R17.reuse, 0x4, R76 ;  /* 0x00000004114c7825 */ /* 0x040fe400078e024c */
[----:B-1----:R-:W3:Y:S04]  /*3e810*/  LDL.LU.64 R116, [R1+0x590] ;  /* 0x0005900001747983 */ /* 0x002ee80000300a00 */
[----:B------:R1:W-:Y:S04]  /*3e820*/  STL.64 [R1+0x1258], R152 ;  /* 0x0012589801007387 */ /* 0x0003e80000100a00 */
        /* <DEDUP_REMOVED lines=9> */
[----:B------:R1:W-:Y:S01]  /*3e8c0*/  STL.64 [R1+0x898], R158 ;  /* 0x0008989e01007387 */ /* 0x0003e20000100a00 */
[----:B------:R-:W-:-:S03]  /*3e8d0*/  IMAD.WIDE R198, R17, 0x4, R198 ;  /* 0x0000000411c67825 */ /* 0x000fc600078e02c6 */
[----:B-1----:R-:W3:Y:S04]  /*3e8e0*/  LDL.LU.64 R158, [R1+0x1b90] ;  /* 0x001b9000019e7983 */ /* 0x002ee80000300a00 */
[----:B------:R1:W-:Y:S02]  /*3e8f0*/  STL.64 [R1+0xa00], R198 ;  /* 0x000a00c601007387 */ /* 0x0003e40000100a00 */
[C---:B-1----:R-:W-:Y:S02]  /*3e900*/  IMAD.WIDE R198, R17.reuse, 0x4, R84 ;  /* 0x0000000411c67825 */ /* 0x042fe400078e0254 */
[----:B------:R-:W3:Y:S04]  /*3e910*/  LDL.LU.64 R84, [R1+0x1048] ;  /* 0x0010480001547983 */ /* 0x000ee80000300a00 */
[----:B------:R1:W-:Y:S02]  /*3e920*/  STL.64 [R1+0xe10], R198 ;  /* 0x000e10c601007387 */ /* 0x0003e40000100a00 */
[----:B-1----:R-:W-:-:S02]  /*3e930*/  IMAD.WIDE R198, R17, 0x4, R30 ;  /* 0x0000000411c67825 */ /* 0x002fc400078e021e */
[----:B------:R-:W3:Y:S04]  /*3e940*/  LDL.LU.64 R30, [R1+0x588] ;  /* 0x00058800011e7983 */ /* 0x000ee80000300a00 */
[----:B------:R1:W-:Y:S04]  /*3e950*/  STL.64 [R1+0x10b0], R198 ;  /* 0x0010b0c601007387 */ /* 0x0003e80000100a00 */
[----:B--2---:R2:W-:Y:S04]  /*3e960*/  LDGSTS.E [R4+0x42780], desc[UR22][R146.64], P1 ;  /* 0x4278000092047fae */ /* 0x0045e800089a1016 */
[----:B-1----:R-:W3:Y:S01]  /*3e970*/  LDL.LU.64 R198, [R1+0x620] ;  /* 0x0006200001c67983 */ /* 0x002ee20000300a00 */
[----:B--2---:R-:W-:-:S04]  /*3e980*/  IMAD.WIDE R146, R17, 0x4, R146 ;  /* 0x0000000411927825 */ /* 0x004fc800078e0292 */
[C---:B------:R-:W-:Y:S01]  /*3e990*/  IMAD.WIDE R246, R17.reuse, 0x4, R246 ;  /* 0x0000000411f67825 */ /* 0x040fe200078e02f6 */
[----:B------:R1:W-:Y:S04]  /*3e9a0*/  STL.64 [R1+0x1238], R146 ;  /* 0x0012389201007387 */ /* 0x0003e80000100a00 */
[----:B-1----:R-:W2:Y:S04]  /*3e9b0*/  LDL.LU.64 R146, [R1+0x1040] ;  /* 0x0010400001927983 */ /* 0x002ea80000300a00 */
        /* <DEDUP_REMOVED lines=10> */
[----:B-1----:R-:W4:Y:S01]  /*3ea60*/  LDL.LU.64 R248, [R1+0x1b78] ;  /* 0x001b780001f87983 */ /* 0x002f220000300a00 */
[----:B------:R-:W-:-:S04]  /*3ea70*/  IMAD.WIDE R96, R17, 0x4, R96 ;  /* 0x0000000411607825 */ /* 0x000fc800078e0260 */
[----:B------:R-:W-:-:S04]  /*3ea80*/  IMAD.WIDE R36, R17, 0x4, R36 ;  /* 0x0000000411247825 */ /* 0x000fc800078e0224 */
[----:B------:R-:W-:-:S04]  /*3ea90*/  IMAD.WIDE R204, R17, 0x4, R204 ;  /* 0x0000000411cc7825 */ /* 0x000fc800078e02cc */
[C---:B------:R-:W-:Y:S01]  /*3eaa0*/  IMAD.WIDE R100, R17.reuse, 0x4, R100 ;  /* 0x0000000411647825 */ /* 0x040fe200078e0264 */
[----:B---3--:R1:W-:Y:S03]  /*3eab0*/  LDGSTS.E [R4+0x42b80], desc[UR22][R132.64], P1 ;  /* 0x42b8000084047fae */ /* 0x0083e600089a1016 */
[----:B-1----:R-:W-:-:S04]  /*3eac0*/  IMAD.WIDE R132, R17, 0x4, R132 ;  /* 0x0000000411847825 */ /* 0x002fc800078e0284 */
[----:B------:R-:W-:-:S04]  /*3ead0*/  IMAD.WIDE R116, R17, 0x4, R116 ;  /* 0x0000000411747825 */ /* 0x000fc800078e0274 */
[----:B------:R-:W-:-:S04]  /*3eae0*/  IMAD.WIDE R152, R17, 0x4, R152 ;  /* 0x0000000411987825 */ /* 0x000fc800078e0298 */
[----:B------:R-:W-:-:S04]  /*3eaf0*/  IMAD.WIDE R98, R17, 0x4, R98 ;  /* 0x0000000411627825 */ /* 0x000fc800078e0262 */
[----:B------:R-:W-:-:S04]  /*3eb00*/  IMAD.WIDE R76, R17, 0x4, R76 ;  /* 0x00000004114c7825 */ /* 0x000fc800078e024c */
[C---:B------:R-:W-:Y:S01]  /*3eb10*/  IMAD.WIDE R206, R17.reuse, 0x4, R206 ;  /* 0x0000000411ce7825 */ /* 0x040fe200078e02ce */
[----:B------:R1:W-:Y:S03]  /*3eb20*/  LDGSTS.E [R4+0x42f80], desc[UR22][R84.64], P1 ;  /* 0x42f8000054047fae */ /* 0x0003e600089a1016 */
[----:B-1----:R-:W-:-:S04]  /*3eb30*/  IMAD.WIDE R84, R17, 0x4, R84 ;  /* 0x0000000411547825 */ /* 0x002fc800078e0254 */
[----:B------:R-:W-:-:S04]  /*3eb40*/  IMAD.WIDE R30, R17, 0x4, R30 ;  /* 0x00000004111e7825 */ /* 0x000fc800078e021e */
[----:B------:R-:W-:-:S04]  /*3eb50*/  IMAD.WIDE R198, R17, 0x4, R198 ;  /* 0x0000000411c67825 */ /* 0x000fc800078e02c6 */
[----:B--2---:R-:W-:-:S04]  /*3eb60*/  IMAD.WIDE R146, R17, 0x4, R146 ;  /* 0x0000000411927825 */ /* 0x004fc800078e0292 */
[----:B------:R-:W-:-:S04]  /*3eb70*/  IMAD.WIDE R246, R17, 0x4, R246 ;  /* 0x0000000411f67825 */ /* 0x000fc800078e02f6 */
[----:B----4-:R-:W-:-:S05]  /*3eb80*/  IMAD.WIDE R248, R17, 0x4, R248 ;  /* 0x0000000411f87825 */ /* 0x010fca00078e02f8 */
[----:B------:R1:W-:Y:S04]  /*3eb90*/  STL.64 [R1+0xa08], R248 ;  /* 0x000a08f801007387 */ /* 0x0003e80000100a00 */
[----:B-1----:R-:W2:Y:S04]  /*3eba0*/  LDL.LU.64 R248, [R1+0x1018] ;  /* 0x0010180001f87983 */ /* 0x002ea80000300a00 */
[----:B------:R1:W-:Y:S04]  /*3ebb0*/  STL.64 [R1+0xe00], R96 ;  /* 0x000e006001007387 */ /* 0x0003e80000100a00 */
[----:B-1----:R-:W3:Y:S04]  /*3ebc0*/  LDL.LU.64 R96, [R1+0x580] ;  /* 0x0005800001607983 */ /* 0x002ee80000300a00 */
[----:B------:R1:W-:Y:S04]  /*3ebd0*/  STL.64 [R1+0x1080], R36 ;  /* 0x0010802401007387 */ /* 0x0003e80000100a00 */
[----:B-1----:R-:W4:Y:S04]  /*3ebe0*/  LDL.LU.64 R36, [R1+0x630] ;  /* 0x0006300001247983 */ /* 0x002f280000300a00 */
        /* <DEDUP_REMOVED lines=25> */
[----:B-1----:R-:W4:Y:S01]  /*3ed80*/  LDL.LU.64 R246, [R1+0x1b48] ;  /* 0x001b480001f67983 */ /* 0x002f220000300a00 */
[----:B------:R-:W-:-:S03]  /*3ed90*/  IMAD.WIDE R68, R17, 0x4, R68 ;  /* 0x0000000411447825 */ /* 0x000fc600078e0244 */
[----:B--2---:R-:W-:Y:S01]  /*3eda0*/  LDGSTS.E [R4+0x43380], desc[UR22][R248.64], P1 ;  /* 0x43380000f8047fae */ /* 0x004fe200089a1016 */
[----:B---3--:R-:W-:-:S04]  /*3edb0*/  IMAD.WIDE R96, R17, 0x4, R96 ;  /* 0x0000000411607825 */ /* 0x008fc800078e0260 */
[----:B----4-:R-:W-:-:S04]  /*3edc0*/  IMAD.WIDE R36, R17, 0x4, R36 ;  /* 0x0000000411247825 */ /* 0x010fc800078e0224 */
[----:B------:R-:W-:-:S04]  /*3edd0*/  IMAD.WIDE R20, R17, 0x4, R20 ;  /* 0x0000000411147825 */ /* 0x000fc800078e0214 */
[----:B------:R-:W-:-:S04]  /*3ede0*/  IMAD.WIDE R132, R17, 0x4, R132 ;  /* 0x0000000411847825 */ /* 0x000fc800078e0284 */
[C---:B------:R-:W-:Y:S01]  /*3edf0*/  IMAD.WIDE R116, R17.reuse, 0x4, R116 ;  /* 0x0000000411747825 */ /* 0x040fe200078e0274 */
[----:B------:R1:W-:Y:S03]  /*3ee00*/  LDGSTS.E [R4+0x43780], desc[UR22][R76.64], P1 ;  /* 0x437800004c047fae */ /* 0x0003e600089a1016 */
[----:B------:R-:W-:-:S05]  /*3ee10*/  IMAD.WIDE R246, R17, 0x4, R246 ;  /* 0x0000000411f67825 */ /* 0x000fca00078e02f6 */
[----:B------:R2:W-:Y:S04]  /*3ee20*/  STL.64 [R1+0xa18], R246 ;  /* 0x000a18f601007387 */ /* 0x0005e80000100a00 */
[----:B--2---:R-:W2:Y:S04]  /*3ee30*/  LDL.LU.64 R246, [R1+0xfb8] ;  /* 0x000fb80001f67983 */ /* 0x004ea80000300a00 */
[----:B------:R3:W-:Y:S02]  /*3ee40*/  STL.64 [R1+0xdd0], R68 ;  /* 0x000dd04401007387 */ /* 0x0007e40000100a00 */
[----:B---3--:R-:W-:-:S04]  /*3ee50*/  IMAD.WIDE R68, R17, 0x4, R52 ;  /* 0x0000000411447825 */ /* 0x008fc800078e0234 */
[C---:B------:R-:W-:Y:S01]  /*3ee60*/  IMAD.WIDE R52, R17.reuse, 0x4, R248 ;  /* 0x0000000411347825 */ /* 0x040fe200078e02f8 */
[----:B------:R3:W-:Y:S04]  /*3ee70*/  STL.64 [R1+0x1020], R68 ;  /* 0x0010204401007387 */ /* 0x0007e80000100a00 */
[----:B---3--:R-:W3:Y:S04]  /*3ee80*/  LDL.LU.64 R68, [R1+0x570] ;  /* 0x0005700001447983 */ /* 0x008ee80000300a00 */
[----:B------:R4:W-:Y:S04]  /*3ee90*/  STL.64 [R1+0x1128], R52 ;  /* 0x0011283401007387 */ /* 0x0009e80000100a00 */
[----:B----4-:R-:W4:Y:S04]  /*3eea0*/  LDL.LU.64 R52, [R1+0x6e0] ;  /* 0x0006e00001347983 */ /* 0x010f280000300a00 */
[----:B------:R1:W-:Y:S04]  /*3eeb0*/  STL.64 [R1+0x580], R96 ;  /* 0x0005806001007387 */ /* 0x0003e80000100a00 */
[----:B------:R-:W3:Y:S04]  /*3eec0*/  LDL.LU.64 R248, [R1+0xfb0] ;  /* 0x000fb00001f87983 */ /* 0x000ee80000300a00 */
[----:B-1----:R-:W3:Y:S04]  /*3eed0*/  LDL.LU.64 R96, [R1+0xfa8] ;  /* 0x000fa80001607983 */ /* 0x002ee80000300a00 */
[----:B------:R1:W-:Y:S04]  /*3eee0*/  STL.64 [R1+0x630], R36 ;  /* 0x0006302401007387 */ /* 0x0003e80000100a00 */
[----:B-1----:R-:W3:Y:S04]  /*3eef0*/  LDL.LU.64 R36, [R1+0x1b40] ;  /* 0x001b400001247983 */ /* 0x002ee80000300a00 */
[----:B------:R1:W-:Y:S04]  /*3ef00*/  STL.64 [R1+0x778], R132 ;  /* 0x0007788401007387 */ /* 0x0003e80000100a00 */
[----:B-1----:R-:W4:Y:S04]  /*3ef10*/  LDL.LU.64 R132, [R1+0x1b38] ;  /* 0x001b380001847983 */ /* 0x002f280000300a00 */
[----:B------:R1:W-:Y:S04]  /*3ef20*/  STL.64 [R1+0x8c8], R116 ;  /* 0x0008c87401007387 */ /* 0x0003e80000100a00 */
[----:B-1----:R-:W4:Y:S01]  /*3ef30*/  LDL.LU.64 R116, [R1+0x1b30] ;  /* 0x001b300001747983 */ /* 0x002f220000300a00 */
[----:B------:R-:W-:-:S04]  /*3ef40*/  IMAD.WIDE R100, R17, 0x4, R100 ;  /* 0x0000000411647825 */ /* 0x000fc800078e0264 */
[----:B------:R-:W-:-:S04]  /*3ef50*/  IMAD.WIDE R84, R17, 0x4, R84 ;  /* 0x0000000411547825 */ /* 0x000fc800078e0254 */
[----:B------:R-:W-:-:S04]  /*3ef60*/  IMAD.WIDE R30, R17, 0x4, R30 ;  /* 0x00000004111e7825 */ /* 0x000fc800078e021e */
[----:B------:R-:W-:-:S04]  /*3ef70*/  IMAD.WIDE R230, R17, 0x4, R230 ;  /* 0x0000000411e67825 */ /* 0x000fc800078e02e6 */
[----:B------:R-:W-:-:S04]  /*3ef80*/  IMAD.WIDE R198, R17, 0x4, R198 ;  /* 0x0000000411c67825 */ /* 0x000fc800078e02c6 */
[----:B------:R-:W-:-:S04]  /*3ef90*/  IMAD.WIDE R206, R17, 0x4, R206 ;  /* 0x0000000411ce7825 */ /* 0x000fc800078e02ce */
[C---:B------:R-:W-:Y:S01]  /*3efa0*/  IMAD.WIDE R172, R17.reuse, 0x4, R172 ;  /* 0x0000000411ac7825 */ /* 0x040fe200078e02ac */
[----:B--2---:R-:W-:Y:S03]  /*3efb0*/  LDGSTS.E [R4+0x43b80], desc[UR22][R246.64], P1 ;  /* 0x43b80000f6047fae */ /* 0x004fe600089a1016 */
[----:B---3--:R-:W-:-:S05]  /*3efc0*/  IMAD.WIDE R36, R17, 0x4, R36 ;  /* 0x0000000411247825 */ /* 0x008fca00078e0224 */
[----:B------:R1:W-:Y:S04]  /*3efd0*/  STL.64 [R1+0xa20], R36 ;  /* 0x000a202401007387 */ /* 0x0003e80000100a00 */
[----:B------:R2:W-:Y:S01]  /*3efe0*/  STL.64 [R1+0xdb8], R20 ;  /* 0x000db81401007387 */ /* 0x0005e20000100a00 */
[----:B-1----:R-:W-:-:S04]  /*3eff0*/  IMAD.WIDE R36, R17, 0x4, R244 ;  /* 0x0000000411247825 */ /* 0x002fc800078e02f4 */
[C---:B--2---:R-:W-:Y:S01]  /*3f000*/  IMAD.WIDE R20, R17.reuse, 0x4, R76 ;  /* 0x0000000411147825 */ /* 0x044fe200078e024c */
[----:B------:R1:W-:Y:S03]  /*3f010*/  STL.64 [R1+0xff0], R36 ;  /* 0x000ff02401007387 */ /* 0x0003e60000100a00 */
[C---:B------:R-:W-:Y:S01]  /*3f020*/  IMAD.WIDE R76, R17.reuse, 0x4, R204 ;  /* 0x00000004114c7825 */ /* 0x040fe200078e02cc */
[----:B-1----:R-:W2:Y:S04]  /*3f030*/  LDL.LU.64 R36, [R1+0xf88] ;  /* 0x000f880001247983 */ /* 0x002ea80000300a00 */
[----:B------:R1:W-:Y:S04]  /*3f040*/  STL.64 [R1+0x10d0], R20 ;  /* 0x0010d01401007387 */ /* 0x0003e80000100a00 */
[----:B-1----:R-:W3:Y:S04]  /*3f050*/  LDL.LU.64 R20, [R1+0x568] ;  /* 0x0005680001147983 */ /* 0x002ee80000300a00 */
[----:B------:R-:W3:Y:S04]  /*3f060*/  LDL.LU.64 R244, [R1+0x6d8] ;  /* 0x0006d80001f47983 */ /* 0x000ee80000300a00 */
[----:B------:R1:W-:Y:S04]  /*3f070*/  STL.64 [R1+0x578], R76 ;  /* 0x0005784c01007387 */ /* 0x0003e80000100a00 */
[----:B-1----:R-:W3:Y:S04]  /*3f080*/  LDL.LU.64 R76, [R1+0xf80] ;  /* 0x000f8000014c7983 */ /* 0x002ee80000300a00 */
[----:B------:R-:W3:Y:S04]  /*3f090*/  LDL.LU.64 R204, [R1+0xf78] ;  /* 0x000f780001cc7983 */ /* 0x000ee80000300a00 */
[----:B------:R1:W-:Y:S04]  /*3f0a0*/  STL.64 [R1+0x638], R100 ;  /* 0x0006386401007387 */ /* 0x0003e80000100a00 */
[----:B-1----:R-:W3:Y:S04]  /*3f0b0*/  LDL.LU.64 R100, [R1+0x1b28] ;  /* 0x001b280001647983 */ /* 0x002ee80000300a00 */
[----:B------:R1:W-:Y:S04]  /*3f0c0*/  STL.64 [R1+0x780], R84 ;  /* 0x0007805401007387 */ /* 0x0003e80000100a00 */
[----:B-1----:R-:W3:Y:S04]  /*3f0d0*/  LDL.LU.64 R84, [R1+0x1b20] ;  /* 0x001b200001547983 */ /* 0x002ee80000300a00 */
[----:B------:R1:W-:Y:S01]  /*3f0e0*/  STL.64 [R1+0x8d0], R30 ;  /* 0x0008d01e01007387 */ /* 0x0003e20000100a00 */
[----:B------:R-:W-:-:S04]  /*3f0f0*/  IMAD.WIDE R68, R17, 0x4, R68 ;  /* 0x0000000411447825 */ /* 0x000fc800078e0244 */
[----:B-1----:R-:W-:-:S04]  /*3f100*/  IMAD.WIDE R30, R17, 0x4, R146 ;  /* 0x00000004111e7825 */ /* 0x002fc800078e0292 */
[C---:B------:R-:W-:Y:S01]  /*3f110*/  IMAD.WIDE R146, R17.reuse, 0x4, R218 ;  /* 0x0000000411927825 */ /* 0x040fe200078e02da */
[----:B------:R1:W-:Y:S03]  /*3f120*/  STL.64 [R1+0xa28], R30 ;  /* 0x000a281e01007387 */ /* 0x0003e60000100a00 */
[C---:B------:R-:W-:Y:S01]  /*3f130*/  IMAD.WIDE R218, R17.reuse, 0x4, R246 ;  /* 0x0000000411da7825 */ /* 0x040fe200078e02f6 */
[----:B-1----:R-:W3:Y:S04]  /*3f140*/  LDL.LU.64 R30, [R1+0xf58] ;  /* 0x000f5800011e7983 */ /* 0x002ee80000300a00 */
[----:B------:R-:W-:Y:S04]  /*3f150*/  STL.64 [R1+0xda8], R230 ;  /* 0x000da8e601007387 */ /* 0x000fe80000100a00 */
[----:B------:R1:W-:Y:S01]  /*3f160*/  STL.64 [R1+0xfc0], R146 ;  /* 0x000fc09201007387 */ /* 0x0003e20000100a00 */
[----:B----4-:R-:W-:-:S04]  /*3f170*/  IMAD.WIDE R52, R17, 0x4, R52 ;  /* 0x0000000411347825 */ /* 0x010fc800078e0234 */
[C---:B------:R-:W-:Y:S01]  /*3f180*/  IMAD.WIDE R248, R17.reuse, 0x4, R248 ;  /* 0x0000000411f87825 */ /* 0x040fe200078e02f8 */
[----:B-1----:R-:W4:Y:S04]  /*3f190*/  LDL.LU.64 R146, [R1+0x560] ;  /* 0x0005600001927983 */ /* 0x002f280000300a00 */
[----:B------:R-:W4:Y:S04]  /*3f1a0*/  LDL.LU.64 R230, [R1+0x6d0] ;  /* 0x0006d00001e67983 */ /* 0x000f280000300a00 */
[----:B------:R1:W-:Y:S04]  /*3f1b0*/  STL.64 [R1+0x10a0], R218 ;  /* 0x0010a0da01007387 */ /* 0x0003e80000100a00 */
[----:B-1----:R-:W4:Y:S04]  /*3f1c0*/  LDL.LU.64 R218, [R1+0xf50] ;  /* 0x000f500001da7983 */ /* 0x002f280000300a00 */
[----:B------:R-:W4:Y:S04]  /*3f1d0*/  LDL.LU.64 R246, [R1+0xf48] ;  /* 0x000f480001f67983 */ /* 0x000f280000300a00 */
[----:B------:R1:W-:Y:S04]  /*3f1e0*/  STL.64 [R1+0x570], R68 ;  /* 0x0005704401007387 */ /* 0x0003e80000100a00 */
[----:B-1----:R-:W4:Y:S04]  /*3f1f0*/  LDL.LU.64 R68, [R1+0x1b18] ;  /* 0x001b180001447983 */ /* 0x002f280000300a00 */
[----:B------:R1:W-:Y:S04]  /*3f200*/  STL.64 [R1+0x6e0], R52 ;  /* 0x0006e03401007387 */ /* 0x0003e80000100a00 */
[----:B-1----:R-:W4:Y:S04]  /*3f210*/  LDL.LU.64 R52, [R1+0x1b10] ;  /* 0x001b100001347983 */ /* 0x002f280000300a00 */
[----:B------:R1:W-:Y:S02]  /*3f220*/  STL.64 [R1+0x788], R248 ;  /* 0x000788f801007387 */ /* 0x0003e40000100a00 */
[----:B-1----:R-:W-:-:S04]  /*3f230*/  IMAD.WIDE R248, R17, 0x4, R96 ;  /* 0x0000000411f87825 */ /* 0x002fc800078e0260 */
[C---:B------:R-:W-:Y:S01]  /*3f240*/  IMAD.WIDE R96, R17.reuse, 0x4, R162 ;  /* 0x0000000411607825 */ /* 0x040fe200078e02a2 */
[----:B------:R1:W-:Y:S03]  /*3f250*/  STL.64 [R1+0x8d8], R248 ;  /* 0x0008d8f801007387 */ /* 0x0003e60000100a00 */
[C---:B------:R-:W-:Y:S01]  /*3f260*/  IMAD.WIDE R162, R17.reuse, 0x4, R212 ;  /* 0x0000000411a27825 */ /* 0x040fe200078e02d4 */
[----:B------:R-:W-:Y:S04]  /*3f270*/  STL.64 [R1+0xa48], R198 ;  /* 0x000a48c601007387 */ /* 0x000fe80000100a00 */
[----:B-1----:R-:W4:Y:S04]  /*3f280*/  LDL.LU.64 R248, [R1+0xf28] ;  /* 0x000f280001f87983 */ /* 0x002f280000300a00 */
[----:B------:R1:W-:Y:S04]  /*3f290*/  STL.64 [R1+0xd90], R96 ;  /* 0x000d906001007387 */ /* 0x0003e80000100a00 */
[----:B-1----:R-:W4:Y:S04]  /*3f2a0*/  LDL.LU.64 R96, [R1+0x558] ;  /* 0x0005580001607983 */ /* 0x002f280000300a00 */
[----:B------:R1:W-:Y:S04]  /*3f2b0*/  STL.64 [R1+0xf90], R162 ;  /* 0x000f90a201007387 */ /* 0x0003e80000100a00 */
[----:B------:R-:W4:Y:S04]  /*3f2c0*/  LDL.LU.64 R198, [R1+0x6c8] ;  /* 0x0006c80001c67983 */ /* 0x000f280000300a00 */
[----:B-1----:R-:W4:Y:S04]  /*3f2d0*/  LDL.LU.64 R162, [R1+0xf20] ;  /* 0x000f200001a27983 */ /* 0x002f280000300a00 */
[----:B------:R-:W4:Y:S04]  /*3f2e0*/  LDL.LU.64 R212, [R1+0xf18] ;  /* 0x000f180001d47983 */ /* 0x000f280000300a00 */
[----:B--2---:R1:W-:Y:S02]  /*3f2f0*/  LDGSTS.E [R4+0x43f80], desc[UR22][R36.64], P1 ;  /* 0x43f8000024047fae */ /* 0x0043e400089a1016 */
[----:B-1----:R-:W-:-:S04]  /*3f300*/  IMAD.WIDE R36, R17, 0x4, R36 ;  /* 0x0000000411247825 */ /* 0x002fc800078e0224 */
[C---:B---3--:R-:W-:Y:S01]  /*3f310*/  IMAD.WIDE R20, R17.reuse, 0x4, R20 ;  /* 0x0000000411147825 */ /* 0x048fe200078e0214 */
[----:B------:R1:W-:Y:S03]  /*3f320*/  STL.64 [R1+0x1060], R36 ;  /* 0x0010602401007387 */ /* 0x0003e60000100a00 */
[C---:B------:R-:W-:Y:S01]  /*3f330*/  IMAD.WIDE R244, R17.reuse, 0x4, R244 ;  /* 0x0000000411f47825 */ /* 0x040fe200078e02f4 */
[----:B-1----:R-:W2:Y:S04]  /*3f340*/  LDL.LU.64 R36, [R1+0x1b08] ;  /* 0x001b080001247983 */ /* 0x002ea80000300a00 */
[----:B------:R1:W-:Y:S01]  /*3f350*/  STL.64 [R1+0x568], R20 ;  /* 0x0005681401007387 */ /* 0x0003e20000100a00 */
[----:B------:R-:W-:-:S04]  /*3f360*/  IMAD.WIDE R76, R17, 0x4, R76 ;  /* 0x00000004114c7825 */ /* 0x000fc800078e024c */
[C---:B------:R-:W-:Y:S01]  /*3f370*/  IMAD.WIDE R204, R17.reuse, 0x4, R204 ;  /* 0x0000000411cc7825 */ /* 0x040fe200078e02cc */
[----:B-1----:R-:W3:Y:S04]  /*3f380*/  LDL.LU.64 R20, [R1+0x1b00] ;  /* 0x001b000001147983 */ /* 0x002ee80000300a00 */
[----:B------:R1:W-:Y:S04]  /*3f390*/  STL.64 [R1+0x6d8], R244 ;  /* 0x0006d8f401007387 */ /* 0x0003e80000100a00 */
[----:B-1----:R-:W2:Y:S04]  /*3f3a0*/  LDL.LU.64 R244, [R1+0x1af8] ;  /* 0x001af80001f47983 */ /* 0x002ea80000300a00 */
[----:B------:R1:W-:Y:S04]  /*3f3b0*/  STL.64 [R1+0x790], R76 ;  /* 0x0007904c01007387 */ /* 0x0003e80000100a00 */
[----:B-1----:R-:W2:Y:S04]  /*3f3c0*/  LDL.LU.64 R76, [R1+0x1af0] ;  /* 0x001af000014c7983 */ /* 0x002ea80000300a00 */
[----:B------:R1:W-:Y:S04]  /*3f3d0*/  STL.64 [R1+0x8e0], R204 ;  /* 0x0008e0cc01007387 */ /* 0x0003e80000100a00 */
[----:B-1----:R-:W2:Y:S04]  /*3f3e0*/  LDL.LU.64 R204, [R1+0xef8] ;  /* 0x000ef80001cc7983 */ /* 0x002ea80000300a00 */
[----:B------:R1:W-:Y:S04]  /*3f3f0*/  STL.64 [R1+0xa58], R206 ;  /* 0x000a58ce01007387 */ /* 0x0003e80000100a00 */
[----:B------:R1:W-:Y:S01]  /*3f400*/  STL.64 [R1+0xd80], R172 ;  /* 0x000d80ac01007387 */ /* 0x0003e20000100a00 */
[----:B------:R-:W-:-:S03]  /*3f410*/  IMAD.WIDE R178, R17, 0x4, R178 ;  /* 0x0000000411b27825 */ /* 0x000fc600078e02b2 */
[----:B------:R1:W-:Y:S04]  /*3f420*/  LDGSTS.E [R4+0x44380], desc[UR22][R30.64], P1 ;  /* 0x443800001e047fae */ /* 0x0003e800089a1016 */
[----:B-1----:R-:W3:Y:S04]  /*3f430*/  LDL.LU.64 R206, [R1+0x550] ;  /* 0x0005500001ce7983 */ /* 0x002ee80000300a00 */
[----:B------:R-:W3:Y:S01]  /*3f440*/  LDL.LU.64 R172, [R1+0x6c0] ;  /* 0x0006c00001ac7983 */ /* 0x000ee20000300a00 */
[----:B------:R-:W-:-:S03]  /*3f450*/  IMAD.WIDE R30, R17, 0x4, R30 ;  /* 0x00000004111e7825 */ /* 0x000fc600078e021e */
[----:B------:R1:W-:Y:S01]  /*3f460*/  STL.64 [R1+0xe20], R178 ;  /* 0x000e20b201007387 */ /* 0x0003e20000100a00 */
[----:B----4-:R-:W-:-:S04]  /*3f470*/  IMAD.WIDE R146, R17, 0x4, R146 ;  /* 0x0000000411927825 */ /* 0x010fc800078e0292 */
[C---:B------:R-:W-:Y:S01]  /*3f480*/  IMAD.WIDE R230, R17.reuse, 0x4, R230 ;  /* 0x0000000411e67825 */ /* 0x040fe200078e02e6 */
[----:B-1----:R-:W4:Y:S04]  /*3f490*/  LDL.LU.64 R178, [R1+0xef0] ;  /* 0x000ef00001b27983 */ /* 0x002f280000300a00 */
[----:B------:R1:W-:Y:S01]  /*3f4a0*/  STL.64 [R1+0x1028], R30 ;  /* 0x0010281e01007387 */ /* 0x0003e20000100a00 */
[----:B------:R-:W-:-:S03]  /*3f4b0*/  IMAD.WIDE R218, R17, 0x4, R218 ;  /* 0x0000000411da7825 */ /* 0x000fc600078e02da */
[----:B-1----:R-:W4:Y:S01]  /*3f4c0*/  LDL.LU.64 R30, [R1+0x1ae8] ;  /* 0x001ae800011e7983 */ /* 0x002f220000300a00 */
[----:B------:R-:W-:-:S03]  /*3f4d0*/  IMAD.WIDE R246, R17, 0x4, R246 ;  /* 0x0000000411f67825 */ /* 0x000fc600078e02f6 */
[----:B------:R1:W-:Y:S04]  /*3f4e0*/  STL.64 [R1+0x560], R146 ;  /* 0x0005609201007387 */ /* 0x0003e80000100a00 */
[----:B-1----:R-:W4:Y:S04]  /*3f4f0*/  LDL.LU.64 R146, [R1+0x1ae0] ;  /* 0x001ae00001927983 */ /* 0x002f280000300a00 */
[----:B------:R1:W-:Y:S01]  /*3f500*/  STL.64 [R1+0x6d0], R230 ;  /* 0x0006d0e601007387 */ /* 0x0003e20000100a00 */
[----:B------:R-:W-:-:S03]  /*3f510*/  IMAD.WIDE R114, R17, 0x4, R114 ;  /* 0x0000000411727825 */ /* 0x000fc600078e0272 */
[----:B-1----:R-:W4:Y:S04]  /*3f520*/  LDL.LU.64 R230, [R1+0x1ad8] ;  /* 0x001ad80001e67983 */ /* 0x002f280000300a00 */
[----:B------:R1:W-:Y:S04]  /*3f530*/  STL.64 [R1+0x7a0], R218 ;  /* 0x0007a0da01007387 */ /* 0x0003e80000100a00 */
[----:B-1----:R-:W4:Y:S04]  /*3f540*/  LDL.LU.64 R218, [R1+0x1ad0] ;  /* 0x001ad00001da7983 */ /* 0x002f280000300a00 */
[----:B------:R1:W-:Y:S02]  /*3f550*/  STL.64 [R1+0x8f0], R246 ;  /* 0x0008f0f601007387 */ /* 0x0003e40000100a00 */
[----:B-1----:R-:W-:-:S04]  /*3f560*/  IMAD.WIDE R246, R17, 0x4, R98 ;  /* 0x0000000411f67825 */ /* 0x002fc800078e0262 */
[C---:B------:R-:W-:Y:S01]  /*3f570*/  IMAD.WIDE R98, R17.reuse, 0x4, R130 ;  /* 0x0000000411627825 */ /* 0x040fe200078e0282 */
[----:B------:R1:W-:Y:S04]  /*3f580*/  STL.64 [R1+0xa70], R246 ;  /* 0x000a70f601007387 */ /* 0x0003e80000100a00 */
[----:B------:R1:W-:Y:S04]  /*3f590*/  LDGSTS.E [R4+0x44780], desc[UR22][R248.64], P1 ;  /* 0x44780000f8047fae */ /* 0x0003e800089a1016 */
[----:B-1----:R-:W4:Y:S04]  /*3f5a0*/  LDL.LU.64 R246, [R1+0xec8] ;  /* 0x000ec80001f67983 */ /* 0x002f280000300a00 */
[----:B------:R1:W-:Y:S01]  /*3f5b0*/  STL.64 [R1+0xd68], R98 ;  /* 0x000d686201007387 */ /* 0x0003e20000100a00 */
[----:B------:R-:W-:-:S04]  /*3f5c0*/  IMAD.WIDE R248, R17, 0x4, R248 ;  /* 0x0000000411f87825 */ /* 0x000fc800078e02f8 */
[----:B------:R-:W-:-:S04]  /*3f5d0*/  IMAD.WIDE R96, R17, 0x4, R96 ;  /* 0x0000000411607825 */ /* 0x000fc800078e0260 */
[C---:B------:R-:W-:Y:S01]  /*3f5e0*/  IMAD.WIDE R198, R17.reuse, 0x4, R198 ;  /* 0x0000000411c67825 */ /* 0x040fe200078e02c6 */
[----:B-1----:R-:W4:Y:S04]  /*3f5f0*/  LDL.LU.64 R98, [R1+0x548] ;  /* 0x0005480001627983 */ /* 0x002f280000300a00 */
[----:B------:R-:W4:Y:S01]  /*3f600*/  LDL.LU.64 R130, [R1+0x6b8] ;  /* 0x0006b80001827983 */ /* 0x000f220000300a00 */
[----:B------:R-:W-:-:S03]  /*3f610*/  IMAD.WIDE R162, R17, 0x4, R162 ;  /* 0x0000000411a27825 */ /* 0x000fc600078e02a2 */
[----:B------:R1:W-:Y:S01]  /*3f620*/  STL.64 [R1+0xe08], R114 ;  /* 0x000e087201007387 */ /* 0x0003e20000100a00 */
[----:B------:R-:W-:-:S03]  /*3f630*/  IMAD.WIDE R212, R17, 0x4, R212 ;  /* 0x0000000411d47825 */ /* 0x000fc600078e02d4 */
[----:B-1----:R-:W4:Y:S04]  /*3f640*/  LDL.LU.64 R114, [R1+0xec0] ;  /* 0x000ec00001727983 */ /* 0x002f280000300a00 */
[----:B------:R1:W-:Y:S04]  /*3f650*/  STL.64 [R1+0xff8], R248 ;  /* 0x000ff8f801007387 */ /* 0x0003e80000100a00 */
[----:B-1----:R-:W4:Y:S04]  /*3f660*/  LDL.LU.64 R248, [R1+0x1ac8] ;  /* 0x001ac80001f87983 */ /* 0x002f280000300a00 */
[----:B------:R1:W-:Y:S01]  /*3f670*/  STL.64 [R1+0x558], R96 ;  /* 0x0005586001007387 */ /* 0x0003e20000100a00 */
[----:B------:R-:W-:-:S03]  /*3f680*/  IMAD.WIDE R62, R17, 0x4, R62 ;  /* 0x00000004113e7825 */ /* 0x000fc600078e023e */
[----:B-1----:R-:W4:Y:S04]  /*3f690*/  LDL.LU.64 R96, [R1+0x1ac0] ;  /* 0x001ac00001607983 */ /* 0x002f280000300a00 */
[----:B------:R1:W-:Y:S04]  /*3f6a0*/  STL.64 [R1+0x6c8], R198 ;  /* 0x0006c8c601007387 */ /* 0x0003e80000100a00 */
[----:B-1----:R-:W4:Y:S04]  /*3f6b0*/  LDL.LU.64 R198, [R1+0x1ab8] ;  /* 0x001ab80001c67983 */ /* 0x002f280000300a00 */
[----:B------:R1:W-:Y:S04]  /*3f6c0*/  STL.64 [R1+0x7a8], R162 ;  /* 0x0007a8a201007387 */ /* 0x0003e80000100a00 */
[----:B-1----:R-:W4:Y:S04]  /*3f6d0*/  LDL.LU.64 R162, [R1+0x1ab0] ;  /* 0x001ab00001a27983 */ /* 0x002f280000300a00 */
[----:B------:R1:W-:Y:S02]  /*3f6e0*/  STL.64 [R1+0x8f8], R212 ;  /* 0x0008f8d401007387 */ /* 0x0003e40000100a00 */
[----:B-1----:R-:W-:-:S04]  /*3f6f0*/  IMAD.WIDE R212, R17, 0x4, R152 ;  /* 0x0000000411d47825 */ /* 0x002fc800078e0298 */
[C---:B------:R-:W-:Y:S01]  /*3f700*/  IMAD.WIDE R152, R17.reuse, 0x4, R196 ;  /* 0x0000000411987825 */ /* 0x040fe200078e02c4 */
[----:B------:R1:W-:Y:S04]  /*3f710*/  STL.64 [R1+0xa80], R212 ;  /* 0x000a80d401007387 */ /* 0x0003e80000100a00 */
[----:B-1----:R-:W4:Y:S04]  /*3f720*/  LDL.LU.64 R212, [R1+0xe98] ;  /* 0x000e980001d47983 */ /* 0x002f280000300a00 */
[----:B------:R1:W-:Y:S04]  /*3f730*/  STL.64 [R1+0xd50], R152 ;  /* 0x000d509801007387 */ /* 0x0003e80000100a00 */
[----:B-1----:R-:W4:Y:S04]  /*3f740*/  LDL.LU.64 R152, [R1+0x540] ;  /* 0x0005400001987983 */ /* 0x002f280000300a00 */
[----:B------:R-:W4:Y:S04]  /*3f750*/  LDL.LU.64 R196, [R1+0x6b0] ;  /* 0x0006b00001c47983 */ /* 0x000f280000300a00 */
[----:B------:R1:W-:Y:S04]  /*3f760*/  STL.64 [R1+0xdf0], R62 ;  /* 0x000df03e01007387 */ /* 0x0003e80000100a00 */
[----:B--2---:R2:W-:Y:S04]  /*3f770*/  LDGSTS.E [R4+0x44b80], desc[UR22][R204.64], P1 ;  /* 0x44b80000cc047fae */ /* 0x0045e800089a1016 */
[----:B-1----:R-:W4:Y:S01]  /*3f780*/  LDL.LU.64 R62, [R1+0xe90] ;  /* 0x000e9000013e7983 */ /* 0x002f220000300a00 */
[----:B--2---:R-:W-:-:S04]  /*3f790*/  IMAD.WIDE R204, R17, 0x4, R204 ;  /* 0x0000000411cc7825 */ /* 0x004fc800078e02cc */
[C---:B---3--:R-:W-:Y:S01]  /*3f7a0*/  IMAD.WIDE R206, R17.reuse, 0x4, R206 ;  /* 0x0000000411ce7825 */ /* 0x048fe200078e02ce */
[----:B------:R1:W-:Y:S03]  /*3f7b0*/  STL.64 [R1+0xfd0], R204 ;  /* 0x000fd0cc01007387 */ /* 0x0003e60000100a00 */
[C---:B------:R-:W-:Y:S01]  /*3f7c0*/  IMAD.WIDE R172, R17.reuse, 0x4, R172 ;  /* 0x0000000411ac7825 */ /* 0x040fe200078e02ac */
[----:B-1----:R-:W2:Y:S04]  /*3f7d0*/  LDL.LU.64 R204, [R1+0x1aa8] ;  /* 0x001aa80001cc7983 */ /* 0x002ea80000300a00 */
[----:B------:R1:W-:Y:S04]  /*3f7e0*/  STL.64 [R1+0x550], R206 ;  /* 0x000550ce01007387 */ /* 0x0003e80000100a00 */
[----:B-1----:R-:W3:Y:S04]  /*3f7f0*/  LDL.LU.64 R206, [R1+0x1aa0] ;  /* 0x001aa00001ce7983 */ /* 0x002ee80000300a00 */
[----:B------:R1:W-:Y:S04]  /*3f800*/  STL.64 [R1+0x6c0], R172 ;  /* 0x0006c0ac01007387 */ /* 0x0003e80000100a00 */
[----:B-1----:R-:W2:Y:S01]  /*3f810*/  LDL.LU.64 R172, [R1+0x1a98] ;  /* 0x001a980001ac7983 */ /* 0x002ea20000300a00 */
[----:B----4-:R-:W-:-:S04]  /*3f820*/  IMAD.WIDE R178, R17, 0x4, R178 ;  /* 0x0000000411b27825 */ /* 0x010fc800078e02b2 */
[C---:B------:R-:W-:Y:S01]  /*3f830*/  IMAD.WIDE R166, R17.reuse, 0x4, R166 ;  /* 0x0000000411a67825 */ /* 0x040fe200078e02a6 */
[----:B------:R1:W-:Y:S03]  /*3f840*/  STL.64 [R1+0x7b0], R178 ;  /* 0x0007b0b201007387 */ /* 0x0003e60000100a00 */
[----:B------:R-:W-:-:S04]  /*3f850*/  IMAD.WIDE R202, R17, 0x4, R202 ;  /* 0x0000000411ca7825 */ /* 0x000fc800078e02ca */
[C---:B------:R-:W-:Y:S01]  /*3f860*/  IMAD.WIDE R226, R17.reuse, 0x4, R226 ;  /* 0x0000000411e27825 */ /* 0x040fe200078e02e2 */
[----:B-1----:R-:W4:Y:S04]  /*3f870*/  LDL.LU.64 R178, [R1+0x6a8] ;  /* 0x0006a80001b27983 */ /* 0x002f280000300a00 */
[----:B------:R1:W-:Y:S02]  /*3f880*/  LDGSTS.E [R4+0x44f80], desc[UR22][R246.64], P1 ;  /* 0x44f80000f6047fae */ /* 0x0003e400089a1016 */
[----:B-1----:R-:W-:-:S04]  /*3f890*/  IMAD.WIDE R246, R17, 0x4, R246 ;  /* 0x0000000411f67825 */ /* 0x002fc800078e02f6 */
[----:B------:R-:W-:-:S04]  /*3f8a0*/  IMAD.WIDE R98, R17, 0x4, R98 ;  /* 0x0000000411627825 */ /* 0x000fc800078e0262 */
[----:B------:R-:W-:-:S04]  /*3f8b0*/  IMAD.WIDE R130, R17, 0x4, R130 ;  /* 0x0000000411827825 */ /* 0x000fc800078e0282 */
[----:B------:R-:W-:-:S04]  /*3f8c0*/  IMAD.WIDE R82, R17, 0x4, R82 ;  /* 0x0000000411527825 */ /* 0x000fc800078e0252 */
[----:B------:R-:W-:-:S04]  /*3f8d0*/  IMAD.WIDE R66, R17, 0x4, R66 ;  /* 0x0000000411427825 */ /* 0x000fc800078e0242 */
[----:B------:R-:W-:-:S04]  /*3f8e0*/  IMAD.WIDE R114, R17, 0x4, R114 ;  /* 0x0000000411727825 */ /* 0x000fc800078e0272 */
[C---:B------:R-:W-:Y:S01]  /*3f8f0*/  IMAD.WIDE R192, R17.reuse, 0x4, R192 ;  /* 0x0000000411c07825 */ /* 0x040fe200078e02c0 */
[----:B------:R1:W-:Y:S03]  /*3f900*/  LDGSTS.E [R4+0x45380], desc[UR22][R212.64], P1 ;  /* 0x45380000d4047fae */ /* 0x0003e600089a1016 */
[----:B--2---:R-:W-:-:S05]  /*3f910*/  IMAD.WIDE R172, R17, 0x4, R172 ;  /* 0x0000000411ac7825 */ /* 0x004fca00078e02ac */
[----:B------:R2:W-:Y:S04]  /*3f920*/  STL.64 [R1+0x900], R172 ;  /* 0x000900ac01007387 */ /* 0x0005e80000100a00 */
[----:B------:R1:W-:Y:S04]  /*3f930*/  STL.64 [R1+0xa88], R166 ;  /* 0x000a88a601007387 */ /* 0x0003e80000100a00 */
[----:B--2---:R-:W2:Y:S04]  /*3f940*/  LDL.LU.64 R172, [R1+0x538] ;  /* 0x0005380001ac7983 */ /* 0x004ea80000300a00 */
[----:B-1----:R-:W2:Y:S04]  /*3f950*/  LDL.LU.64 R166, [R1+0x6a0] ;  /* 0x0006a00001a67983 */ /* 0x002ea80000300a00 */
[----:B------:R1:W-:Y:S01]  /*3f960*/  STL.64 [R1+0xd38], R202 ;  /* 0x000d38ca01007387 */ /* 0x0003e20000100a00 */
[----:B------:R-:W-:-:S03]  /*3f970*/  IMAD.WIDE R212, R17, 0x4, R212 ;  /* 0x0000000411d47825 */ /* 0x000fc600078e02d4 */
[----:B----4-:R4:W-:Y:S04]  /*3f980*/  LDGSTS.E [R4+0x45780], desc[UR22][R178.64], P1 ;  /* 0x45780000b2047fae */ /* 0x0109e800089a1016 */
[----:B-1----:R-:W2:Y:S04]  /*3f990*/  LDL.LU.64 R202, [R1+0x698] ;  /* 0x0006980001ca7983 */ /* 0x002ea80000300a00 */
[----:B------:R1:W-:Y:S04]  /*3f9a0*/  STL.64 [R1+0xdd8], R226 ;  /* 0x000dd8e201007387 */ /* 0x0003e80000100a00 */
[----:B-1----:R-:W2:Y:S04]  /*3f9b0*/  LDL.LU.64 R226, [R1+0x1a90] ;  /* 0x001a900001e27983 */ /* 0x002ea80000300a00 */
[----:B------:R1:W-:Y:S04]  /*3f9c0*/  STL.64 [R1+0xfb0], R246 ;  /* 0x000fb0f601007387 */ /* 0x0003e80000100a00 */
[----:B-1----:R-:W2:Y:S04]  /*3f9d0*/  LDL.LU.64 R246, [R1+0x1a88] ;  /* 0x001a880001f67983 */ /* 0x002ea80000300a00 */
[----:B------:R1:W-:Y:S04]  /*3f9e0*/  STL.64 [R1+0x548], R98 ;  /* 0x0005486201007387 */ /* 0x0003e80000100a00 */
[----:B-1----:R-:W2:Y:S04]  /*3f9f0*/  LDL.LU.64 R98, [R1+0x1a80] ;  /* 0x001a800001627983 */ /* 0x002ea80000300a00 */
[----:B------:R1:W-:Y:S01]  /*3fa00*/  STL.64 [R1+0x6b8], R130 ;  /* 0x0006b88201007387 */ /* 0x0003e20000100a00 */
[----:B------:R-:W-:-:S03]  /*3fa10*/  IMAD.WIDE R152, R17, 0x4, R152 ;  /* 0x0000000411987825 */ /* 0x000fc600078e0298 */
[----:B-1----:R-:W3:Y:S04]  /*3fa20*/  LDL.LU.64 R130, [R1+0x670] ;  /* 0x0006700001827983 */ /* 0x002ee80000300a00 */
[----:B------:R1:W-:Y:S01]  /*3fa30*/  STL.64 [R1+0x830], R114 ;  /* 0x0008307201007387 */ /* 0x0003e20000100a00 */
[----:B--2---:R-:W-:-:S05]  /*3fa40*/  IMAD.WIDE R98, R17, 0x4, R98 ;  /* 0x0000000411627825 */ /* 0x004fca00078e0262 */
[----:B------:R2:W-:Y:S04]  /*3fa50*/  STL.64 [R1+0x908], R98 ;  /* 0x0009086201007387 */ /* 0x0005e80000100a00 */
[----:B-1----:R-:W4:Y:S01]  /*3fa60*/  LDL.LU.64 R114, [R1+0x530] ;  /* 0x0005300001727983 */ /* 0x002f220000300a00 */
[----:B------:R-:W-:-:S04]  /*3fa70*/  IMAD.WIDE R196, R17, 0x4, R196 ;  /* 0x0000000411c47825 */ /* 0x000fc800078e02c4 */
[C---:B------:R-:W-:Y:S01]  /*3fa80*/  IMAD.WIDE R62, R17.reuse, 0x4, R62 ;  /* 0x00000004113e7825 */ /* 0x040fe200078e023e */
[----:B---3--:R1:W-:Y:S04]  /*3fa90*/  LDGSTS.E [R4+0x45b80], desc[UR22][R130.64], P1 ;  /* 0x45b8000082047fae */ /* 0x0083e800089a1016 */
[----:B--2---:R-:W2:Y:S04]  /*3faa0*/  LDL.LU.64 R98, [R1+0x668] ;  /* 0x0006680001627983 */ /* 0x004ea80000300a00 */
[----:B------:R3:W-:Y:S04]  /*3fab0*/  STL.64 [R1+0xa90], R82 ;  /* 0x000a905201007387 */ /* 0x0007e80000100a00 */
[----:B---3--:R-:W3:Y:S04]  /*3fac0*/  LDL.LU.64 R82, [R1+0x660] ;  /* 0x0006600001527983 */ /* 0x008ee80000300a00 */
[----:B------:R1:W-:Y:S04]  /*3fad0*/  STL.64 [R1+0xd20], R66 ;  /* 0x000d204201007387 */ /* 0x0003e80000100a00 */
[----:B-1----:R-:W2:Y:S04]  /*3fae0*/  LDL.LU.64 R66, [R1+0x1a78] ;  /* 0x001a780001427983 */ /* 0x002ea80000300a00 */
[----:B------:R1:W-:Y:S04]  /*3faf0*/  STL.64 [R1+0xdc0], R192 ;  /* 0x000dc0c001007387 */ /* 0x0003e80000100a00 */
[----:B-1----:R-:W2:Y:S04]  /*3fb00*/  LDL.LU.64 R192, [R1+0x1a70] ;  /* 0x001a700001c07983 */ /* 0x002ea80000300a00 */
[----:B------:R1:W-:Y:S04]  /*3fb10*/  STL.64 [R1+0xf88], R212 ;  /* 0x000f88d401007387 */ /* 0x0003e80000100a00 */
[----:B-1----:R-:W2:Y:S04]  /*3fb20*/  LDL.LU.64 R212, [R1+0x1a68] ;  /* 0x001a680001d47983 */ /* 0x002ea80000300a00 */
[----:B------:R1:W-:Y:S04]  /*3fb30*/  STL.64 [R1+0x540], R152 ;  /* 0x0005409801007387 */ /* 0x0003e80000100a00 */
[----:B-1----:R-:W2:Y:S04]  /*3fb40*/  LDL.LU.64 R152, [R1+0x1a60] ;  /* 0x001a600001987983 */ /* 0x002ea80000300a00 */
[----:B------:R1:W-:Y:S04]  /*3fb50*/  STL.64 [R1+0x6b0], R196 ;  /* 0x0006b0c401007387 */ /* 0x0003e80000100a00 */
[----:B-1----:R-:W3:Y:S04]  /*3fb60*/  LDL.LU.64 R196, [R1+0x1a58] ;  /* 0x001a580001c47983 */ /* 0x002ee80000300a00 */
[----:B------:R2:W-:Y:S01]  /*3fb70*/  STL.64 [R1+0x828], R62 ;  /* 0x0008283e01007387 */ /* 0x0005e20000100a00 */
[----:B------:R-:W-:-:S04]  /*3fb80*/  IMAD.WIDE R158, R17, 0x4, R158 ;  /* 0x00000004119e7825 */ /* 0x000fc800078e029e */
[----:B------:R-:W-:-:S04]  /*3fb90*/  IMAD.WIDE R190, R17, 0x4, R190 ;  /* 0x0000000411be7825 */ /* 0x000fc800078e02be */
[----:B------:R-:W-:-:S04]  /*3fba0*/  IMAD.WIDE R184, R17, 0x4, R184 ;  /* 0x0000000411b87825 */ /* 0x000fc800078e02b8 */
[C---:B--2---:R-:W-:Y:S02]  /*3fbb0*/  IMAD.WIDE R62, R17.reuse, 0x4, R152 ;  /* 0x00000004113e7825 */ /* 0x044fe400078e0298 */
[----:B------:R-:W2:Y:S04]  /*3fbc0*/  LDL.LU.64 R152, [R1+0x628] ;  /* 0x0006280001987983 */ /* 0x000ea80000300a00 */
[----:B------:R1:W-:Y:S01]  /*3fbd0*/  STL.64 [R1+0x918], R62 ;  /* 0x0009183e01007387 */ /* 0x0003e20000100a00 */
[----:B----4-:R-:W-:-:S04]  /*3fbe0*/  IMAD.WIDE R178, R17, 0x4, R178 ;  /* 0x0000000411b27825 */ /* 0x010fc800078e02b2 */
[C---:B------:R-:W-:Y:S01]  /*3fbf0*/  IMAD.WIDE R172, R17.reuse, 0x4, R172 ;  /* 0x0000000411ac7825 */ /* 0x040fe200078e02ac */
[----:B-1----:R-:W4:Y:S04]  /*3fc00*/  LDL.LU.64 R62, [R1+0x528] ;  /* 0x00052800013e7983 */ /* 0x002f280000300a00 */
[----:B------:R1:W-:Y:S01]  /*3fc10*/  STL.64 [R1+0xab0], R158 ;  /* 0x000ab09e01007387 */ /* 0x0003e20000100a00 */
[----:B------:R-:W-:-:S04]  /*3fc20*/  IMAD.WIDE R166, R17, 0x4, R166 ;  /* 0x0000000411a67825 */ /* 0x000fc800078e02a6 */
[C---:B------:R-:W-:Y:S01]  /*3fc30*/  IMAD.WIDE R202, R17.reuse, 0x4, R202 ;  /* 0x0000000411ca7825 */ /* 0x040fe200078e02ca */
[----:B-1----:R-:W4:Y:S04]  /*3fc40*/  LDL.LU.64 R158, [R1+0x618] ;  /* 0x00061800019e7983 */ /* 0x002f280000300a00 */
[----:B------:R1:W-:Y:S01]  /*3fc50*/  STL.64 [R1+0xd08], R190 ;  /* 0x000d08be01007387 */ /* 0x0003e20000100a00 */
[----:B------:R-:W-:-:S03]  /*3fc60*/  IMAD.WIDE R212, R17, 0x4, R212 ;  /* 0x0000000411d47825 */ /* 0x000fc600078e02d4 */
        /* <DEDUP_REMOVED lines=20> */
[----:B---3--:R-:W-:-:S03]  /*3fdb0*/  IMAD.WIDE R82, R17, 0x4, R82 ;  /* 0x0000000411527825 */ /* 0x008fc600078e0252 */
        /* <DEDUP_REMOVED lines=22> */
[----:B--2---:R2:W-:Y:S04]  /*3ff20*/  LDGSTS.E [R4+0x45f80], desc[UR22][R152.64], P1 ;  /* 0x45f8000098047fae */ /* 0x0045e800089a1016 */
[----:B-1----:R-:W3:Y:S04]  /*3ff30*/  LDL.LU.64 R168, [R1+0x488] ;  /* 0x0004880001a87983 */ /* 0x002ee80000300a00 */
[----:B------:R1:W-:Y:S01]  /*3ff40*/  STL.64 [R1+0xd70], R222 ;  /* 0x000d70de01007387 */ /* 0x0003e20000100a00 */
[----:B--2---:R-:W-:-:S03]  /*3ff50*/  IMAD.WIDE R152, R17, 0x4, R152 ;  /* 0x0000000411987825 */ /* 0x004fc600078e0298 */
[----:B-1----:R-:W2:Y:S04]  /*3ff60*/  LDL.LU.64 R222, [R1+0x478] ;  /* 0x0004780001de7983 */ /* 0x002ea80000300a00 */
[----:B------:R1:W-:Y:S04]  /*3ff70*/  STL.64 [R1+0xf38], R152 ;  /* 0x000f389801007387 */ /* 0x0003e80000100a00 */
[----:B-1----:R-:W2:Y:S01]  /*3ff80*/  LDL.LU.64 R152, [R1+0x19f8] ;  /* 0x0019f80001987983 */ /* 0x002ea20000300a00 */
[----:B----4-:R-:W-:-:S04]  /*3ff90*/  IMAD.WIDE R62, R17, 0x4, R62 ;  /* 0x00000004113e7825 */ /* 0x010fc800078e023e */
[C---:B------:R-:W-:Y:S01]  /*3ffa0*/  IMAD.WIDE R158, R17.reuse, 0x4, R158 ;  /* 0x00000004119e7825 */ /* 0x040fe200078e029e */
[----:B------:R1:W-:Y:S03]  /*3ffb0*/  STL.64 [R1+0x528], R62 ;  /* 0x0005283e01007387 */ /* 0x0003e60000100a00 */
[----:B------:R-:W-:-:S04]  /*3ffc0*/  IMAD.WIDE R66, R17, 0x4, R66 ;  /* 0x0000000411427825 */ /* 0x000fc800078e0242 */
[C---:B------:R-:W-:Y:S01]  /*3ffd0*/  IMAD.WIDE R50, R17.reuse, 0x4, R50 ;  /* 0x0000000411327825 */ /* 0x040fe200078e0232 */
[----:B-1----:R-:W4:Y:S03]  /*3ffe0*/  LDL.LU.64 R62, [R1+0x430] ;  /* 0x00043000013e7983 */ /* 0x002f260000300a00 */
[C---:B------:R-:W-:Y:S01]  /*3fff0*/  IMAD.WIDE R34, R17.reuse, 0x4, R34 ;  /* 0x0000000411227825 */ /* 0x040fe200078e0222 */
[----:B------:R1:W-:Y:S03]  /*40000*/  STL.64 [R1+0x698], R158 ;  /* 0x0006989e01007387 */ /* 0x0003e60000100a00 */
[C---:B------:R-:W-:Y:S01]  /*40010*/  IMAD.WIDE R18, R17.reuse, 0x4, R18 ;  /* 0x0000000411127825 */ /* 0x040fe200078e0212 */
[----:B-1----:R-:W4:Y:S04]  /*40020*/  LDL.LU.64 R158, [R1+0x418] ;  /* 0x00041800019e7983 */ /* 0x002f280000300a00 */
[----:B------:R1:W-:Y:S02]  /*40030*/  LDGSTS.E [R4+0x46380], desc[UR22][R202.64], P1 ;  /* 0x46380000ca047fae */ /* 0x0003e400089a1016 */
[----:B-1----:R-:W-:-:S04]  /*40040*/  IMAD.WIDE R202, R17, 0x4, R202 ;  /* 0x0000000411ca7825 */ /* 0x002fc800078e02ca */
[----:B------:R-:W-:-:S04]  /*40050*/  IMAD.WIDE R212, R17, 0x4, R212 ;  /* 0x0000000411d47825 */ /* 0x000fc800078e02d4 */
[----:B------:R-:W-:-:S04]  /*40060*/  IMAD.WIDE R246, R17, 0x4, R246 ;  /* 0x0000000411f67825 */ /* 0x000fc800078e02f6 */
[----:B------:R-:W-:-:S04]  /*40070*/  IMAD.WIDE R92, R17, 0x4, R92 ;  /* 0x00000004115c7825 */ /* 0x000fc800078e025c */
[----:B---3--:R-:W-:-:S04]  /*40080*/  IMAD.WIDE R208, R17, 0x4, R208 ;  /* 0x0000000411d07825 */ /* 0x008fc800078e02d0 */
        /* <DEDUP_REMOVED lines=9> */
[----:B--2---:R-:W2:Y:S04]  /*40120*/  LDL.LU.64 R152, [R1+0x410] ;  /* 0x0004100001987983 */ /* 0x004ea80000300a00 */
[----:B------:R3:W-:Y:S01]  /*40130*/  STL.64 [R1+0x938], R66 ;  /* 0x0009384201007387 */ /* 0x0007e20000100a00 */
[----:B-1----:R-:W-:-:S03]  /*40140*/  IMAD.WIDE R192, R17, 0x4, R192 ;  /* 0x0000000411c07825 */ /* 0x002fc600078e02c0 */
[----:B----4-:R1:W-:Y:S04]  /*40150*/  LDGSTS.E [R4+0x46b80], desc[UR22][R62.64], P1 ;  /* 0x46b800003e047fae */ /* 0x0103e800089a1016 */
[----:B---3--:R-:W3:Y:S04]  /*40160*/  LDL.LU.64 R66, [R1+0x19f0] ;  /* 0x0019f00001427983 */ /* 0x008ee80000300a00 */
[----:B------:R4:W-:Y:S04]  /*40170*/  STL.64 [R1+0xb10], R50 ;  /* 0x000b103201007387 */ /* 0x0009e80000100a00 */
[----:B----4-:R-:W4:Y:S04]  /*40180*/  LDL.LU.64 R50, [R1+0x19e8] ;  /* 0x0019e80001327983 */ /* 0x010f280000300a00 */
        /* <DEDUP_REMOVED lines=10> */
[----:B------:R-:W-:-:S03]  /*40230*/  IMAD.WIDE R168, R17, 0x4, R168 ;  /* 0x0000000411a87825 */ /* 0x000fc600078e02a8 */
[----:B-1----:R-:W4:Y:S01]  /*40240*/  LDL.LU.64 R208, [R1+0x3d0] ;  /* 0x0003d00001d07983 */ /* 0x002f220000300a00 */
[----:B------:R-:W-:-:S04]  /*40250*/  IMAD.WIDE R222, R17, 0x4, R222 ;  /* 0x0000000411de7825 */ /* 0x000fc800078e02de */
[----:B------:R-:W-:-:S04]  /*40260*/  IMAD.WIDE R62, R17, 0x4, R62 ;  /* 0x00000004113e7825 */ /* 0x000fc800078e023e */
[----:B--2---:R-:W-:-:S05]  /*40270*/  IMAD.WIDE R202, R17, 0x4, R202 ;  /* 0x0000000411ca7825 */ /* 0x004fca00078e02ca */
[----:B------:R1:W-:Y:S01]  /*40280*/  STL.64 [R1+0x808], R202 ;  /* 0x000808ca01007387 */ /* 0x0003e20000100a00 */
[----:B------:R-:W-:-:S04]  /*40290*/  IMAD.WIDE R158, R17, 0x4, R158 ;  /* 0x00000004119e7825 */ /* 0x000fc800078e029e */
[----:B------:R-:W-:-:S04]  /*402a0*/  IMAD.WIDE R152, R17, 0x4, R152 ;  /* 0x0000000411987825 */ /* 0x000fc800078e0298 */
[C---:B------:R-:W-:Y:S01]  /*402b0*/  IMAD.WIDE R206, R17.reuse, 0x4, R206 ;  /* 0x0000000411ce7825 */ /* 0x040fe200078e02ce */
[----:B---3--:R2:W-:Y:S04]  /*402c0*/  LDGSTS.E [R4+0x46f80], desc[UR22][R212.64], P1 ;  /* 0x46f80000d4047fae */ /* 0x0085e800089a1016 */
        /* <DEDUP_REMOVED lines=30> */
[----:B-1----:R-:W3:Y:S01]  /*404b0*/  LDL.LU.64 R152, [R1+0x340] ;  /* 0x0003400001987983 */ /* 0x002ee20000300a00 */
[----:B------:R-:W-:-:S04]  /*404c0*/  IMAD.WIDE R224, R17, 0x4, R224 ;  /* 0x0000000411e07825 */ /* 0x000fc800078e02e0 */
[----:B------:R-:W-:-:S04]  /*404d0*/  IMAD.WIDE R220, R17, 0x4, R220 ;  /* 0x0000000411dc7825 */ /* 0x000fc800078e02dc */
[----:B------:R-:W-:-:S04]  /*404e0*/  IMAD.WIDE R216, R17, 0x4, R216 ;  /* 0x0000000411d87825 */ /* 0x000fc800078e02d8 */
[----:B--2---:R-:W-:-:S04]  /*404f0*/  IMAD.WIDE R212, R17, 0x4, R212 ;  /* 0x0000000411d47825 */ /* 0x004fc800078e02d4 */
[----:B----4-:R-:W-:-:S04]  /*40500*/  IMAD.WIDE R208, R17, 0x4, R208 ;  /* 0x0000000411d07825 */ /* 0x010fc800078e02d0 */
[----:B------:R-:W-:-:S04]  /*40510*/  IMAD.WIDE R204, R17, 0x4, R204 ;  /* 0x0000000411cc7825 */ /* 0x000fc800078e02cc */
[----:B------:R-:W-:-:S04]  /*40520*/  IMAD.WIDE R200, R17, 0x4, R200 ;  /* 0x0000000411c87825 */ /* 0x000fc800078e02c8 */
[----:B------:R-:W-:-:S04]  /*40530*/  IMAD.WIDE R194, R17, 0x4, R194 ;  /* 0x0000000411c27825 */ /* 0x000fc800078e02c2 */
[----:B------:R-:W-:-:S04]  /*40540*/  IMAD.WIDE R188, R17, 0x4, R188 ;  /* 0x0000000411bc7825 */ /* 0x000fc800078e02bc */
[C---:B---3--:R-:W-:Y:S01]  /*40550*/  IMAD.WIDE R202, R17.reuse, 0x4, R202 ;  /* 0x0000000411ca7825 */ /* 0x048fe200078e02ca */
[----:B------:R1:W-:Y:S03]  /*40560*/  LDGSTS.E [R4+0x47380], desc[UR22][R182.64], P1 ;  /* 0x47380000b6047fae */ /* 0x0003e600089a1016 */
[----:B------:R-:W-:-:S05]  /*40570*/  IMAD.WIDE R62, R17, 0x4, R62 ;  /* 0x00000004113e7825 */ /* 0x000fca00078e023e */
[----:B------:R2:W-:Y:S01]  /*40580*/  STL.64 [R1+0x7f8], R62 ;  /* 0x0007f83e01007387 */ /* 0x0005e20000100a00 */
[----:B-1----:R-:W-:-:S04]  /*40590*/  IMAD.WIDE R182, R17, 0x4, R182 ;  /* 0x0000000411b67825 */ /* 0x002fc800078e02b6 */
[----:B------:R-:W-:-:S04]  /*405a0*/  IMAD.WIDE R168, R17, 0x4, R168 ;  /* 0x0000000411a87825 */ /* 0x000fc800078e02a8 */
[C---:B------:R-:W-:Y:S01]  /*405b0*/  IMAD.WIDE R176, R17.reuse, 0x4, R176 ;  /* 0x0000000411b07825 */ /* 0x040fe200078e02b0 */
[----:B------:R1:W-:Y:S04]  /*405c0*/  LDGSTS.E [R4+0x47780], desc[UR22][R158.64], P1 ;  /* 0x477800009e047fae */ /* 0x0003e800089a1016 */
[----:B--2---:R-:W2:Y:S04]  /*405d0*/  LDL.LU.64 R62, [R1+0x338] ;  /* 0x00033800013e7983 */ /* 0x004ea80000300a00 */
[----:B------:R3:W-:Y:S04]  /*405e0*/  STL.64 [R1+0x988], R206 ;  /* 0x000988ce01007387 */ /* 0x0007e80000100a00 */
        /* <DEDUP_REMOVED lines=12> */
[----:B-1----:R-:W2:Y:S01]  /*406b0*/  LDL.LU.64 R202, [R1+0x300] ;  /* 0x0003000001ca7983 */ /* 0x002ea20000300a00 */
[----:B---3--:R-:W-:-:S05]  /*406c0*/  IMAD.WIDE R206, R17, 0x4, R206 ;  /* 0x0000000411ce7825 */ /* 0x008fca00078e02ce */
        /* <DEDUP_REMOVED lines=10> */
[----:B------:R1:W-:Y:S01]  /*40770*/  STL.64 [R1+0xdb0], R182 ;  /* 0x000db0b601007387 */ /* 0x0003e20000100a00 */
[----:B------:R-:W-:-:S04]  /*40780*/  IMAD.WIDE R162, R17, 0x4, R162 ;  /* 0x0000000411a27825 */ /* 0x000fc800078e02a2 */
[----:B------:R-:W-:-:S04]  /*40790*/  IMAD.WIDE R32, R17, 0x4, R32 ;  /* 0x0000000411207825 */ /* 0x000fc800078e0220 */
[C---:B------:R-:W-:Y:S01]  /*407a0*/  IMAD.WIDE R170, R17.reuse, 0x4, R170 ;  /* 0x0000000411aa7825 */ /* 0x040fe200078e02aa */
[----:B--2---:R2:W-:Y:S04]  /*407b0*/  LDGSTS.E [R4+0x47b80], desc[UR22][R202.64], P1 ;  /* 0x47b80000ca047fae */ /* 0x0045e800089a1016 */
[----:B-1----:R-:W3:Y:S04]  /*407c0*/  LDL.LU.64 R182, [R1+0x1920] ;  /* 0x0019200001b67983 */ /* 0x002ee80000300a00 */
[----:B------:R1:W-:Y:S04]  /*407d0*/  STL.64 [R1+0x500], R168 ;  /* 0x000500a801007387 */ /* 0x0003e80000100a00 */
[----:B-1----:R-:W3:Y:S01]  /*407e0*/  LDL.LU.64 R168, [R1+0x1918] ;  /* 0x0019180001a87983 */ /* 0x002ee20000300a00 */
[----:B------:R-:W-:-:S04]  /*407f0*/  IMAD.WIDE R164, R17, 0x4, R164 ;  /* 0x0000000411a47825 */ /* 0x000fc800078e02a4 */
        /* <DEDUP_REMOVED lines=8> */
[----:B--2---:R-:W-:-:S04]  /*40880*/  IMAD.WIDE R202, R17, 0x4, R202 ;  /* 0x0000000411ca7825 */ /* 0x004fc800078e02ca */
[----:B---3--:R-:W-:-:S05]  /*40890*/  IMAD.WIDE R168, R17, 0x4, R168 ;  /* 0x0000000411a87825 */ /* 0x008fca00078e02a8 */
[----:B------:R1:W-:Y:S04]  /*408a0*/  STL.64 [R1+0x670], R168 ;  /* 0x000670a801007387 */ /* 0x0003e80000100a00 */
[----:B-1----:R-:W2:Y:S04]  /*408b0*/  LDL.LU.64 R168, [R1+0x2b8] ;  /* 0x0002b80001a87983 */ /* 0x002ea80000300a00 */
[----:B------:R1:W-:Y:S04]  /*408c0*/  STL.64 [R1+0x7e8], R176 ;  /* 0x0007e8b001007387 */ /* 0x0003e80000100a00 */
[----:B-1----:R-:W3:Y:S04]  /*408d0*/  LDL.LU.64 R176, [R1+0x1910] ;  /* 0x0019100001b07983 */ /* 0x002ee80000300a00 */
        /* <DEDUP_REMOVED lines=26> */
[----:B------:R-:W-:-:S04]  /*40a80*/  IMAD.WIDE R206, R17, 0x4, R206 ;  /* 0x0000000411ce7825 */ /* 0x000fc800078e02ce */
[C---:B------:R-:W-:Y:S01]  /*40a90*/  IMAD.WIDE R112, R17.reuse, 0x4, R112 ;  /* 0x0000000411707825 */ /* 0x040fe200078e0270 */
[----:B------:R1:W-:Y:S03]  /*40aa0*/  STL.64 [R1+0x4f0], R206 ;  /* 0x0004f0ce01007387 */ /* 0x0003e60000100a00 */
[----:B------:R-:W-:-:S04]  /*40ab0*/  IMAD.WIDE R96, R17, 0x4, R96 ;  /* 0x0000000411607825 */ /* 0x000fc800078e0260 */
[C---:B------:R-:W-:Y:S01]  /*40ac0*/  IMAD.WIDE R80, R17.reuse, 0x4, R80 ;  /* 0x0000000411507825 */ /* 0x040fe200078e0250 */
[----:B-1----:R-:W4:Y:S03]  /*40ad0*/  LDL.LU.64 R206, [R1+0x210] ;  /* 0x0002100001ce7983 */ /* 0x002f260000300a00 */
[----:B------:R-:W-:-:S04]  /*40ae0*/  IMAD.WIDE R64, R17, 0x4, R64 ;  /* 0x0000000411407825 */ /* 0x000fc800078e0240 */
[----:B------:R-:W-:-:S04]  /*40af0*/  IMAD.WIDE R48, R17, 0x4, R48 ;  /* 0x0000000411307825 */ /* 0x000fc800078e0230 */
[----:B------:R-:W-:-:S04]  /*40b00*/  IMAD.WIDE R226, R17, 0x4, R226 ;  /* 0x0000000411e27825 */ /* 0x000fc800078e02e2 */
[----:B------:R-:W-:-:S04]  /*40b10*/  IMAD.WIDE R248, R17, 0x4, R248 ;  /* 0x0000000411f87825 */ /* 0x000fc800078e02f8 */
[----:B------:R-:W-:-:S04]  /*40b20*/  IMAD.WIDE R108, R17, 0x4, R108 ;  /* 0x00000004116c7825 */ /* 0x000fc800078e026c */
[----:B------:R-:W-:-:S04]  /*40b30*/  IMAD.WIDE R94, R17, 0x4, R94 ;  /* 0x00000004115e7825 */ /* 0x000fc800078e025e */
[C---:B------:R-:W-:Y:S01]  /*40b40*/  IMAD.WIDE R78, R17.reuse, 0x4, R78 ;  /* 0x00000004114e7825 */ /* 0x040fe200078e024e */
[----:B--2---:R1:W-:Y:S03]  /*40b50*/  LDGSTS.E [R4+0x47f80], desc[UR22][R168.64], P1 ;  /* 0x47f80000a8047fae */ /* 0x0043e600089a1016 */
[----:B-1----:R-:W-:-:S04]  /*40b60*/  IMAD.WIDE R168, R17, 0x4, R168 ;  /* 0x0000000411a87825 */ /* 0x002fc800078e02a8 */
[----:B---3--:R-:W-:-:S04]  /*40b70*/  IMAD.WIDE R162, R17, 0x4, R162 ;  /* 0x0000000411a27825 */ /* 0x008fc800078e02a2 */
[C---:B----4-:R-:W-:Y:S01]  /*40b80*/  IMAD.WIDE R32, R17.reuse, 0x4, R32 ;  /* 0x0000000411207825 */ /* 0x050fe200078e0220 */
[----:B------:R1:W-:Y:S03]  /*40b90*/  LDGSTS.E [R4+0x60380], desc[UR22][R62.64], P1 ;  /* 0x603800003e047fae */ /* 0x0003e600089a1016 */
[----:B-1----:R-:W-:-:S04]  /*40ba0*/  IMAD.WIDE R62, R17, 0x4, R62 ;  /* 0x00000004113e7825 */ /* 0x002fc800078e023e */
[----:B------:R-:W-:-:S04]  /*40bb0*/  IMAD.WIDE R156, R17, 0x4, R156 ;  /* 0x00000004119c7825 */ /* 0x000fc800078e029c */
[----:B------:R-:W-:-:S04]  /*40bc0*/  IMAD.WIDE R198, R17, 0x4, R198 ;  /* 0x0000000411c67825 */ /* 0x000fc800078e02c6 */
[----:B------:R-:W-:-:S05]  /*40bd0*/  IMAD.WIDE R202, R17, 0x4, R202 ;  /* 0x0000000411ca7825 */ /* 0x000fca00078e02ca */
[----:B------:R1:W-:Y:S04]  /*40be0*/  STL.64 [R1+0x660], R202 ;  /* 0x000660ca01007387 */ /* 0x0003e80000100a00 */
[----:B-1----:R-:W2:Y:S04]  /*40bf0*/  LDL.LU.64 R202, [R1+0x208] ;  /* 0x0002080001ca7983 */ /* 0x002ea80000300a00 */
[----:B------:R1:W-:Y:S01]  /*40c00*/  STL.64 [R1+0x7d8], R112 ;  /* 0x0007d87001007387 */ /* 0x0003e20000100a00 */
[----:B------:R-:W-:-:S03]  /*40c10*/  IMAD.WIDE R222, R17, 0x4, R222 ;  /* 0x0000000411de7825 */ /* 0x000fc600078e02de */
[----:B------:R3:W-:Y:S04]  /*40c20*/  LDGSTS.E [R4+0x60780], desc[UR22][R206.64], P1 ;  /* 0x60780000ce047fae */ /* 0x0007e800089a1016 */
        /* <DEDUP_REMOVED lines=32> */
[----:B------:R1:W-:Y:S01]  /*40e30*/  STL.64 [R1+0x7c8], R222 ;  /* 0x0007c8de01007387 */ /* 0x0003e20000100a00 */
[----:B------:R-:W-:-:S04]  /*40e40*/  IMAD.WIDE R140, R17, 0x4, R140 ;  /* 0x00000004118c7825 */ /* 0x000fc800078e028c */
[----:B------:R-:W-:-:S04]  /*40e50*/  IMAD.WIDE R214, R17, 0x4, R214 ;  /* 0x0000000411d67825 */ /* 0x000fc800078e02d6 */
[C---:B------:R-:W-:Y:S01]  /*40e60*/  IMAD.WIDE R210, R17.reuse, 0x4, R210 ;  /* 0x0000000411d27825 */ /* 0x040fe200078e02d2 */
[----:B-1----:R-:W4:Y:S03]  /*40e70*/  LDL.LU.64 R222, [R1+0x1868] ;  /* 0x0018680001de7983 */ /* 0x002f260000300a00 */
[C---:B---3--:R-:W-:Y:S01]  /*40e80*/  IMAD.WIDE R206, R17.reuse, 0x4, R206 ;  /* 0x0000000411ce7825 */ /* 0x048fe200078e02ce */
[----:B------:R1:W-:Y:S03]  /*40e90*/  STL.64 [R1+0x958], R218 ;  /* 0x000958da01007387 */ /* 0x0003e60000100a00 */
[C---:B------:R-:W-:Y:S01]  /*40ea0*/  IMAD.WIDE R192, R17.reuse, 0x4, R192 ;  /* 0x0000000411c07825 */ /* 0x040fe200078e02c0 */
[----:B-1----:R-:W3:Y:S04]  /*40eb0*/  LDL.LU.64 R218, [R1+0x1860] ;  /* 0x0018600001da7983 */ /* 0x002ee80000300a00 */
[----:B------:R1:W-:Y:S01]  /*40ec0*/  STL.64 [R1+0xaf0], R140 ;  /* 0x000af08c01007387 */ /* 0x0003e20000100a00 */
[----:B------:R-:W-:-:S04]  /*40ed0*/  IMAD.WIDE R230, R17, 0x4, R230 ;  /* 0x0000000411e67825 */ /* 0x000fc800078e02e6 */
[C---:B--2---:R-:W-:Y:S01]  /*40ee0*/  IMAD.WIDE R202, R17.reuse, 0x4, R202 ;  /* 0x0000000411ca7825 */ /* 0x044fe200078e02ca */
[----:B-1----:R-:W2:Y:S04]  /*40ef0*/  LDL.LU.64 R140, [R1+0x40] ;  /* 0x00004000018c7983 */ /* 0x002ea80000300a00 */
        /* <DEDUP_REMOVED lines=10> */
[----:B-1----:R-:W3:Y:S01]  /*40fa0*/  LDL.LU.64 R202, [R1+0x1840] ;  /* 0x0018400001ca7983 */ /* 0x002ee20000300a00 */
[----:B------:R-:W-:-:S04]  /*40fb0*/  IMAD.WIDE R150, R17, 0x4, R150 ;  /* 0x0000000411967825 */ /* 0x000fc800078e0296 */
[----:B------:R-:W-:-:S04]  /*40fc0*/  IMAD.WIDE R146, R17, 0x4, R146 ;  /* 0x0000000411927825 */ /* 0x000fc800078e0292 */
[----:B------:R-:W-:-:S04]  /*40fd0*/  IMAD.WIDE R142, R17, 0x4, R142 ;  /* 0x00000004118e7825 */ /* 0x000fc800078e028e */
[C---:B------:R-:W-:Y:S01]  /*40fe0*/  IMAD.WIDE R126, R17.reuse, 0x4, R126 ;  /* 0x00000004117e7825 */ /* 0x040fe200078e027e */
[----:B----4-:R1:W-:Y:S03]  /*40ff0*/  LDGSTS.E [R4+0x60b80], desc[UR22][R168.64], P1 ;  /* 0x60b80000a8047fae */ /* 0x0103e600089a1016 */
[----:B-1----:R-:W-:-:S04]  /*41000*/  IMAD.WIDE R168, R17, 0x4, R168 ;  /* 0x0000000411a87825 */ /* 0x002fc800078e02a8 */
[----:B------:R-:W-:-:S04]  /*41010*/  IMAD.WIDE R162, R17, 0x4, R162 ;  /* 0x0000000411a27825 */ /* 0x000fc800078e02a2 */
[----:B------:R-:W-:-:S04]  /*41020*/  IMAD.WIDE R110, R17, 0x4, R110 ;  /* 0x00000004116e7825 */ /* 0x000fc800078e026e */
        /* <DEDUP_REMOVED lines=9> */
[----:B------:R-:W-:-:S04]  /*410c0*/  IMAD.WIDE R156, R17, 0x4, R156 ;  /* 0x00000004119c7825 */ /* 0x000fc800078e029c */
[----:B------:R-:W-:-:S05]  /*410d0*/  IMAD.WIDE R198, R17, 0x4, R198 ;  /* 0x0000000411c67825 */ /* 0x000fca00078e02c6 */
[----:B------:R1:W-:Y:S04]  /*410e0*/  STL.64 [R1+0x648], R198 ;  /* 0x000648c601007387 */ /* 0x0003e80000100a00 */
[----:B-1----:R-:W4:Y:S04]  /*410f0*/  LDL.LU.64 R198, [R1+0x1838] ;  /* 0x0018380001c67983 */ /* 0x002f280000300a00 */
[----:B------:R1:W-:Y:S04]  /*41100*/  STL.64 [R1+0x7c0], R192 ;  /* 0x0007c0c001007387 */ /* 0x0003e80000100a00 */
[----:B-1----:R-:W3:Y:S04]  /*41110*/  LDL.LU.64 R192, [R1+0x1830] ;  /* 0x0018300001c07983 */ /* 0x002ee80000300a00 */
[----:B------:R1:W-:Y:S01]  /*41120*/  STL.64 [R1+0x950], R230 ;  /* 0x000950e601007387 */ /* 0x0003e20000100a00 */
[----:B------:R-:W-:-:S03]  /*41130*/  IMAD.WIDE R108, R17, 0x4, R108 ;  /* 0x00000004116c7825 */ /* 0x000fc600078e026c */
[----:B--2---:R2:W-:Y:S04]  /*41140*/  LDGSTS.E [R4+0x61380], desc[UR22][R140.64], P1 ;  /* 0x613800008c047fae */ /* 0x0045e800089a1016 */
[----:B-1----:R-:W3:Y:S04]  /*41150*/  LDL.LU.64 R230, [R1] ;  /* 0x0000000001e67983 */ /* 0x002ee80000300a00 */
        /* <DEDUP_REMOVED lines=36> */
[----:B------:R1:W-:Y:S01]  /*413a0*/  STL.64 [R1+0xc08], R124 ;  /* 0x000c087c01007387 */ /* 0x0003e20000100a00 */
[----:B--2---:R-:W-:-:S04]  /*413b0*/  IMAD.WIDE R140, R17, 0x4, R140 ;  /* 0x00000004118c7825 */ /* 0x004fc800078e028c */
[C---:B------:R-:W-:Y:S01]  /*413c0*/  IMAD.WIDE R92, R17.reuse, 0x4, R92 ;  /* 0x00000004115c7825 */ /* 0x040fe200078e025c */
[----:B---3--:R2:W-:Y:S04]  /*413d0*/  LDGSTS.E [R4+0x61780], desc[UR22][R230.64], P1 ;  /* 0x61780000e6047fae */ /* 0x0085e800089a1016 */
[----:B-1----:R-:W3:Y:S01]  /*413e0*/  LDL.LU.64 R124, [R1+0x1798] ;  /* 0x00179800017c7983 */ /* 0x002ee20000300a00 */
[----:B------:R-:W-:-:S03]  /*413f0*/  IMAD.WIDE R76, R17, 0x4, R76 ;  /* 0x00000004114c7825 */ /* 0x000fc600078e024c */
[----:B------:R1:W-:Y:S01]  /*41400*/  STL.64 [R1+0xcd8], R140 ;  /* 0x000cd88c01007387 */ /* 0x0003e20000100a00 */
[----:B------:R-:W-:-:S04]  /*41410*/  IMAD.WIDE R60, R17, 0x4, R60 ;  /* 0x00000004113c7825 */ /* 0x000fc800078e023c */
[C---:B------:R-:W-:Y:S01]  /*41420*/  IMAD.WIDE R44, R17.reuse, 0x4, R44 ;  /* 0x00000004112c7825 */ /* 0x040fe200078e022c */
[----:B-1----:R-:W4:Y:S03]  /*41430*/  LDL.LU.64 R140, [R1+0x1790] ;  /* 0x00179000018c7983 */ /* 0x002f260000300a00 */
        /* <DEDUP_REMOVED lines=19> */
[----:B----4-:R-:W-:-:S04]  /*41570*/  IMAD.WIDE R250, R17, 0x4, R250 ;  /* 0x0000000411fa7825 */ /* 0x010fc800078e02fa */
[C---:B------:R-:W-:Y:S01]  /*41580*/  IMAD.WIDE R248, R17.reuse, 0x4, R248 ;  /* 0x0000000411f87825 */ /* 0x040fe200078e02f8 */
[----:B------:R-:W-:Y:S03]  /*41590*/  STL.64 [R1+0x438], R250 ;  /* 0x000438fa01007387 */ /* 0x000fe60000100a00 */
        /* <DEDUP_REMOVED lines=12> */
[----:B------:R-:W-:-:S04]  /*41660*/  IMAD.WIDE R226, R17, 0x4, R226 ;  /* 0x0000000411e27825 */ /* 0x000fc800078e02e2 */
[----:B------:R-:W-:-:S04]  /*41670*/  IMAD.WIDE R18, R17, 0x4, R18 ;  /* 0x0000000411127825 */ /* 0x000fc800078e0212 */
[----:B------:R-:W-:-:S04]  /*41680*/  IMAD.WIDE R20, R17, 0x4, R20 ;  /* 0x0000000411147825 */ /* 0x000fc800078e0214 */
[C---:B------:R-:W-:Y:S01]  /*41690*/  IMAD.WIDE R22, R17.reuse, 0x4, R22 ;  /* 0x0000000411167825 */ /* 0x040fe200078e0216 */
[----:B--2---:R1:W-:Y:S04]  /*416a0*/  LDGSTS.E [R4+0x61b80], desc[UR22][R230.64], P1 ;  /* 0x61b80000e6047fae */ /* 0x0043e800089a1016 */
[----:B------:R2:W-:Y:S04]  /*416b0*/  LDGSTS.E [R4+0x61f80], desc[UR22][R28.64], P1 ;  /* 0x61f800001c047fae */ /* 0x0005e800089a1016 */
[----:B------:R-:W-:Y:S01]  /*416c0*/  LDGSTS.E [R4+0x62380], desc[UR22][R44.64], P1 ;  /* 0x623800002c047fae */ /* 0x000fe200089a1016 */
[----:B-1----:R-:W-:-:S03]  /*416d0*/  IMAD.WIDE R230, R17, 0x4, R230 ;  /* 0x0000000411e67825 */ /* 0x002fc600078e02e6 */
[----:B------:R-:W-:Y:S04]  /*416e0*/  LDGSTS.E [R4+0x62780], desc[UR22][R60.64], P1 ;  /* 0x627800003c047fae */ /* 0x000fe800089a1016 */
[----:B------:R-:W-:Y:S04]  /*416f0*/  STL.64 [R1+0xca8], R230 ;  /* 0x000ca8e601007387 */ /* 0x000fe80000100a00 */
[----:B------:R-:W-:Y:S04]  /*41700*/  STL.64 [R1+0x408], R228 ;  /* 0x000408e401007387 */ /* 0x000fe80000100a00 */
[----:B------:R-:W-:Y:S04]  /*41710*/  STL.64 [R1+0x448], R226 ;  /* 0x000448e201007387 */ /* 0x000fe80000100a00 */
[----:B------:R1:W-:Y:S04]  /*41720*/  STL.64 [R1+0x5b0], R18 ;  /* 0x0005b01201007387 */ /* 0x0003e80000100a00 */
[----:B------:R4:W-:Y:S04]  /*41730*/  STL.64 [R1+0x768], R20 ;  /* 0x0007681401007387 */ /* 0x0009e80000100a00 */
[----:B------:R2:W-:Y:S01]  /*41740*/  STL.64 [R1+0x930], R22 ;  /* 0x0009301601007387 */ /* 0x0005e20000100a00 */
[----:B-1----:R-:W-:-:S03]  /*41750*/  IMAD.WIDE R18, R17, 0x4, R24 ;  /* 0x0000000411127825 */ /* 0x002fc600078e0218 */
[----:B------:R-:W-:Y:S01]  /*41760*/  LDGSTS.E [R4+0x62b80], desc[UR22][R76.64], P1 ;  /* 0x62b800004c047fae */ /* 0x000fe200089a1016 */
[----:B----4-:R-:W-:-:S03]  /*41770*/  IMAD.WIDE R20, R17, 0x4, R26 ;  /* 0x0000000411147825 */ /* 0x010fc600078e021a */
[----:B------:R1:W-:Y:S04]  /*41780*/  STL.64 [R1+0xaa8], R18 ;  /* 0x000aa81201007387 */ /* 0x0003e80000100a00 */
[----:B------:R4:W-:Y:S01]  /*41790*/  STL.64 [R1+0xba0], R20 ;  /* 0x000ba01401007387 */ /* 0x0009e20000100a00 */
[----:B--2---:R-:W-:-:S03]  /*417a0*/  IMAD.WIDE R22, R17, 0x4, R32 ;  /* 0x0000000411167825 */ /* 0x004fc600078e0220 */
[----:B------:R-:W-:Y:S01]  /*417b0*/  LDGSTS.E [R4+0x62f80], desc[UR22][R92.64], P1 ;  /* 0x62f800005c047fae */ /* 0x000fe200089a1016 */
[----:B-1----:R-:W-:-:S03]  /*417c0*/  IMAD.WIDE R18, R17, 0x4, R28 ;  /* 0x0000000411127825 */ /* 0x002fc600078e021c */
[----:B---3--:R-:W-:Y:S01]  /*417d0*/  LDGSTS.E [R4+0x63380], desc[UR22][R108.64], P1 ;  /* 0x633800006c047fae */ /* 0x008fe200089a1016 */
[----:B----4-:R-:W-:-:S03]  /*417e0*/  IMAD.WIDE R20, R17, 0x4, R30 ;  /* 0x0000000411147825 */ /* 0x010fc600078e021e */
[----:B------:R1:W-:Y:S04]  /*417f0*/  STL.64 [R1+0xc70], R18 ;  /* 0x000c701201007387 */ /* 0x0003e80000100a00 */
[----:B------:R2:W-:Y:S04]  /*41800*/  STL.64 [R1+0x3d8], R20 ;  /* 0x0003d81401007387 */ /* 0x0005e80000100a00 */
[----:B------:R3:W-:Y:S01]  /*41810*/  STL.64 [R1+0x400], R22 ;  /* 0x0004001601007387 */ /* 0x0007e20000100a00 */
[----:B-1----:R-:W-:-:S03]  /*41820*/  IMAD.WIDE R18, R17, 0x4, R34 ;  /* 0x0000000411127825 */ /* 0x002fc600078e0222 */
[----:B------:R-:W-:Y:S01]  /*41830*/  LDGSTS.E [R4+0x63780], desc[UR22][R124.64], P1 ;  /* 0x637800007c047fae */ /* 0x000fe200089a1016 */
[----:B--2---:R-:W-:-:S03]  /*41840*/  IMAD.WIDE R20, R17, 0x4, R36 ;  /* 0x0000000411147825 */ /* 0x004fc600078e0224 */
[----:B------:R1:W-:Y:S01]  /*41850*/  STL.64 [R1+0x458], R18 ;  /* 0x0004581201007387 */ /* 0x0003e20000100a00 */
[----:B---3--:R-:W-:-:S03]  /*41860*/  IMAD.WIDE R22, R17, 0x4, R38 ;  /* 0x0000000411167825 */ /* 0x008fc600078e0226 */
[----:B------:R2:W-:Y:S04]  /*41870*/  STL.64 [R1+0x6f0], R20 ;  /* 0x0006f01401007387 */ /* 0x0005e80000100a00 */
[----:B------:R3:W-:Y:S01]  /*41880*/  STL.64 [R1+0x8c0], R22 ;  /* 0x0008c01601007387 */ /* 0x0007e20000100a00 */
[----:B-1----:R-:W-:-:S03]  /*41890*/  IMAD.WIDE R18, R17, 0x4, R40 ;  /* 0x0000000411127825 */ /* 0x002fc600078e0228 */
[----:B------:R1:W-:Y:S01]  /*418a0*/  LDGSTS.E [R4+0x63b80], desc[UR22][R140.64], P1 ;  /* 0x63b800008c047fae */ /* 0x0003e200089a1016 */
[----:B--2---:R-:W-:-:S03]  /*418b0*/  IMAD.WIDE R20, R17, 0x4, R42 ;  /* 0x0000000411147825 */ /* 0x004fc600078e022a */
[----:B------:R2:W-:Y:S04]  /*418c0*/  STL.64 [R1+0xa60], R18 ;  /* 0x000a601201007387 */ /* 0x0005e80000100a00 */
[----:B------:R4:W-:Y:S01]  /*418d0*/  STL.64 [R1+0xb70], R20 ;  /* 0x000b701401007387 */ /* 0x0009e20000100a00 */
[----:B---3--:R-:W-:-:S04]  /*418e0*/  IMAD.WIDE R22, R17, 0x4, R48 ;  /* 0x0000000411167825 */ /* 0x008fc800078e0230 */
[----:B--2---:R-:W-:-:S04]  /*418f0*/  IMAD.WIDE R18, R17, 0x4, R44 ;  /* 0x0000000411127825 */ /* 0x004fc800078e022c */
[C---:B----4-:R-:W-:Y:S01]  /*41900*/  IMAD.WIDE R20, R17.reuse, 0x4, R46 ;  /* 0x0000000411147825 */ /* 0x050fe200078e022e */
[----:B------:R2:W-:Y:S04]  /*41910*/  STL.64 [R1+0xc40], R18 ;  /* 0x000c401201007387 */ /* 0x0005e80000100a00 */
[----:B------:R3:W-:Y:S04]  /*41920*/  STL.64 [R1+0x3b8], R20 ;  /* 0x0003b81401007387 */ /* 0x0007e80000100a00 */
[----:B------:R4:W-:Y:S01]  /*41930*/  STL.64 [R1+0x3d0], R22 ;  /* 0x0003d01601007387 */ /* 0x0009e20000100a00 */
[----:B--2---:R-:W-:-:S04]  /*41940*/  IMAD.WIDE R18, R17, 0x4, R50 ;  /* 0x0000000411127825 */ /* 0x004fc800078e0232 */
[C---:B---3--:R-:W-:Y:S01]  /*41950*/  IMAD.WIDE R20, R17.reuse, 0x4, R52 ;  /* 0x0000000411147825 */ /* 0x048fe200078e0234 */
[----:B------:R2:W-:Y:S03]  /*41960*/  STL.64 [R1+0x418], R18 ;  /* 0x0004181201007387 */ /* 0x0005e60000100a00 */
[C---:B----4-:R-:W-:Y:S01]  /*41970*/  IMAD.WIDE R22, R17.reuse, 0x4, R54 ;  /* 0x0000000411167825 */ /* 0x050fe200078e0236 */
[----:B------:R3:W-:Y:S04]  /*41980*/  STL.64 [R1+0x488], R20 ;  /* 0x0004881401007387 */ /* 0x0007e80000100a00 */
[----:B------:R4:W-:Y:S01]  /*41990*/  STL.64 [R1+0x848], R22 ;  /* 0x0008481601007387 */ /* 0x0009e20000100a00 */
[----:B--2---:R-:W-:-:S04]  /*419a0*/  IMAD.WIDE R18, R17, 0x4, R56 ;  /* 0x0000000411127825 */ /* 0x004fc800078e0238 */
[C---:B---3--:R-:W-:Y:S01]  /*419b0*/  IMAD.WIDE R20, R17.reuse, 0x4, R58 ;  /* 0x0000000411147825 */ /* 0x048fe200078e023a */
[----:B------:R2:W-:Y:S04]  /*419c0*/  STL.64 [R1+0xa38], R18 ;  /* 0x000a381201007387 */ /* 0x0005e80000100a00 */
[----:B------:R3:W-:Y:S01]  /*419d0*/  STL.64 [R1+0xb30], R20 ;  /* 0x000b301401007387 */ /* 0x0007e20000100a00 */
[----:B----4-:R-:W-:-:S04]  /*419e0*/  IMAD.WIDE R22, R17, 0x4, R64 ;  /* 0x0000000411167825 */ /* 0x010fc800078e0240 */
[----:B--2---:R-:W-:-:S04]  /*419f0*/  IMAD.WIDE R18, R17, 0x4, R60 ;  /* 0x0000000411127825 */ /* 0x004fc800078e023c */
[C---:B---3--:R-:W-:Y:S01]  /*41a00*/  IMAD.WIDE R20, R17.reuse, 0x4, R62 ;  /* 0x0000000411147825 */ /* 0x048fe200078e023e */
        /* <DEDUP_REMOVED lines=75> */
[----:B------:R2:W-:Y:S03]  /*41ec0*/  STL.64 [R1+0x3f8], R18 ;  /* 0x0003f81201007387 */ /* 0x0005e60000100a00 */
[C---:B----4-:R-:W-:Y:S01]  /*41ed0*/  IMAD.WIDE R22, R17.reuse, 0x4, R142 ;  /* 0x0000000411167825 */ /* 0x050fe200078e028e */
[----:B------:R3:W-:Y:S03]  /*41ee0*/  STL.64 [R1+0x9a8], R20 ;  /* 0x0009a81401007387 */ /* 0x0007e60000100a00 */
        /* <DEDUP_REMOVED lines=21> */
[----:B------:R-:W-:Y:S04]  /*42040*/  STL.64 [R1+0x2c0], R22 ;  /* 0x0002c01601007387 */ /* 0x000fe80000100a00 */
[----:B------:R-:W3:Y:S01]  /*42050*/  LDL.LU.64 R242, [R1+0x12c8] ;  /* 0x0012c80001f27983 */ /* 0x000ee20000300a00 */
[----:B--2---:R-:W-:-:S03]  /*42060*/  IMAD.WIDE R18, R17, 0x4, R198 ;  /* 0x0000000411127825 */ /* 0x004fc600078e02c6 */
[----:B------:R2:W-:Y:S04]  /*42070*/  STL.64 [R1+0x2b8], R20 ;  /* 0x0002b81401007387 */ /* 0x0005e80000100a00 */
[----:B------:R4:W-:Y:S04]  /*42080*/  STL.64 [R1+0x2b0], R18 ;  /* 0x0002b01201007387 */ /* 0x0009e80000100a00 */
[----:B------:R-:W3:Y:S01]  /*42090*/  LDL.LU.64 R248, [R1+0x9c0] ;  /* 0x0009c00001f87983 */ /* 0x000ee20000300a00 */
[----:B--2---:R-:W-:-:S04]  /*420a0*/  IMAD.WIDE R20, R17, 0x4, R202 ;  /* 0x0000000411147825 */ /* 0x004fc800078e02ca */
[C---:B----4-:R-:W-:Y:S01]  /*420b0*/  IMAD.WIDE R18, R17.reuse, 0x4, R206 ;  /* 0x0000000411127825 */ /* 0x050fe200078e02ce */
[----:B------:R2:W-:Y:S03]  /*420c0*/  STL.64 [R1+0x2a8], R20 ;  /* 0x0002a81401007387 */ /* 0x0005e60000100a00 */
[C---:B------:R-:W-:Y:S01]  /*420d0*/  IMAD.WIDE R22, R17.reuse, 0x4, R210 ;  /* 0x0000000411167825 */ /* 0x040fe200078e02d2 */
[----:B------:R4:W-:Y:S04]  /*420e0*/  STL.64 [R1+0x2a0], R18 ;  /* 0x0002a01201007387 */ /* 0x0009e80000100a00 */
[----:B------:R1:W-:Y:S01]  /*420f0*/  STL.64 [R1+0x298], R22 ;  /* 0x0002981601007387 */ /* 0x0003e20000100a00 */
[----:B--2---:R-:W-:-:S04]  /*42100*/  IMAD.WIDE R20, R17, 0x4, R214 ;  /* 0x0000000411147825 */ /* 0x004fc800078e02d6 */
[C---:B----4-:R-:W-:Y:S01]  /*42110*/  IMAD.WIDE R18, R17.reuse, 0x4, R218 ;  /* 0x0000000411127825 */ /* 0x050fe200078e02da */
[----:B------:R2:W-:Y:S03]  /*42120*/  STL.64 [R1+0x290], R20 ;  /* 0x0002901401007387 */ /* 0x0005e60000100a00 */
[C---:B-1----:R-:W-:Y:S01]  /*42130*/  IMAD.WIDE R22, R17.reuse, 0x4, R222 ;  /* 0x0000000411167825 */ /* 0x042fe200078e02de */
[----:B------:R1:W-:Y:S04]  /*42140*/  STL.64 [R1+0x280], R18 ;  /* 0x0002801201007387 */ /* 0x0003e80000100a00 */
[----:B------:R4:W-:Y:S01]  /*42150*/  STL.64 [R1+0x240], R22 ;  /* 0x0002401601007387 */ /* 0x0009e20000100a00 */
[----:B--2---:R-:W-:-:S04]  /*42160*/  IMAD.WIDE R20, R17, 0x4, R148 ;  /* 0x0000000411147825 */ /* 0x004fc800078e0294 */
[C---:B-1----:R-:W-:Y:S01]  /*42170*/  IMAD.WIDE R18, R17.reuse, 0x4, R152 ;  /* 0x0000000411127825 */ /* 0x042fe200078e0298 */
        /* <DEDUP_REMOVED lines=8> */
[----:B------:R-:W-:Y:S04]  /*42200*/  STL.64 [R1+0x260], R18 ;  /* 0x0002601201007387 */ /* 0x000fe80000100a00 */
[----:B------:R2:W-:Y:S01]  /*42210*/  STL.64 [R1+0x258], R22 ;  /* 0x0002581601007387 */ /* 0x0005e20000100a00 */
[----:B-1----:R-:W-:-:S03]  /*42220*/  IMAD.WIDE R20, R17, 0x4, R182 ;  /* 0x0000000411147825 */ /* 0x002fc600078e02b6 */
[----:B--2---:R-:W2:Y:S04]  /*42230*/  LDL.LU.64 R22, [R1+0x80] ;  /* 0x0000800001167983 */ /* 0x004ea80000300a00 */
[----:B------:R1:W-:Y:S04]  /*42240*/  STL.64 [R1+0x220], R20 ;  /* 0x0002201401007387 */ /* 0x0003e80000100a00 */
[----:B------:R-:W4:Y:S01]  /*42250*/  LDL.LU.64 R250, [R1+0x88] ;  /* 0x0000880001fa7983 */ /* 0x000f220000300a00 */
[----:B------:R-:W-:-:S05]  /*42260*/  IMAD.WIDE R18, R17, 0x4, R188 ;  /* 0x0000000411127825 */ /* 0x000fca00078e02bc */
[----:B------:R1:W-:Y:S04]  /*42270*/  STL.64 [R1+0x218], R18 ;  /* 0x0002181201007387 */ /* 0x0003e80000100a00 */
[----:B------:R-:W2:Y:S01]  /*42280*/  LDL.LU.64 R226, [R1+0x90] ;  /* 0x0000900001e27983 */ /* 0x000ea20000300a00 */
[----:B-1----:R-:W-:-:S04]  /*42290*/  IMAD.WIDE R20, R17, 0x4, R200 ;  /* 0x0000000411147825 */ /* 0x002fc800078e02c8 */
[----:B------:R-:W-:-:S05]  /*422a0*/  IMAD.WIDE R18, R17, 0x4, R194 ;  /* 0x0000000411127825 */ /* 0x000fca00078e02c2 */
[----:B------:R1:W-:Y:S04]  /*422b0*/  STL.64 [R1+0x210], R18 ;  /* 0x0002101201007387 */ /* 0x0003e80000100a00 */
[----:B------:R-:W2:Y:S04]  /*422c0*/  LDL.LU.64 R244, [R1+0x98] ;  /* 0x0000980001f47983 */ /* 0x000ea80000300a00 */
[----:B------:R1:W-:Y:S02]  /*422d0*/  STL.64 [R1+0x208], R20 ;  /* 0x0002081401007387 */ /* 0x0003e40000100a00 */
[----:B-1----:R-:W-:-:S05]  /*422e0*/  IMAD.WIDE R18, R17, 0x4, R204 ;  /* 0x0000000411127825 */ /* 0x002fca00078e02cc */
[----:B------:R1:W-:Y:S01]  /*422f0*/  STL.64 [R1+0x200], R18 ;  /* 0x0002001201007387 */ /* 0x0003e20000100a00 */
[----:B------:R-:W-:-:S03]  /*42300*/  IMAD.WIDE R20, R17, 0x4, R208 ;  /* 0x0000000411147825 */ /* 0x000fc600078e02d0 */
[----:B------:R-:W2:Y:S04]  /*42310*/  LDL.LU.64 R246, [R1+0xa0] ;  /* 0x0000a00001f67983 */ /* 0x000ea80000300a00 */
[----:B------:R1:W-:Y:S02]  /*42320*/  STL.64 [R1+0x1e8], R20 ;  /* 0x0001e81401007387 */ /* 0x0003e40000100a00 */
[----:B-1----:R-:W-:-:S05]  /*42330*/  IMAD.WIDE R18, R17, 0x4, R212 ;  /* 0x0000000411127825 */ /* 0x002fca00078e02d4 */
[----:B------:R1:W-:Y:S01]  /*42340*/  STL.64 [R1+0x1e0], R18 ;  /* 0x0001e01201007387 */ /* 0x0003e20000100a00 */
[----:B------:R-:W-:-:S03]  /*42350*/  IMAD.WIDE R20, R17, 0x4, R216 ;  /* 0x0000000411147825 */ /* 0x000fc600078e02d8 */
[----:B------:R-:W2:Y:S01]  /*42360*/  LDL.LU.64 R228, [R1+0xa8] ;  /* 0x0000a80001e47983 */ /* 0x000ea20000300a00 */
[----:B------:R-:W-:-:S03]  /*42370*/  IMAD.WIDE R24, R17, 0x4, R224 ;  /* 0x0000000411187825 */ /* 0x000fc600078e02e0 */
[----:B------:R1:W-:Y:S02]  /*42380*/  STL.64 [R1+0x1d0], R20 ;  /* 0x0001d01401007387 */ /* 0x0003e40000100a00 */
[C---:B-1----:R-:W-:Y:S02]  /*42390*/  IMAD.WIDE R18, R17.reuse, 0x4, R220 ;  /* 0x0000000411127825 */ /* 0x042fe400078e02dc */
[----:B------:R-:W2:Y:S04]  /*423a0*/  LDL.LU.64 R230, [R1+0xb0] ;  /* 0x0000b00001e67983 */ /* 0x000ea80000300a00 */
[----:B------:R3:W-:Y:S04]  /*423b0*/  STL.64 [R1+0x1b0], R18 ;  /* 0x0001b01201007387 */ /* 0x0007e80000100a00 */
[----:B------:R-:W2:Y:S04]  /*423c0*/  LDL.LU.64 R20, [R1+0x1300] ;  /* 0x0013000001147983 */ /* 0x000ea80000300a00 */
[----:B------:R1:W-:Y:S04]  /*423d0*/  STL.64 [R1+0x1a0], R24 ;  /* 0x0001a01801007387 */ /* 0x0003e80000100a00 */
[----:B------:R-:W2:Y:S01]  /*423e0*/  LDL.LU.64 R232, [R1+0x12e8] ;  /* 0x0012e80001e87983 */ /* 0x000ea20000300a00 */
[----:B------:R-:W-:-:S04]  /*423f0*/  IMAD.WIDE R26, R17, 0x4, R154 ;  /* 0x00000004111a7825 */ /* 0x000fc800078e029a */
[----:B------:R-:W-:-:S04]  /*42400*/  IMAD.WIDE R28, R17, 0x4, R166 ;  /* 0x00000004111c7825 */ /* 0x000fc800078e02a6 */
[----:B---3--:R-:W-:-:S05]  /*42410*/  IMAD.WIDE R18, R17, 0x4, R242 ;  /* 0x0000000411127825 */ /* 0x008fca00078e02f2 */
[----:B------:R3:W-:Y:S01]  /*42420*/  STL.64 [R1+0x1c8], R18 ;  /* 0x0001c81201007387 */ /* 0x0007e20000100a00 */
[----:B-1----:R-:W-:-:S03]  /*42430*/  IMAD.WIDE R24, R17, 0x4, R248 ;  /* 0x0000000411187825 */ /* 0x002fc600078e02f8 */
[----:B---3--:R-:W3:Y:S04]  /*42440*/  LDL.LU.64 R18, [R1+0x12d0] ;  /* 0x0012d00001127983 */ /* 0x008ee80000300a00 */
[----:B------:R-:W3:Y:S04]  /*42450*/  LDL.LU.64 R234, [R1+0xad8] ;  /* 0x000ad80001ea7983 */ /* 0x000ee80000300a00 */
[----:B------:R1:W-:Y:S04]  /*42460*/  STL.64 [R1+0x1b8], R24 ;  /* 0x0001b81801007387 */ /* 0x0003e80000100a00 */
[----:B------:R-:W3:Y:S04]  /*42470*/  LDL.LU.64 R242, [R1+0xb8] ;  /* 0x0000b80001f27983 */ /* 0x000ee80000300a00 */
[----:B------:R1:W-:Y:S02]  /*42480*/  STL.64 [R1+0x1a8], R26 ;  /* 0x0001a81a01007387 */ /* 0x0003e40000100a00 */
[----:B-1----:R-:W-:-:S05]  /*42490*/  IMAD.WIDE R24, R17, 0x4, R160 ;  /* 0x0000000411187825 */ /* 0x002fca00078e02a0 */
[----:B------:R1:W-:Y:S01]  /*424a0*/  STL.64 [R1+0x198], R24 ;  /* 0x0001981801007387 */ /* 0x0003e20000100a00 */
[----:B------:R-:W-:-:S03]  /*424b0*/  IMAD.WIDE R26, R17, 0x4, R172 ;  /* 0x00000004111a7825 */ /* 0x000fc600078e02ac */
[----:B------:R1:W-:Y:S04]  /*424c0*/  STL.64 [R1+0x190], R28 ;  /* 0x0001901c01007387 */ /* 0x0003e80000100a00 */
[----:B------:R1:W-:Y:S02]  /*424d0*/  STL.64 [R1+0x188], R26 ;  /* 0x0001881a01007387 */ /* 0x0003e40000100a00 */
[----:B-1----:R-:W-:-:S04]  /*424e0*/  IMAD.WIDE R24, R17, 0x4, R178 ;  /* 0x0000000411187825 */ /* 0x002fc800078e02b2 */
[C---:B------:R-:W-:Y:S01]  /*424f0*/  IMAD.WIDE R28, R17.reuse, 0x4, R184 ;  /* 0x00000004111c7825 */ /* 0x040fe200078e02b8 */
[----:B------:R1:W-:Y:S04]  /*42500*/  STL.64 [R1+0x180], R24 ;  /* 0x0001801801007387 */ /* 0x0003e80000100a00 */
[----:B------:R-:W-:Y:S04]  /*42510*/  STL.64 [R1+0x160], R28 ;  /* 0x0001601c01007387 */ /* 0x000fe80000100a00 */
[----:B------:R-:W3:Y:S01]  /*42520*/  LDL.LU.64 R248, [R1+0xc0] ;  /* 0x0000c00001f87983 */ /* 0x000ee20000300a00 */
[----:B------:R-:W-:-:S04]  /*42530*/  IMAD.WIDE R26, R17, 0x4, R190 ;  /* 0x00000004111a7825 */ /* 0x000fc800078e02be */
[C---:B-1----:R-:W-:Y:S01]  /*42540*/  IMAD.WIDE R24, R17.reuse, 0x4, R196 ;  /* 0x0000000411187825 */ /* 0x042fe200078e02c4 */
[----:B------:R-:W-:Y:S04]  /*42550*/  STL.64 [R1+0x158], R26 ;  /* 0x0001581a01007387 */ /* 0x000fe80000100a00 */
[----:B------:R4:W-:Y:S02]  /*42560*/  STL.64 [R1+0x38], R24 ;  /* 0x0000381801007387 */ /* 0x0009e40000100a00 */
[C---:B----4-:R-:W-:Y:S02]  /*42570*/  IMAD.WIDE R24, R17.reuse, 0x4, R250 ;  /* 0x0000000411187825 */ /* 0x050fe400078e02fa */
[----:B------:R-:W4:Y:S02]  /*42580*/  LDL.LU.64 R250, [R1+0xc8] ;  /* 0x0000c80001fa7983 */ /* 0x000f240000300a00 */
[----:B--2---:R-:W-:-:S05]  /*42590*/  IMAD.WIDE R22, R17, 0x4, R22 ;  /* 0x0000000411167825 */ /* 0x004fca00078e0216 */
[----:B------:R1:W-:Y:S04]  /*425a0*/  STL.64 [R1+0x30], R22 ;  /* 0x0000301601007387 */ /* 0x0003e80000100a00 */
[----:B------:R-:W-:Y:S04]  /*425b0*/  STL.64 [R1+0x28], R24 ;  /* 0x0000281801007387 */ /* 0x000fe80000100a00 */
[----:B------:R-:W2:Y:S01]  /*425c0*/  LDL.LU.64 R36, [R1+0xd0] ;  /* 0x0000d00001247983 */ /* 0x000ea20000300a00 */
[----:B-1----:R-:W-:-:S03]  /*425d0*/  IMAD.WIDE R22, R17, 0x4, R226 ;  /* 0x0000000411167825 */ /* 0x002fc600078e02e2 */
[----:B------:R-:W2:Y:S04]  /*425e0*/  LDL.LU.64 R226, [R1+0xd8] ;  /* 0x0000d80001e27983 */ /* 0x000ea80000300a00 */
[----:B------:R1:W-:Y:S04]  /*425f0*/  STL.64 [R1+0x20], R22 ;  /* 0x0000201601007387 */ /* 0x0003e80000100a00 */
[----:B------:R-:W2:Y:S01]  /*42600*/  LDL.LU.64 R26, [R1+0xe0] ;  /* 0x0000e000011a7983 */ /* 0x000ea20000300a00 */
[----:B-1----:R-:W-:-:S03]  /*42610*/  IMAD.WIDE R22, R17, 0x4, R244 ;  /* 0x0000000411167825 */ /* 0x002fc600078e02f4 */
[----:B------:R-:W2:Y:S04]  /*42620*/  LDL.LU.64 R244, [R1+0xe8] ;  /* 0x0000e80001f47983 */ /* 0x000ea80000300a00 */
[----:B------:R1:W-:Y:S02]  /*42630*/  STL.64 [R1+0x18], R22 ;  /* 0x0000181601007387 */ /* 0x0003e40000100a00 */
[C---:B-1----:R-:W-:Y:S02]  /*42640*/  IMAD.WIDE R22, R17.reuse, 0x4, R246 ;  /* 0x0000000411167825 */ /* 0x042fe400078e02f6 */
[----:B------:R-:W2:Y:S02]  /*42650*/  LDL.LU.64 R246, [R1+0xf0] ;  /* 0x0000f00001f67983 */ /* 0x000ea40000300a00 */
[----:B------:R-:W-:-:S02]  /*42660*/  IMAD.WIDE R224, R17, 0x4, R228 ;  /* 0x0000000411e07825 */ /* 0x000fc400078e02e4 */
[----:B------:R1:W-:Y:S04]  /*42670*/  STL.64 [R1+0x10], R22 ;  /* 0x0000101601007387 */ /* 0x0003e80000100a00 */
[----:B------:R-:W2:Y:S01]  /*42680*/  LDL.LU.64 R228, [R1+0xf8] ;  /* 0x0000f80001e47983 */ /* 0x000ea20000300a00 */
[----:B------:R-:W-:-:S03]  /*42690*/  IMAD.WIDE R222, R17, 0x4, R230 ;  /* 0x0000000411de7825 */ /* 0x000fc600078e02e6 */
[----:B------:R-:W2:Y:S04]  /*426a0*/  LDL.LU.64 R24, [R1+0x100] ;  /* 0x0001000001187983 */ /* 0x000ea80000300a00 */
[----:B------:R-:W2:Y:S01]  /*426b0*/  LDL.LU.64 R230, [R1+0x108] ;  /* 0x0001080001e67983 */ /* 0x000ea20000300a00 */
[----:B------:R-:W-:-:S03]  /*426c0*/  IMAD.WIDE R218, R17, 0x4, R232 ;  /* 0x0000000411da7825 */ /* 0x000fc600078e02e8 */
[----:B------:R-:W2:Y:S01]  /*426d0*/  LDL.LU.64 R232, [R1+0x110] ;  /* 0x0001100001e87983 */ /* 0x000ea20000300a00 */
[----:B------:R-:W-:-:S04]  /*426e0*/  IMAD.WIDE R220, R17, 0x4, R20 ;  /* 0x0000000411dc7825 */ /* 0x000fc800078e0214 */
[C---:B---3--:R-:W-:Y:S02]  /*426f0*/  IMAD.WIDE R214, R17.reuse, 0x4, R234 ;  /* 0x0000000411d67825 */ /* 0x048fe400078e02ea */
[----:B------:R-:W3:Y:S04]  /*42700*/  LDL.LU.64 R234, [R1+0x118] ;  /* 0x0001180001ea7983 */ /* 0x000ee80000300a00 */
[----:B------:R-:W3:Y:S04]  /*42710*/  LDL.LU.64 R34, [R1+0x1348] ;  /* 0x0013480001227983 */ /* 0x000ee80000300a00 */
[----:B------:R-:W3:Y:S01]  /*42720*/  LDL.LU.64 R32, [R1+0x1328] ;  /* 0x0013280001207983 */ /* 0x000ee20000300a00 */
[----:B------:R-:W-:-:S03]  /*42730*/  IMAD.WIDE R212, R17, 0x4, R242 ;  /* 0x0000000411d47825 */ /* 0x000fc600078e02f2 */
[----:B------:R-:W3:Y:S04]  /*42740*/  LDL.LU.64 R30, [R1+0x1308] ;  /* 0x00130800011e7983 */ /* 0x000ee80000300a00 */
[----:B------:R-:W3:Y:S04]  /*42750*/  LDL.LU.64 R28, [R1+0x12f0] ;  /* 0x0012f000011c7983 */ /* 0x000ee80000300a00 */
[----:B-1----:R-:W3:Y:S04]  /*42760*/  LDL.LU.64 R22, [R1+0x12d8] ;  /* 0x0012d80001167983 */ /* 0x002ee80000300a00 */
[----:B------:R-:W3:Y:S01]  /*42770*/  LDL.LU.64 R20, [R1+0xb28] ;  /* 0x000b280001147983 */ /* 0x000ee20000300a00 */
[----:B------:R-:W-:-:S03]  /*42780*/  IMAD.WIDE R216, R17, 0x4, R18 ;  /* 0x0000000411d87825 */ /* 0x000fc600078e0212 */
[----:B------:R-:W3:Y:S04]  /*42790*/  LDL.LU.64 R242, [R1+0x120] ;  /* 0x0001200001f27983 */ /* 0x000ee80000300a00 */
[----:B------:R-:W3:Y:S01]  /*427a0*/  LDL.LU.64 R18, [R1+0x128] ;  /* 0x0001280001127983 */ /* 0x000ee20000300a00 */
[----:B------:R-:W-:-:S03]  /*427b0*/  IMAD.WIDE R210, R17, 0x4, R248 ;  /* 0x0000000411d27825 */ /* 0x000fc600078e02f8 */
[----:B------:R-:W3:Y:S01]  /*427c0*/  LDL.LU.64 R248, [R1+0x130] ;  /* 0x0001300001f87983 */ /* 0x000ee20000300a00 */
[----:B----4-:R-:W-:-:S03]  /*427d0*/  IMAD.WIDE R208, R17, 0x4, R250 ;  /* 0x0000000411d07825 */ /* 0x010fc600078e02fa */
[----:B------:R-:W4:Y:S01]  /*427e0*/  LDL.LU.64 R250, [R1+0x138] ;  /* 0x0001380001fa7983 */ /* 0x000f220000300a00 */
[----:B--2---:R-:W-:-:S03]  /*427f0*/  IMAD.WIDE R204, R17, 0x4, R226 ;  /* 0x0000000411cc7825 */ /* 0x004fc600078e02e2 */
[----:B------:R-:W2:Y:S01]  /*42800*/  LDL.LU.64 R226, [R1+0x140] ;  /* 0x0001400001e27983 */ /* 0x000ea20000300a00 */
[----:B------:R-:W-:-:S03]  /*42810*/  IMAD.WIDE R200, R17, 0x4, R244 ;  /* 0x0000000411c87825 */ /* 0x000fc600078e02f4 */
[----:B------:R-:W2:Y:S01]  /*42820*/  LDL.LU.64 R244, [R1+0x148] ;  /* 0x0001480001f47983 */ /* 0x000ea20000300a00 */
[----:B------:R-:W-:-:S04]  /*42830*/  IMAD.WIDE R202, R17, 0x4, R26 ;  /* 0x0000000411ca7825 */ /* 0x000fc800078e021a */
[C---:B------:R-:W-:Y:S02]  /*42840*/  IMAD.WIDE R198, R17.reuse, 0x4, R246 ;  /* 0x0000000411c67825 */ /* 0x040fe400078e02f6 */
[----:B------:R-:W2:Y:S02]  /*42850*/  LDL.LU.64 R246, [R1+0x150] ;  /* 0x0001500001f67983 */ /* 0x000ea40000300a00 */
[C---:B------:R-:W-:Y:S02]  /*42860*/  IMAD.WIDE R196, R17.reuse, 0x4, R228 ;  /* 0x0000000411c47825 */ /* 0x040fe400078e02e4 */
[----:B------:R-:W2:Y:S02]  /*42870*/  LDL.LU.64 R228, [R1+0x168] ;  /* 0x0001680001e47983 */ /* 0x000ea40000300a00 */
[C---:B------:R-:W-:Y:S02]  /*42880*/  IMAD.WIDE R194, R17.reuse, 0x4, R24 ;  /* 0x0000000411c27825 */ /* 0x040fe400078e0218 */
[----:B------:R-:W2:Y:S02]  /*42890*/  LDL.LU.64 R26, [R1+0x170] ;  /* 0x00017000011a7983 */ /* 0x000ea40000300a00 */
[----:B------:R-:W-:-:S02]  /*428a0*/  IMAD.WIDE R192, R17, 0x4, R230 ;  /* 0x0000000411c07825 */ /* 0x000fc400078e02e6 */
[----:B------:R-:W2:Y:S04]  /*428b0*/  LDL.LU.64 R230, [R1+0x178] ;  /* 0x0001780001e67983 */ /* 0x000ea80000300a00 */
        /* <DEDUP_REMOVED lines=10> */
[----:B------:R-:W3:Y:S01]  /*42960*/  LDL.LU.64 R22, [R1+0x1378] ;  /* 0x0013780001167983 */ /* 0x000ee20000300a00 */
[----:B----4-:R-:W-:-:S03]  /*42970*/  IMAD.WIDE R168, R17, 0x4, R250 ;  /* 0x0000000411a87825 */ /* 0x010fc600078e02fa */
[----:B------:R-:W4:Y:S01]  /*42980*/  LDL.LU.64 R250, [R1+0x1360] ;  /* 0x0013600001fa7983 */ /* 0x000f220000300a00 */
[----:B------:R-:W-:-:S03]  /*42990*/  IMAD.WIDE R176, R17, 0x4, R20 ;  /* 0x0000000411b07825 */ /* 0x000fc600078e0214 */
[----:B------:R-:W4:Y:S01]  /*429a0*/  LDL.LU.64 R20, [R1+0x1340] ;  /* 0x0013400001147983 */ /* 0x000f220000300a00 */
[----:B------:R-:W-:-:S03]  /*429b0*/  IMAD.WIDE R172, R17, 0x4, R18 ;  /* 0x0000000411ac7825 */ /* 0x000fc600078e0212 */
[----:B------:R-:W4:Y:S01]  /*429c0*/  LDL.LU.64 R18, [R1+0x1320] ;  /* 0x0013200001127983 */ /* 0x000f220000300a00 */
[----:B--2---:R-:W-:-:S04]  /*429d0*/  IMAD.WIDE R166, R17, 0x4, R226 ;  /* 0x0000000411a67825 */ /* 0x004fc800078e02e2 */
[C---:B------:R-:W-:Y:S02]  /*429e0*/  IMAD.WIDE R164, R17.reuse, 0x4, R244 ;  /* 0x0000000411a47825 */ /* 0x040fe400078e02f4 */
[----:B------:R-:W2:Y:S02]  /*429f0*/  LDL.LU.64 R244, [R1+0x12f8] ;  /* 0x0012f80001f47983 */ /* 0x000ea40000300a00 */
[C---:B------:R-:W-:Y:S02]  /*42a00*/  IMAD.WIDE R162, R17.reuse, 0x4, R246 ;  /* 0x0000000411a27825 */ /* 0x040fe400078e02f6 */
[----:B------:R-:W2:Y:S04]  /*42a10*/  LDL.LU.64 R246, [R1+0x12e0] ;  /* 0x0012e00001f67983 */ /* 0x000ea80000300a00 */
[----:B------:R-:W2:Y:S01]  /*42a20*/  LDL.LU.64 R226, [R1+0xb78] ;  /* 0x000b780001e27983 */ /* 0x000ea20000300a00 */
[----:B------:R-:W-:-:S03]  /*42a30*/  IMAD.WIDE R160, R17, 0x4, R228 ;  /* 0x0000000411a07825 */ /* 0x000fc600078e02e4 */
[----:B------:R-:W2:Y:S01]  /*42a40*/  LDL.LU.64 R228, [R1+0xa98] ;  /* 0x000a980001e47983 */ /* 0x000ea20000300a00 */
[----:B------:R-:W-:-:S03]  /*42a50*/  IMAD.WIDE R156, R17, 0x4, R230 ;  /* 0x00000004119c7825 */ /* 0x000fc600078e02e6 */
        /* <DEDUP_REMOVED lines=8> */
[----:B------:R-:W-:-:S04]  /*42ae0*/  IMAD.WIDE R182, R17, 0x4, R30 ;  /* 0x0000000411b67825 */ /* 0x000fc800078e021e */
[----:B------:R-:W-:-:S04]  /*42af0*/  IMAD.WIDE R180, R17, 0x4, R28 ;  /* 0x0000000411b47825 */ /* 0x000fc800078e021c */
[----:B------:R-:W-:-:S04]  /*42b00*/  IMAD.WIDE R158, R17, 0x4, R26 ;  /* 0x00000004119e7825 */ /* 0x000fc800078e021a */
[----:B------:R-:W-:-:S04]  /*42b10*/  IMAD.WIDE R206, R17, 0x4, R36 ;  /* 0x0000000411ce7825 */ /* 0x000fc800078e0224 */
[----:B---3--:R-:W-:-:S05]  /*42b20*/  IMAD.WIDE R24, R17, 0x4, R234 ;  /* 0x0000000411187825 */ /* 0x008fca00078e02ea */
[----:B------:R1:W-:Y:S04]  /*42b30*/  STL.64 [R1+0xc0], R24 ;  /* 0x0000c01801007387 */ /* 0x0003e80000100a00 */
[----:B------:R-:W3:Y:S04]  /*42b40*/  LDL.LU.64 R30, [R1+0x230] ;  /* 0x00023000011e7983 */ /* 0x000ee80000300a00 */
[----:B------:R-:W3:Y:S04]  /*42b50*/  LDL.LU.64 R28, [R1+0x238] ;  /* 0x00023800011c7983 */ /* 0x000ee80000300a00 */
[----:B------:R-:W3:Y:S04]  /*42b60*/  LDL.LU.64 R26, [R1+0x248] ;  /* 0x00024800011a7983 */ /* 0x000ee80000300a00 */
[----:B-1----:R-:W3:Y:S04]  /*42b70*/  LDL.LU.64 R24, [R1+0x250] ;  /* 0x0002500001187983 */ /* 0x002ee80000300a00 */
[----:B------:R-:W3:Y:S01]  /*42b80*/  LDL.LU.64 R234, [R1+0x13c0] ;  /* 0x0013c00001ea7983 */ /* 0x000ee20000300a00 */
[----:B------:R-:W-:-:S03]  /*42b90*/  IMAD.WIDE R36, R17, 0x4, R242 ;  /* 0x0000000411247825 */ /* 0x000fc600078e02f2 */
[----:B------:R-:W-:Y:S04]  /*42ba0*/  LDGSTS.E [R4+0x63f80], desc[UR22][R242.64], P1 ;  /* 0x63f80000f2047fae */ /* 0x000fe800089a1016 */
[----:B------:R-:W3:Y:S04]  /*42bb0*/  LDL.LU.64 R242, [R1+0x13b8] ;  /* 0x0013b80001f27983 */ /* 0x000ee80000300a00 */
[----:B------:R-:W-:Y:S01]  /*42bc0*/  STL.64 [R1+0x178], R36 ;  /* 0x0001782401007387 */ /* 0x000fe20000100a00 */
[----:B------:R-:W-:-:S03]  /*42bd0*/  IMAD.WIDE R150, R17, 0x4, R248 ;  /* 0x0000000411967825 */ /* 0x000fc600078e02f8 */
[----:B------:R-:W3:Y:S01]  /*42be0*/  LDL.LU.64 R248, [R1+0x13b0] ;  /* 0x0013b00001f87983 */ /* 0x000ee20000300a00 */
[----:B----4-:R-:W-:-:S03]  /*42bf0*/  IMAD.WIDE R148, R17, 0x4, R250 ;  /* 0x0000000411947825 */ /* 0x010fc600078e02fa */
[----:B------:R-:W4:Y:S01]  /*42c00*/  LDL.LU.64 R250, [R1+0x1390] ;  /* 0x0013900001fa7983 */ /* 0x000f220000300a00 */
[----:B------:R-:W-:-:S05]  /*42c10*/  IMAD.WIDE R22, R17, 0x4, R22 ;  /* 0x0000000411167825 */ /* 0x000fca00078e0216 */
[----:B------:R1:W-:Y:S01]  /*42c20*/  STL.64 [R1+0xb8], R22 ;  /* 0x0000b81601007387 */ /* 0x0003e20000100a00 */
[----:B------:R-:W-:-:S04]  /*42c30*/  IMAD.WIDE R146, R17, 0x4, R20 ;  /* 0x0000000411927825 */ /* 0x000fc800078e0214 */
[C---:B------:R-:W-:Y:S01]  /*42c40*/  IMAD.WIDE R144, R17.reuse, 0x4, R18 ;  /* 0x0000000411907825 */ /* 0x040fe200078e0212 */
[----:B-1----:R-:W4:Y:S03]  /*42c50*/  LDL.LU.64 R22, [R1+0x1388] ;  /* 0x0013880001167983 */ /* 0x002f260000300a00 */
[C---:B--2---:R-:W-:Y:S02]  /*42c60*/  IMAD.WIDE R142, R17.reuse, 0x4, R244 ;  /* 0x00000004118e7825 */ /* 0x044fe400078e02f4 */
        /* <DEDUP_REMOVED lines=9> */
[----:B------:R-:W2:Y:S04]  /*42d00*/  LDL.LU.64 R228, [R1+0x1330] ;  /* 0x0013300001e47983 */ /* 0x000ea80000300a00 */
[----:B------:R-:W2:Y:S01]  /*42d10*/  LDL.LU.64 R230, [R1+0x1318] ;  /* 0x0013180001e67983 */ /* 0x000ea20000300a00 */
[----:B------:R-:W-:-:S03]  /*42d20*/  IMAD.WIDE R132, R17, 0x4, R232 ;  /* 0x0000000411847825 */ /* 0x000fc600078e02e8 */
[----:B------:R-:W2:Y:S01]  /*42d30*/  LDL.LU.64 R232, [R1+0x1310] ;  /* 0x0013100001e87983 */ /* 0x000ea20000300a00 */
[----:B---3--:R-:W-:-:S04]  /*42d40*/  IMAD.WIDE R122, R17, 0x4, R26 ;  /* 0x00000004117a7825 */ /* 0x008fc800078e021a */
[----:B------:R-:W-:-:S04]  /*42d50*/  IMAD.WIDE R120, R17, 0x4, R24 ;  /* 0x0000000411787825 */ /* 0x000fc800078e0218 */
[C---:B------:R-:W-:Y:S01]  /*42d60*/  IMAD.WIDE R26, R17.reuse, 0x4, R234 ;  /* 0x00000004111a7825 */ /* 0x040fe200078e02ea */
[----:B------:R-:W-:Y:S04]  /*42d70*/  LDGSTS.E [R4+0x64380], desc[UR22][R234.64], P1 ;  /* 0x64380000ea047fae */ /* 0x000fe800089a1016 */
[----:B------:R-:W3:Y:S01]  /*42d80*/  LDL.LU.64 R234, [R1+0xc20] ;  /* 0x000c200001ea7983 */ /* 0x000ee20000300a00 */
[----:B------:R-:W-:-:S03]  /*42d90*/  IMAD.WIDE R24, R17, 0x4, R242 ;  /* 0x0000000411187825 */ /* 0x000fc600078e02f2 */
[----:B------:R1:W-:Y:S04]  /*42da0*/  STL.64 [R1+0x170], R26 ;  /* 0x0001701a01007387 */ /* 0x0003e80000100a00 */
[----:B------:R4:W-:Y:S04]  /*42db0*/  STL.64 [R1+0xb0], R24 ;  /* 0x0000b01801007387 */ /* 0x0009e80000100a00 */
[----:B------:R-:W3:Y:S01]  /*42dc0*/  LDL.LU.64 R242, [R1+0xc18] ;  /* 0x000c180001f27983 */ /* 0x000ee20000300a00 */
[----:B-1----:R-:W-:-:S03]  /*42dd0*/  IMAD.WIDE R26, R17, 0x4, R248 ;  /* 0x00000004111a7825 */ /* 0x002fc600078e02f8 */
[----:B------:R-:W-:Y:S04]  /*42de0*/  LDGSTS.E [R4+0x64780], desc[UR22][R248.64], P1 ;  /* 0x64780000f8047fae */ /* 0x000fe800089a1016 */
[----:B------:R-:W-:Y:S04]  /*42df0*/  STL.64 [R1+0x168], R26 ;  /* 0x0001681a01007387 */ /* 0x000fe80000100a00 */
[----:B------:R-:W3:Y:S01]  /*42e00*/  LDL.LU.64 R248, [R1+0xbe0] ;  /* 0x000be00001f87983 */ /* 0x000ee20000300a00 */
[----:B----4-:R-:W-:-:S03]  /*42e10*/  IMAD.WIDE R24, R17, 0x4, R250 ;  /* 0x0000000411187825 */ /* 0x010fc600078e02fa */
[----:B------:R-:W4:Y:S04]  /*42e20*/  LDL.LU.64 R250, [R1+0xba8] ;  /* 0x000ba80001fa7983 */ /* 0x000f280000300a00 */
[----:B------:R1:W-:Y:S04]  /*42e30*/  STL.64 [R1+0xa8], R24 ;  /* 0x0000a81801007387 */ /* 0x0003e80000100a00 */
[----:B------:R2:W-:Y:S01]  /*42e40*/  LDGSTS.E [R4+0x64b80], desc[UR22][R22.64], P1 ;  /* 0x64b8000016047fae */ /* 0x0005e200089a1016 */
[----:B-1----:R-:W-:-:S04]  /*42e50*/  IMAD.WIDE R24, R17, 0x4, R22 ;  /* 0x0000000411187825 */ /* 0x002fc800078e0216 */
[C---:B--2---:R-:W-:Y:S02]  /*42e60*/  IMAD.WIDE R22, R17.reuse, 0x4, R244 ;  /* 0x0000000411167825 */ /* 0x044fe400078e02f4 */
[----:B------:R-:W2:Y:S04]  /*42e70*/  LDL.LU.64 R244, [R1+0xb08] ;  /* 0x000b080001f47983 */ /* 0x000ea80000300a00 */
[----:B------:R1:W-:Y:S04]  /*42e80*/  STL.64 [R1+0x150], R24 ;  /* 0x0001501801007387 */ /* 0x0003e80000100a00 */
[----:B------:R1:W-:Y:S02]  /*42e90*/  STL.64 [R1+0xa0], R22 ;  /* 0x0000a01601007387 */ /* 0x0003e40000100a00 */
[----:B-1----:R-:W-:-:S02]  /*42ea0*/  IMAD.WIDE R24, R17, 0x4, R246 ;  /* 0x0000000411187825 */ /* 0x002fc400078e02f6 */
[----:B------:R-:W-:Y:S02]  /*42eb0*/  LDGSTS.E [R4+0x64f80], desc[UR22][R246.64], P1 ;  /* 0x64f80000f6047fae */ /* 0x000fe400089a1016 */
[----:B------:R-:W-:-:S04]  /*42ec0*/  IMAD.WIDE R22, R17, 0x4, R20 ;  /* 0x0000000411167825 */ /* 0x000fc800078e0214 */
[C---:B------:R-:W-:Y:S01]  /*42ed0*/  IMAD.WIDE R20, R17.reuse, 0x4, R18 ;  /* 0x0000000411147825 */ /* 0x040fe200078e0212 */
[----:B------:R1:W-:Y:S04]  /*42ee0*/  LDGSTS.E [R4+0x65380], desc[UR22][R18.64], P1 ;  /* 0x6538000012047fae */ /* 0x0003e800089a1016 */
[----:B------:R-:W2:Y:S04]  /*42ef0*/  LDL.LU.64 R246, [R1+0x420] ;  /* 0x0004200001f67983 */ /* 0x000ea80000300a00 */
[----:B------:R-:W-:Y:S01]  /*42f00*/  STL.64 [R1+0x148], R24 ;  /* 0x0001481801007387 */ /* 0x000fe20000100a00 */
[----:B-1----:R-:W-:-:S03]  /*42f10*/  IMAD.WIDE R18, R17, 0x4, R226 ;  /* 0x0000000411127825 */ /* 0x002fc600078e02e2 */
[----:B------:R-:W-:Y:S04]  /*42f20*/  STL.64 [R1+0x98], R22 ;  /* 0x0000981601007387 */ /* 0x000fe80000100a00 */
[----:B------:R1:W-:Y:S04]  /*42f30*/  STL.64 [R1+0x140], R20 ;  /* 0x0001401401007387 */ /* 0x0003e80000100a00 */
[----:B------:R1:W-:Y:S04]  /*42f40*/  STL.64 [R1+0x90], R18 ;  /* 0x0000901201007387 */ /* 0x0003e80000100a00 */
[----:B------:R-:W-:Y:S01]  /*42f50*/  LDGSTS.E [R4+0x65780], desc[UR22][R228.64], P1 ;  /* 0x65780000e4047fae */ /* 0x000fe200089a1016 */
[----:B-1----:R-:W-:-:S03]  /*42f60*/  IMAD.WIDE R20, R17, 0x4, R228 ;  /* 0x0000000411147825 */ /* 0x002fc600078e02e4 */
[----:B------:R-:W-:Y:S01]  /*42f70*/  LDGSTS.E [R4+0x65b80], desc[UR22][R232.64], P1 ;  /* 0x65b80000e8047fae */ /* 0x000fe200089a1016 */
[----:B------:R-:W-:-:S03]  /*42f80*/  IMAD.WIDE R18, R17, 0x4, R230 ;  /* 0x0000000411127825 */ /* 0x000fc600078e02e6 */
[----:B------:R1:W-:Y:S04]  /*42f90*/  STL.64 [R1+0x138], R20 ;  /* 0x0001381401007387 */ /* 0x0003e80000100a00 */
[----:B------:R1:W-:Y:S02]  /*42fa0*/  STL.64 [R1+0x88], R18 ;  /* 0x0000881201007387 */ /* 0x0003e40000100a00 */
[----:B-1----:R-:W-:-:S04]  /*42fb0*/  IMAD.WIDE R20, R17, 0x4, R232 ;  /* 0x0000000411147825 */ /* 0x002fc800078e02e8 */
[C---:B------:R-:W-:Y:S02]  /*42fc0*/  IMAD.WIDE R18, R17.reuse, 0x4, R6 ;  /* 0x0000000411127825 */ /* 0x040fe400078e0206 */
        /* <DEDUP_REMOVED lines=22> */
[----:B------:R1:W-:Y:S04]  /*43130*/  STL.64 [R1+0x50], R18 ;  /* 0x0000501201007387 */ /* 0x0003e80000100a00 */
[----:B---3--:R-:W-:Y:S01]  /*43140*/  LDGSTS.E [R4+0x65f80], desc[UR22][R234.64], P1 ;  /* 0x65f80000ea047fae */ /* 0x008fe200089a1016 */
[----:B-1----:R-:W-:-:S03]  /*43150*/  IMAD.WIDE R18, R17, 0x4, R236 ;  /* 0x0000000411127825 */ /* 0x002fc600078e02ec */
[----:B------:R-:W3:Y:S04]  /*43160*/  LDL.LU.64 R236, [R1+0x1708] ;  /* 0x0017080001ec7983 */ /* 0x000ee80000300a00 */
[----:B------:R1:W-:Y:S04]  /*43170*/  STL.64 [R1+0x48], R20 ;  /* 0x0000481401007387 */ /* 0x0003e80000100a00 */
[----:B------:R1:W-:Y:S04]  /*43180*/  STL.64 [R1+0x40], R18 ;  /* 0x0000401201007387 */ /* 0x0003e80000100a00 */
[----:B------:R-:W-:Y:S01]  /*43190*/  LDGSTS.E [R4+0x66380], desc[UR22][R242.64], P1 ;  /* 0x66380000f2047fae */ /* 0x000fe200089a1016 */
[----:B-1----:R-:W-:-:S04]  /*431a0*/  IMAD.WIDE R20, R17, 0x4, R234 ;  /* 0x0000000411147825 */ /* 0x002fc800078e02ea */
[C---:B------:R-:W-:Y:S01]  /*431b0*/  IMAD.WIDE R18, R17.reuse, 0x4, R242 ;  /* 0x0000000411127825 */ /* 0x040fe200078e02f2 */
[----:B------:R1:W-:Y:S04]  /*431c0*/  STL.64 [R1+0x128], R20 ;  /* 0x0001281401007387 */ /* 0x0003e80000100a00 */
[----:B------:R4:W-:Y:S04]  /*431d0*/  STL.64 [R1+0x120], R18 ;  /* 0x0001201201007387 */ /* 0x0009e80000100a00 */
[----:B------:R-:W-:Y:S01]  /*431e0*/  LDGSTS.E [R4+0x66780], desc[UR22][R248.64], P1 ;  /* 0x66780000f8047fae */ /* 0x000fe200089a1016 */
[----:B-1----:R-:W-:-:S05]  /*431f0*/  IMAD.WIDE R20, R17, 0x4, R248 ;  /* 0x0000000411147825 */ /* 0x002fca00078e02f8 */
[----:B------:R1:W-:Y:S04]  /*43200*/  STL.64 [R1+0x118], R20 ;  /* 0x0001181401007387 */ /* 0x0003e80000100a00 */
[----:B------:R-:W3:Y:S01]  /*43210*/  LDL.LU.64 R248, [R1+0x15c8] ;  /* 0x0015c80001f87983 */ /* 0x000ee20000300a00 */
[----:B----4-:R-:W-:-:S03]  /*43220*/  IMAD.WIDE R18, R17, 0x4, R250 ;  /* 0x0000000411127825 */ /* 0x010fc600078e02fa */
[----:B------:R-:W-:Y:S04]  /*43230*/  LDGSTS.E [R4+0x66b80], desc[UR22][R250.64], P1 ;  /* 0x66b80000fa047fae */ /* 0x000fe800089a1016 */
[----:B------:R-:W4:Y:S04]  /*43240*/  LDL.LU.64 R250, [R1+0x15b8] ;  /* 0x0015b80001fa7983 */ /* 0x000f280000300a00 */
[----:B--2---:R-:W-:Y:S04]  /*43250*/  LDGSTS.E [R4+0x66f80], desc[UR22][R244.64], P1 ;  /* 0x66f80000f4047fae */ /* 0x004fe800089a1016 */
[----:B------:R2:W-:Y:S01]  /*43260*/  LDGSTS.E [R4+0x67380], desc[UR22][R246.64], P1 ;  /* 0x67380000f6047fae */ /* 0x0005e200089a1016 */
[----:B-1----:R-:W-:-:S02]  /*43270*/  IMAD.WIDE R20, R17, 0x4, R246 ;  /* 0x0000000411147825 */ /* 0x002fc400078e02f6 */
[----:B--2---:R-:W1:Y:S01]  /*43280*/  S2R R247, SR_TID.X ;  /* 0x0000000000f77919 */ /* 0x004e620000002100 */
[----:B------:R2:W-:Y:S01]  /*43290*/  STL.64 [R1+0x110], R18 ;  /* 0x0001101201007387 */ /* 0x0005e20000100a00 */
[----:B------:R-:W-:Y:S02]  /*432a0*/  VIADD R16, R16, 0x7f ;  /* 0x0000007f10107836 */ /* 0x000fe40000000000 */
[----:B--2---:R-:W-:-:S05]  /*432b0*/  IMAD.WIDE R18, R17, 0x4, R244 ;  /* 0x0000000411127825 */ /* 0x004fca00078e02f4 */
[----:B------:R3:W-:Y:S01]  /*432c0*/  STL.64 [R1+0x100], R18 ;  /* 0x0001001201007387 */ /* 0x0007e20000100a00 */
[----:B------:R-:W-:-:S03]  /*432d0*/  ISETP.GT.AND P5, PT, R16, 0x17f, PT ;  /* 0x0000017f1000780c */ /* 0x000fc60003fa4270 */
[----:B------:R-:W-:Y:S01]  /*432e0*/  STL.64 [R1+0xf8], R20 ;  /* 0x0000f81401007387 */ /* 0x000fe20000100a00 */
[----:B-1----:R-:W-:-:S04]  /*432f0*/  LOP3.LUT R247, R247, 0x7f, RZ, 0xc0, !PT ;  /* 0x0000007ff7f77812 */ /* 0x002fc800078ec0ff */
[----:B------:R-:W-:-:S04]  /*43300*/  ISETP.GE.AND P4, PT, R247, UR5, PT ;  /* 0x00000005f7007c0c */ /* 0x000fc8000bf86270 */
[----:B------:R-:W-:Y:S01]  /*43310*/  SEL R16, RZ, 0x4, P4 ;  /* 0x00000004ff107807 */ /* 0x000fe20002000000 */
[----:B------:R-:W-:-:S03]  /*43320*/  IMAD.WIDE R130, R17, 0x4, R34 ;  /* 0x0000000411827825 */ /* 0x000fc600078e0222 */
[----:B------:R-:W-:Y:S01]  /*43330*/  SEL R16, R16, RZ, P5 ;  /* 0x000000ff10107207 */ /* 0x000fe20002800000 */
[----:B------:R-:W-:-:S04]  /*43340*/  IMAD.WIDE R128, R17, 0x4, R32 ;  /* 0x0000000411807825 */ /* 0x000fc800078e0220 */
[----:B------:R-:W-:-:S04]  /*43350*/  IMAD.WIDE R126, R17, 0x4, R30 ;  /* 0x00000004117e7825 */ /* 0x000fc800078e021e */
[----:B------:R-:W-:Y:S01]  /*43360*/  IMAD.WIDE R124, R17, 0x4, R28 ;  /* 0x00000004117c7825 */ /* 0x000fe200078e021c */
[C---:B------:R-:W-:Y:S02]  /*43370*/  LOP3.LUT R246, R3.reuse, 0x20, RZ, 0xfc, !PT ;  /* 0x0000002003f67812 */ /* 0x040fe400078efcff */
[----:B------:R-:W-:Y:S01]  /*43380*/  LOP3.LUT R247, R3, 0x22, RZ, 0xfc, !PT ;  /* 0x0000002203f77812 */ /* 0x000fe200078efcff */
[----:B---3--:R-:W-:Y:S01]  /*43390*/  IMAD.WIDE R18, R17, 0x4, R236 ;  /* 0x0000000411127825 */ /* 0x008fe200078e02ec */
[----:B------:R-:W-:Y:S04]  /*433a0*/  LDGSTS.E [R4+0x67780], desc[UR22][R236.64], P1 ;  /* 0x67780000ec047fae */ /* 0x000fe800089a1016 */
[----:B------:R-:W-:Y:S04]  /*433b0*/  LDGSTS.E [R4+0x67b80], desc[UR22][R238.64], P1 ;  /* 0x67b80000ee047fae */ /* 0x000fe800089a1016 */
[----:B------:R-:W-:Y:S04]  /*433c0*/  LDGSTS.E [R4+0x67f80], desc[UR22][R240.64], P1 ;  /* 0x67f80000f0047fae */ /* 0x000fe800089a1016 */
[----:B------:R-:W2:Y:S04]  /*433d0*/  LDL.LU.64 R236, [R1+0x1700] ;  /* 0x0017000001ec7983 */ /* 0x000ea80000300a00 */
[----:B------:R1:W-:Y:S01]  /*433e0*/  STL.64 [R1+0xf0], R18 ;  /* 0x0000f01201007387 */ /* 0x0003e20000100a00 */
[----:B------:R-:W-:-:S03]  /*433f0*/  ISETP.GE.AND P1, PT, R3, UR5, PT ;  /* 0x0000000503007c0c */ /* 0x000fc6000bf26270 */
[----:B------:R-:W0:Y:S01]  /*43400*/  LDGDEPBAR ;  /* 0x00000000000079af */ /* 0x000e220000000000 */
[----:B-1----:R-:W-:-:S03]  /*43410*/  IMAD.WIDE R18, R17, 0x4, R238 ;  /* 0x0000000411127825 */ /* 0x002fc600078e02ee */
[----:B------:R-:W3:Y:S04]  /*43420*/  LDL.LU.64 R238, [R1+0x16f8] ;  /* 0x0016f80001ee7983 */ /* 0x000ee80000300a00 */
[----:B------:R1:W-:Y:S02]  /*43430*/  STL.64 [R1+0xe0], R18 ;  /* 0x0000e01201007387 */ /* 0x0003e40000100a00 */
[----:B-1----:R-:W-:Y:S01]  /*43440*/  IMAD.WIDE R18, R17, 0x4, R240 ;  /* 0x0000000411127825 */ /* 0x002fe200078e02f0 */
[----:B------:R-:W-:Y:S01]  /*43450*/  SEL R17, RZ, 0x4, P1 ;  /* 0x00000004ff117807 */ /* 0x000fe20000800000 */
[----:B------:R-:W2:Y:S01]  /*43460*/  LDL.LU.64 R240, [R1+0x16f0] ;  /* 0x0016f00001f07983 */ /* 0x000ea20000300a00 */
[----:B------:R-:W-:Y:S02]  /*43470*/  ISETP.NE.U32.AND P1, PT, R16, RZ, PT ;  /* 0x000000ff1000720c */ /* 0x000fe40003f25070 */
[----:B------:R-:W-:-:S02]  /*43480*/  SEL R16, RZ, 0x4, P2 ;  /* 0x00000004ff107807 */ /* 0x000fc40001000000 */
[----:B------:R-:W-:Y:S02]  /*43490*/  ISETP.GE.AND P2, PT, R246, UR5, PT ;  /* 0x00000005f6007c0c */ /* 0x000fe4000bf46270 */
[----:B------:R-:W-:Y:S01]  /*434a0*/  SEL R16, R16, RZ, P5 ;  /* 0x000000ff10107207 */ /* 0x000fe20002800000 */
[----:B------:R-:W-:Y:S01]  /*434b0*/  STL.64 [R1+0xd8], R18 ;  /* 0x0000d81201007387 */ /* 0x000fe20000100a00 */
[----:B------:R-:W-:Y:S02]  /*434c0*/  BAR.SYNC.DEFER_BLOCKING 0x0 ;  /* 0x0000000000007b1d */ /* 0x000fe40000010000 */
[----:B------:R-:W-:Y:S02]  /*434d0*/  ISETP.NE.U32.AND P6, PT, R16, RZ, PT ;  /* 0x000000ff1000720c */ /* 0x000fe40003fc5070 */
[----:B------:R-:W-:Y:S02]  /*434e0*/  SEL R16, RZ, 0x4, P2 ;  /* 0x00000004ff107807 */ /* 0x000fe40001000000 */
[----:B------:R-:W-:-:S02]  /*434f0*/  ISETP.GE.AND P2, PT, R247, UR5, PT ;  /* 0x00000005f7007c0c */ /* 0x000fc4000bf46270 */
[----:B------:R-:W2:Y:S01]  /*43500*/  LDL.LU.64 R246, [R1+0x1548] ;  /* 0x0015480001f67983 */ /* 0x000ea20000300a00 */
[----:B------:R-:W-:-:S03]  /*43510*/  IMAD.WIDE R118, R2, 0x4, R248 ;  /* 0x0000000402767825 */ /* 0x000fc600078e02f8 */
[----:B------:R-:W3:Y:S01]  /*43520*/  LDL.LU.64 R248, [R1+0x1540] ;  /* 0x0015400001f87983 */ /* 0x000ee20000300a00 */
[----:B----4-:R-:W-:-:S03]  /*43530*/  IMAD.WIDE R116, R2, 0x4, R250 ;  /* 0x0000000402747825 */ /* 0x010fc600078e02fa */
[----:B------:R-:W4:Y:S04]  /*43540*/  LDL.LU.64 R250, [R1+0x14d8] ;  /* 0x0014d80001fa7983 */ /* 0x000f280000300a00 */
[----:B------:R-:W4:Y:S04]  /*43550*/  LDL.LU.64 R244, [R1+0x14d0] ;  /* 0x0014d00001f47983 */ /* 0x000f280000300a00 */
[----:B------:R-:W-:Y:S04]  /*43560*/  STL.64 [R1+0x16f0], R118 ;  /* 0x0016f07601007387 */ /* 0x000fe80000100a00 */
[----:B------:R-:W-:Y:S01]  /*43570*/  STL.64 [R1+0x16f8], R116 ;  /* 0x0016f87401007387 */ /* 0x000fe20000100a00 */
[----:B------:R-:W-:-:S04]  /*43580*/  SEL R17, R17, RZ, P5 ;  /* 0x000000ff11117207 */ /* 0x000fc80002800000 */
[----:B------:R-:W-:Y:S02]  /*43590*/  ISETP.NE.U32.AND P4, PT, R17, RZ, PT ;  /* 0x000000ff1100720c */ /* 0x000fe40003f85070 */
[----:B------:R-:W-:Y:S02]  /*435a0*/  SEL R16, R16, RZ, P5 ;  /* 0x000000ff10107207 */ /* 0x000fe40002800000 */
[----:B------:R-:W-:Y:S02]  /*435b0*/  SEL R17, RZ, 0x4, P2 ;  /* 0x00000004ff117807 */ /* 0x000fe40001000000 */
[----:B------:R-:W-:Y:S02]  /*435c0*/  LOP3.LUT R243, R3, 0x40, RZ, 0xfc, !PT ;  /* 0x0000004003f37812 */ /* 0x000fe400078efcff */
[----:B------:R-:W-:Y:S01]  /*435d0*/  ISETP.NE.U32.AND P2, PT, R16, RZ, PT ;  /* 0x000000ff1000720c */ /* 0x000fe20003f45070 */
[----:B--2---:R-:W-:-:S04]  /*435e0*/  IMAD.WIDE R114, R2, 0x4, R246 ;  /* 0x0000000402727825 */ /* 0x004fc800078e02f6 */
[----:B------:R-:W-:Y:S01]  /*435f0*/  @!PT LDS RZ, [RZ] ;  /* 0x00000000fffff984 */ /* 0x000fe20000000800 */
[----:B------:R-:W-:Y:S01]  /*43600*/  @!PT LDS RZ, [RZ] ;  /* 0x00000000fffff984 */ /* 0x000fe20000000800 */
[----:B------:R-:W-:Y:S01]  /*43610*/  @!PT LDS RZ, [RZ] ;  /* 0x00000000fffff984 */ /* 0x000fe20000000800 */
[----:B------:R-:W-:Y:S04]  /*43620*/  LDGSTS.E [R241+0x10000], desc[UR22][R118.64], P4 ;  /* 0x1000000076f17fae */ /* 0x000fe8000a1a1016 */
[----:B------:R-:W2:Y:S01]  /*43630*/  LDL.LU.64 R246, [R1+0x1460] ;  /* 0x0014600001f67983 */ /* 0x000ea20000300a00 */
[----:B---3--:R-:W-:-:S03]  /*43640*/  IMAD.WIDE R112, R2, 0x4, R248 ;  /* 0x0000000402707825 */ /* 0x008fc600078e02f8 */
[----:B------:R-:W3:Y:S01]  /*43650*/  LDL.LU.64 R248, [R1+0x1458] ;  /* 0x0014580001f87983 */ /* 0x000ee20000300a00 */
[----:B----4-:R-:W-:-:S03]  /*43660*/  IMAD.WIDE R110, R2, 0x4, R250 ;  /* 0x00000004026e7825 */ /* 0x010fc600078e02fa */
[----:B------:R-:W-:Y:S04]  /*43670*/  STL.64 [R1+0x1700], R114 ;  /* 0x0017007201007387 */ /* 0x000fe80000100a00 */
[----:B------:R1:W-:Y:S04]  /*43680*/  STL.64 [R1+0x1708], R112 ;  /* 0x0017087001007387 */ /* 0x0003e80000100a00 */
[----:B------:R-:W4:Y:S01]  /*43690*/  LDL.LU.64 R250, [R1+0x15b0] ;  /* 0x0015b00001fa7983 */ /* 0x000f220000300a00 */
[----:B------:R-:W-:Y:S02]  /*436a0*/  SEL R16, R17, RZ, P5 ;  /* 0x000000ff11107207 */ /* 0x000fe40002800000 */
[----:B------:R-:W-:Y:S01]  /*436b0*/  ISETP.GE.AND P4, PT, R243, UR5, PT ;  /* 0x00000005f3007c0c */ /* 0x000fe2000bf86270 */
[----:B------:R-:W-:Y:S01]  /*436c0*/  LDGSTS.E [R241+0x10008], desc[UR22][R116.64], P6 ;  /* 0x1000800074f17fae */ /* 0x000fe2000b1a1016 */
[----:B------:R-:W-:-:S02]  /*436d0*/  LOP3.LUT R243, R3, 0x42, RZ, 0xfc, !PT ;  /* 0x0000004203f37812 */ /* 0x000fc400078efcff */
[----:B------:R-:W-:Y:S01]  /*436e0*/  ISETP.NE.U32.AND P6, PT, R16, RZ, PT ;  /* 0x000000ff1000720c */ /* 0x000fe20003fc5070 */
[----:B------:R-:W-:Y:S01]  /*436f0*/  LDGSTS.E [R241+0x12000], desc[UR22][R114.64], P2 ;  /* 0x1200000072f17fae */ /* 0x000fe200091a1016 */
[----:B------:R-:W-:Y:S02]  /*43700*/  SEL R16, RZ, 0x4, P4 ;  /* 0x00000004ff107807 */ /* 0x000fe40002000000 */
[----:B------:R-:W-:Y:S02]  /*43710*/  ISETP.GE.AND P4, PT, R243, UR5, PT ;  /* 0x00000005f3007c0c */ /* 0x000fe4000bf86270 */
[----:B------:R-:W-:Y:S02]  /*43720*/  SEL R16, R16, RZ, P5 ;  /* 0x000000ff10107207 */ /* 0x000fe40002800000 */
[----:B------:R-:W-:Y:S02]  /*43730*/  SEL R17, RZ, 0x4, P4 ;  /* 0x00000004ff117807 */ /* 0x000fe40002000000 */
[----:B------:R-:W-:-:S02]  /*43740*/  LOP3.LUT R243, R3, 0x60, RZ, 0xfc, !PT ;  /* 0x0000006003f37812 */ /* 0x000fc400078efcff */
[----:B------:R-:W-:Y:S01]  /*43750*/  ISETP.NE.U32.AND P4, PT, R16, RZ, PT ;  /* 0x000000ff1000720c */ /* 0x000fe20003f85070 */
[----:B------:R1:W-:Y:S01]  /*43760*/  LDGSTS.E [R241+0x12008], desc[UR22][R112.64], P6 ;  /* 0x1200800070f17fae */ /* 0x0003e2000b1a1016 */
[----:B------:R-:W-:Y:S02]  /*43770*/  SEL R16, R17, RZ, P5 ;  /* 0x000000ff11107207 */ /* 0x000fe40002800000 */
[----:B------:R-:W-:Y:S02]  /*43780*/  ISETP.GE.AND P2, PT, R243, UR5, PT ;  /* 0x00000005f3007c0c */ /* 0x000fe4000bf46270 */
[----:B------:R-:W-:Y:S02]  /*43790*/  LOP3.LUT R243, R3, 0x62, RZ, 0xfc, !PT ;  /* 0x0000006203f37812 */ /* 0x000fe400078efcff */
[----:B------:R-:W-:Y:S02]  /*437a0*/  ISETP.NE.U32.AND P6, PT, R16, RZ, PT ;  /* 0x000000ff1000720c */ /* 0x000fe40003fc5070 */
[----:B------:R-:W-:-:S02]  /*437b0*/  SEL R16, RZ, 0x4, P2 ;  /* 0x00000004ff107807 */ /* 0x000fc40001000000 */
[----:B------:R-:W-:Y:S01]  /*437c0*/  ISETP.GE.AND P2, PT, R243, UR5, PT ;  /* 0x00000005f3007c0c */ /* 0x000fe2000bf46270 */
[----:B------:R-:W-:Y:S01]  /*437d0*/  IMAD.WIDE R108, R2, 0x4, R244 ;  /* 0x00000004026c7825 */ /* 0x000fe200078e02f4 */
[----:B------:R-:W-:Y:S01]  /*437e0*/  SEL R16, R16, RZ, P5 ;  /* 0x000000ff10107207 */ /* 0x000fe20002800000 */
[----:B------:R-:W-:Y:S01]  /*437f0*/  LDGSTS.E [R241+0x14000], desc[UR22][R110.64], P4 ;  /* 0x140000006ef17fae */ /* 0x000fe2000a1a1016 */
[----:B------:R-:W-:Y:S01]  /*43800*/  SEL R17, RZ, 0x4, P2 ;  /* 0x00000004ff117807 */ /* 0x000fe20001000000 */
[----:B-1----:R-:W1:Y:S01]  /*43810*/  LDC R113, c[0x0][0x3a0] ;  /* 0x0000e800ff717b82 */ /* 0x002e620000000800 */
[----:B------:R-:W-:Y:S01]  /*43820*/  LOP3.LUT R245, R3, 0x4, RZ, 0xfc, !PT ;  /* 0x0000000403f57812 */ /* 0x000fe200078efcff */
[----:B------:R-:W4:Y:S01]  /*43830*/  LDL.LU.64 R242, [R1+0x15a8] ;  /* 0x0015a80001f27983 */ /* 0x000f220000300a00 */
[----:B------:R-:W-:Y:S02]  /*43840*/  ISETP.NE.U32.AND P2, PT, R16, RZ, PT ;  /* 0x000000ff1000720c */ /* 0x000fe40003f45070 */
[----:B------:R-:W-:Y:S01]  /*43850*/  SEL R16, R17, RZ, P5 ;  /* 0x000000ff11107207 */ /* 0x000fe20002800000 */
[----:B------:R-:W-:Y:S01]  /*43860*/  LDGSTS.E [R241+0x14008], desc[UR22][R108.64], P6 ;  /* 0x140080006cf17fae */ /* 0x000fe2000b1a1016 */
[----:B------:R-:W-:-:S02]  /*43870*/  ISETP.GE.AND P4, PT, R245, UR5, PT ;  /* 0x00000005f5007c0c */ /* 0x000fc4000bf86270 */
[----:B------:R-:W-:Y:S01]  /*43880*/  LOP3.LUT R245, R3, 0x6, RZ, 0xfc, !PT ;  /* 0x0000000603f57812 */ /* 0x000fe200078efcff */
[----:B------:R-:W-:Y:S01]  /*43890*/  STL.64 [R1+0x1710], R110 ;  /* 0x0017106e01007387 */ /* 0x000fe20000100a00 */
[----:B------:R-:W-:Y:S02]  /*438a0*/  ISETP.NE.U32.AND P6, PT, R16, RZ, PT ;  /* 0x000000ff1000720c */ /* 0x000fe40003fc5070 */
[----:B------:R-:W-:Y:S01]  /*438b0*/  SEL R16, RZ, 0x4, P4 ;  /* 0x00000004ff107807 */ /* 0x000fe20002000000 */
[----:B------:R-:W-:Y:S01]  /*438c0*/  STL.64 [R1+0x1718], R108 ;  /* 0x0017186c01007387 */ /* 0x000fe20000100a00 */
[----:B------:R-:W-:-:S03]  /*438d0*/  ISETP.GE.AND P4, PT, R245, UR5, PT ;  /* 0x00000005f5007c0c */ /* 0x000fc6000bf86270 */
[----:B------:R-:W4:Y:S01]  /*438e0*/  LDL.LU.64 R244, [R1+0x1538] ;  /* 0x0015380001f47983 */ /* 0x000f220000300a00 */
[----:B------:R-:W-:Y:S02]  /*438f0*/  SEL R16, R16, RZ, P5 ;  /* 0x000000ff10107207 */ /* 0x000fe40002800000 */
[----:B------:R-:W-:Y:S02]  /*43900*/  SEL R17, RZ, 0x4, P4 ;  /* 0x00000004ff117807 */ /* 0x000fe40002000000 */
[----:B------:R-:W-:Y:S02]  /*43910*/  ISETP.NE.U32.AND P4, PT, R16, RZ, PT ;  /* 0x000000ff1000720c */ /* 0x000fe40003f85070 */
[----:B------:R-:W-:Y:S01]  /*43920*/  SEL R16, R17, RZ, P5 ;  /* 0x000000ff11107207 */ /* 0x000fe20002800000 */
[C---:B--2---:R-:W-:Y:S02]  /*43930*/  IMAD.WIDE R106, R2.reuse, 0x4, R246 ;  /* 0x00000004026a7825 */ /* 0x044fe400078e02f6 */
[----:B------:R-:W2:Y:S02]  /*43940*/  LDL.LU.64 R246, [R1+0x1530] ;  /* 0x0015300001f67983 */ /* 0x000ea40000300a00 */
[----:B---3--:R-:W-:Y:S01]  /*43950*/  IMAD.WIDE R104, R2, 0x4, R248 ;  /* 0x0000000402687825 */ /* 0x008fe200078e02f8 */
[----:B------:R-:W-:Y:S01]  /*43960*/  LOP3.LUT R249, R3, 0x24, RZ, 0xfc, !PT ;  /* 0x0000002403f97812 */ /* 0x000fe200078efcff */
[----:B------:R-:W-:Y:S03]  /*43970*/  LDGSTS.E [R241+0x16000], desc[UR22][R106.64], P2 ;  /* 0x160000006af17fae */ /* 0x000fe600091a1016 */
[----:B------:R-:W-:Y:S01]  /*43980*/  ISETP.GE.AND P2, PT, R249, UR5, PT ;  /* 0x00000005f9007c0c */ /* 0x000fe2000bf46270 */
[----:B------:R-:W-:Y:S01]  /*43990*/  LDGSTS.E [R241+0x16008], desc[UR22][R104.64], P6 ;  /* 0x1600800068f17fae */ /* 0x000fe2000b1a1016 */
[----:B------:R-:W-:-:S02]  /*439a0*/  LOP3.LUT R249, R3, 0x26, RZ, 0xfc, !PT ;  /* 0x0000002603f97812 */ /* 0x000fc400078efcff */
[----:B------:R-:W-:Y:S01]  /*439b0*/  ISETP.NE.U32.AND P6, PT, R16, RZ, PT ;  /* 0x000000ff1000720c */ /* 0x000fe20003fc5070 */
[----:B------:R-:W-:Y:S01]  /*439c0*/  STL.64 [R1+0x1720], R106 ;  /* 0x0017206a01007387 */ /* 0x000fe20000100a00 */
[----:B------:R-:W-:Y:S01]  /*439d0*/  SEL R16, RZ, 0x4, P2 ;  /* 0x00000004ff107807 */ /* 0x000fe20001000000 */
[C---:B----4-:R-:W-:Y:S01]  /*439e0*/  IMAD.WIDE R234, R2.reuse, 0x4, R250 ;  /* 0x0000000402ea7825 */ /* 0x050fe200078e02fa */
[----:B------:R-:W-:Y:S01]  /*439f0*/  ISETP.GE.AND P2, PT, R249, UR5, PT ;  /* 0x00000005f9007c0c */ /* 0x000fe2000bf46270 */
[----:B------:R-:W-:Y:S04]  /*43a00*/  STL.64 [R1+0x1728], R104 ;  /* 0x0017286801007387 */ /* 0x000fe80000100a00 */
[----:B------:R-:W3:Y:S04]  /*43a10*/  LDL.LU.64 R248, [R1+0x14c8] ;  /* 0x0014c80001f87983 */ /* 0x000ee80000300a00 */
[----:B------:R-:W4:Y:S04]  /*43a20*/  LDL.LU.64 R250, [R1+0x14c0] ;  /* 0x0014c00001fa7983 */ /* 0x000f280000300a00 */
[----:B------:R-:W-:Y:S01]  /*43a30*/  STL.64 [R1+0x1730], R234 ;  /* 0x001730ea01007387 */ /* 0x000fe20000100a00 */
[----:B------:R-:W-:-:S04]  /*43a40*/  IMAD.WIDE R232, R2, 0x4, R242 ;  /* 0x0000000402e87825 */ /* 0x000fc800078e02f2 */
[C---:B------:R-:W-:Y:S01]  /*43a50*/  IMAD.WIDE R102, R2.reuse, 0x4, R244 ;  /* 0x0000000402667825 */ /* 0x040fe200078e02f4 */
[----:B------:R-:W-:Y:S04]  /*43a60*/  STL.64 [R1+0x1738], R232 ;  /* 0x001738e801007387 */ /* 0x000fe80000100a00 */
[----:B------:R-:W4:Y:S01]  /*43a70*/  LDL.LU.64 R244, [R1+0x1450] ;  /* 0x0014500001f47983 */ /* 0x000f220000300a00 */
[----:B--2---:R-:W-:Y:S01]  /*43a80*/  IMAD.WIDE R100, R2, 0x4, R246 ;  /* 0x0000000402647825 */ /* 0x004fe200078e02f6 */
[----:B------:R-:W-:Y:S02]  /*43a90*/  SEL R16, R16, RZ, P5 ;  /* 0x000000ff10107207 */ /* 0x000fe40002800000 */
[----:B------:R-:W2:Y:S04]  /*43aa0*/  LDL.LU.64 R246, [R1+0x1448] ;  /* 0x0014480001f67983 */ /* 0x000ea80000300a00 */
[----:B------:R-:W-:Y:S04]  /*43ab0*/  STL.64 [R1+0x1740], R102 ;  /* 0x0017406601007387 */ /* 0x000fe80000100a00 */
[----:B------:R-:W-:Y:S04]  /*43ac0*/  STL.64 [R1+0x1748], R100 ;  /* 0x0017486401007387 */ /* 0x000fe80000100a00 */
[----:B------:R-:W-:Y:S01]  /*43ad0*/  LDGSTS.E [R240+0x10000], desc[UR22][R234.64], P4 ;  /* 0x10000000eaf07fae */ /* 0x000fe2000a1a1016 */
[----:B---3--:R-:W-:-:S04]  /*43ae0*/  IMAD.WIDE R98, R2, 0x4, R248 ;  /* 0x0000000402627825 */ /* 0x008fc800078e02f8 */
[----:B----4-:R-:W-:Y:S01]  /*43af0*/  IMAD.WIDE R96, R2, 0x4, R250 ;  /* 0x0000000402607825 */ /* 0x010fe200078e02fa */
[----:B------:R-:W-:Y:S01]  /*43b00*/  SEL R17, RZ, 0x4, P2 ;  /* 0x00000004ff117807 */ /* 0x000fe20001000000 */
[----:B------:R-:W3:Y:S04]  /*43b10*/  LDL.LU.64 R250, [R1+0x15a0] ;  /* 0x0015a00001fa7983 */ /* 0x000ee80000300a00 */
[----:B------:R-:W4:Y:S01]  /*43b20*/  LDL.LU.64 R248, [R1+0x1598] ;  /* 0x0015980001f87983 */ /* 0x000f220000300a00 */
[----:B------:R-:W-:Y:S02]  /*43b30*/  LOP3.LUT R243, R3, 0x44, RZ, 0xfc, !PT ;  /* 0x0000004403f37812 */ /* 0x000fe400078efcff */
[----:B------:R-:W-:Y:S01]  /*43b40*/  ISETP.NE.U32.AND P2, PT, R16, RZ, PT ;  /* 0x000000ff1000720c */ /* 0x000fe20003f45070 */
[----:B------:R-:W-:Y:S01]  /*43b50*/  LDGSTS.E [R240+0x10008], desc[UR22][R232.64], P6 ;  /* 0x10008000e8f07fae */ /* 0x000fe2000b1a1016 */
[----:B------:R-:W-:-:S02]  /*43b60*/  SEL R16, R17, RZ, P5 ;  /* 0x000000ff11107207 */ /* 0x000fc40002800000 */
[----:B------:R-:W-:Y:S02]  /*43b70*/  ISETP.GE.AND P4, PT, R243, UR5, PT ;  /* 0x00000005f3007c0c */ /* 0x000fe4000bf86270 */
[----:B------:R-:W-:Y:S02]  /*43b80*/  LOP3.LUT R243, R3, 0x46, RZ, 0xfc, !PT ;  /* 0x0000004603f37812 */ /* 0x000fe400078efcff */
[----:B------:R-:W-:Y:S02]  /*43b90*/  ISETP.NE.U32.AND P6, PT, R16, RZ, PT ;  /* 0x000000ff1000720c */ /* 0x000fe40003fc5070 */
[----:B------:R-:W-:Y:S02]  /*43ba0*/  SEL R16, RZ, 0x4, P4 ;  /* 0x00000004ff107807 */ /* 0x000fe40002000000 */
[----:B------:R-:W-:Y:S01]  /*43bb0*/  ISETP.GE.AND P4, PT, R243, UR5, PT ;  /* 0x00000005f3007c0c */ /* 0x000fe2000bf86270 */
[----:B------:R-:W-:Y:S01]  /*43bc0*/  LDGSTS.E [R240+0x12000], desc[UR22][R102.64], P2 ;  /* 0x1200000066f07fae */ /* 0x000fe200091a1016 */
[----:B------:R-:W-:-:S02]  /*43bd0*/  SEL R16, R16, RZ, P5 ;  /* 0x000000ff10107207 */ /* 0x000fc40002800000 */
[----:B------:R-:W-:Y:S02]  /*43be0*/  SEL R17, RZ, 0x4, P4 ;  /* 0x00000004ff117807 */ /* 0x000fe40002000000 */
[----:B------:R-:W-:Y:S02]  /*43bf0*/  LOP3.LUT R243, R3, 0x64, RZ, 0xfc, !PT ;  /* 0x0000006403f37812 */ /* 0x000fe400078efcff */
[----:B------:R-:W-:Y:S01]  /*43c00*/  ISETP.NE.U32.AND P4, PT, R16, RZ, PT ;  /* 0x000000ff1000720c */ /* 0x000fe20003f85070 */
[----:B------:R-:W-:Y:S01]  /*43c10*/  LDGSTS.E [R240+0x12008], desc[UR22][R100.64], P6 ;  /* 0x1200800064f07fae */ /* 0x000fe2000b1a1016 */
[----:B------:R-:W-:Y:S02]  /*43c20*/  SEL R16, R17, RZ, P5 ;  /* 0x000000ff11107207 */ /* 0x000fe40002800000 */
[----:B------:R-:W-:Y:S02]  /*43c30*/  ISETP.GE.AND P2, PT, R243, UR5, PT ;  /* 0x00000005f3007c0c */ /* 0x000fe4000bf46270 */
[----:B------:R-:W-:-:S02]  /*43c40*/  LOP3.LUT R243, R3, 0x66, RZ, 0xfc, !PT ;  /* 0x0000006603f37812 */ /* 0x000fc400078efcff */
[----:B------:R-:W-:Y:S02]  /*43c50*/  ISETP.NE.U32.AND P6, PT, R16, RZ, PT ;  /* 0x000000ff1000720c */ /* 0x000fe40003fc5070 */
[----:B------:R-:W-:Y:S02]  /*43c60*/  SEL R16, RZ, 0x4, P2 ;  /* 0x00000004ff107807 */ /* 0x000fe40001000000 */
[----:B------:R-:W-:Y:S01]  /*43c70*/  ISETP.GE.AND P2, PT, R243, UR5, PT ;  /* 0x00000005f3007c0c */ /* 0x000fe2000bf46270 */
[----:B------:R-:W-:Y:S01]  /*43c80*/  LDGSTS.E [R240+0x14000], desc[UR22][R98.64], P4 ;  /* 0x1400000062f07fae */ /* 0x000fe2000a1a1016 */
[----:B------:R-:W-:Y:S02]  /*43c90*/  SEL R16, R16, RZ, P5 ;  /* 0x000000ff10107207 */ /* 0x000fe40002800000 */
[----:B------:R-:W-:Y:S02]  /*43ca0*/  SEL R17, RZ, 0x4, P2 ;  /* 0x00000004ff117807 */ /* 0x000fe40001000000 */
[----:B------:R-:W-:-:S02]  /*43cb0*/  LOP3.LUT R243, R3, 0x8, RZ, 0xfc, !PT ;  /* 0x0000000803f37812 */ /* 0x000fc400078efcff */
[----:B------:R-:W-:Y:S01]  /*43cc0*/  ISETP.NE.U32.AND P2, PT, R16, RZ, PT ;  /* 0x000000ff1000720c */ /* 0x000fe20003f45070 */
[----:B------:R-:W-:Y:S01]  /*43cd0*/  LDGSTS.E [R240+0x14008], desc[UR22][R96.64], P6 ;  /* 0x1400800060f07fae */ /* 0x000fe2000b1a1016 */
[----:B------:R-:W-:Y:S02]  /*43ce0*/  SEL R16, R17, RZ, P5 ;  /* 0x000000ff11107207 */ /* 0x000fe40002800000 */
[----:B------:R-:W-:Y:S02]  /*43cf0*/  ISETP.GE.AND P4, PT, R243, UR5, PT ;  /* 0x00000005f3007c0c */ /* 0x000fe4000bf86270 */
[----:B------:R-:W-:Y:S02]  /*43d00*/  LOP3.LUT R243, R3, 0xa, RZ, 0xfc, !PT ;  /* 0x0000000a03f37812 */ /* 0x000fe400078efcff */
[----:B------:R-:W-:Y:S01]  /*43d10*/  ISETP.NE.U32.AND P6, PT, R16, RZ, PT ;  /* 0x000000ff1000720c */ /* 0x000fe20003fc5070 */
[----:B------:R-:W-:Y:S01]  /*43d20*/  STL.64 [R1+0x1750], R98 ;  /* 0x0017506201007387 */ /* 0x000fe20000100a00 */
[----:B------:R-:W-:-:S02]  /*43d30*/  SEL R16, RZ, 0x4, P4 ;  /* 0x00000004ff107807 */ /* 0x000fc40002000000 */
[----:B------:R-:W-:Y:S01]  /*43d40*/  ISETP.GE.AND P4, PT, R243, UR5, PT ;  /* 0x00000005f3007c0c */ /* 0x000fe2000bf86270 */
[----:B------:R-:W-:Y:S01]  /*43d50*/  STL.64 [R1+0x1758], R96 ;  /* 0x0017586001007387 */ /* 0x000fe20000100a00 */
[----:B------:R-:W-:Y:S01]  /*43d60*/  IMAD.WIDE R94, R2, 0x4, R244 ;  /* 0x00000004025e7825 */ /* 0x000fe200078e02f4 */
[----:B------:R-:W-:Y:S02]  /*43d70*/  SEL R16, R16, RZ, P5 ;  /* 0x000000ff10107207 */ /* 0x000fe40002800000 */
[----:B------:R-:W4:Y:S01]  /*43d80*/  LDL.LU.64 R228, [R1+0x1528] ;  /* 0x0015280001e47983 */ /* 0x000f220000300a00 */
[----:B------:R-:W-:-:S03]  /*43d90*/  SEL R17, RZ, 0x4, P4 ;  /* 0x00000004ff117807 */ /* 0x000fc60002000000 */
[----:B------:R-:W4:Y:S01]  /*43da0*/  LDL.LU.64 R226, [R1+0x1520] ;  /* 0x0015200001e27983 */ /* 0x000f220000300a00 */
[----:B------:R-:W-:Y:S02]  /*43db0*/  ISETP.NE.U32.AND P4, PT, R16, RZ, PT ;  /* 0x000000ff1000720c */ /* 0x000fe40003f85070 */
[----:B------:R-:W-:Y:S01]  /*43dc0*/  SEL R16, R17, RZ, P5 ;  /* 0x000000ff11107207 */ /* 0x000fe20002800000 */
[----:B------:R-:W-:Y:S04]  /*43dd0*/  LDGSTS.E [R240+0x16000], desc[UR22][R94.64], P2 ;  /* 0x160000005ef07fae */ /* 0x000fe800091a1016 */
[----:B------:R-:W-:Y:S01]  /*43de0*/  STL.64 [R1+0x1760], R94 ;  /* 0x0017605e01007387 */ /* 0x000fe20000100a00 */
[C---:B------:R-:W-:Y:S01]  /*43df0*/  LOP3.LUT R243, R3.reuse, 0x48, RZ, 0xfc, !PT ;  /* 0x0000004803f37812 */ /* 0x040fe200078efcff */
[----:B--2---:R-:W-:Y:S01]  /*43e00*/  IMAD.WIDE R92, R2, 0x4, R246 ;  /* 0x00000004025c7825 */ /* 0x004fe200078e02f6 */
[----:B------:R-:W-:-:S04]  /*43e10*/  LOP3.LUT R247, R3, 0x28, RZ, 0xfc, !PT ;  /* 0x0000002803f77812 */ /* 0x000fc800078efcff */
[----:B------:R-:W-:Y:S01]  /*43e20*/  ISETP.GE.AND P2, PT, R247, UR5, PT ;  /* 0x00000005f7007c0c */ /* 0x000fe2000bf46270 */
[----:B------:R-:W-:Y:S01]  /*43e30*/  LDGSTS.E [R240+0x16008], desc[UR22][R92.64], P6 ;  /* 0x160080005cf07fae */ /* 0x000fe2000b1a1016 */
[----:B------:R-:W-:Y:S02]  /*43e40*/  LOP3.LUT R247, R3, 0x2a, RZ, 0xfc, !PT ;  /* 0x0000002a03f77812 */ /* 0x000fe400078efcff */
[----:B------:R-:W-:Y:S01]  /*43e50*/  ISETP.NE.U32.AND P6, PT, R16, RZ, PT ;  /* 0x000000ff1000720c */ /* 0x000fe20003fc5070 */
[----:B------:R-:W-:Y:S01]  /*43e60*/  STL.64 [R1+0x1768], R92 ;  /* 0x0017685c01007387 */ /* 0x000fe20000100a00 */
[----:B------:R-:W-:Y:S02]  /*43e70*/  SEL R16, RZ, 0x4, P2 ;  /* 0x00000004ff107807 */ /* 0x000fe40001000000 */
[----:B------:R-:W-:Y:S02]  /*43e80*/  ISETP.GE.AND P2, PT, R247, UR5, PT ;  /* 0x00000005f7007c0c */ /* 0x000fe4000bf46270 */
[----:B------:R-:W2:Y:S04]  /*43e90*/  LDL.LU.64 R246, [R1+0x14b8] ;  /* 0x0014b80001f67983 */ /* 0x000ea80000300a00 */
[----:B------:R-:W2:Y:S01]  /*43ea0*/  LDL.LU.64 R244, [R1+0x14b0] ;  /* 0x0014b00001f47983 */ /* 0x000ea20000300a00 */
[----:B------:R-:W-:-:S02]  /*43eb0*/  SEL R16, R16, RZ, P5 ;  /* 0x000000ff10107207 */ /* 0x000fc40002800000 */
[----:B------:R-:W-:Y:S01]  /*43ec0*/  SEL R17, RZ, 0x4, P2 ;  /* 0x00000004ff117807 */ /* 0x000fe20001000000 */
[----:B---3--:R-:W-:Y:S01]  /*43ed0*/  IMAD.WIDE R250, R2, 0x4, R250 ;  /* 0x0000000402fa7825 */ /* 0x008fe200078e02fa */
[----:B------:R-:W-:-:S03]  /*43ee0*/  ISETP.NE.U32.AND P2, PT, R16, RZ, PT ;  /* 0x000000ff1000720c */ /* 0x000fc60003f45070 */
[----:B----4-:R-:W-:Y:S01]  /*43ef0*/  IMAD.WIDE R248, R2, 0x4, R248 ;  /* 0x0000000402f87825 */ /* 0x010fe200078e02f8 */
[----:B------:R-:W-:Y:S01]  /*43f00*/  LDGSTS.E [R239+0x10000], desc[UR22][R250.64], P4 ;  /* 0x10000000faef7fae */ /* 0x000fe2000a1a1016 */
[----:B------:R-:W-:Y:S02]  /*43f10*/  SEL R16, R17, RZ, P5 ;  /* 0x000000ff11107207 */ /* 0x000fe40002800000 */
[----:B------:R-:W-:Y:S01]  /*43f20*/  ISETP.GE.AND P4, PT, R243, UR5, PT ;  /* 0x00000005f3007c0c */ /* 0x000fe2000bf86270 */
[----:B------:R-:W-:Y:S01]  /*43f30*/  LDGSTS.E [R239+0x10008], desc[UR22][R248.64], P6 ;  /* 0x10008000f8ef7fae */ /* 0x000fe2000b1a1016 */
[----:B------:R-:W-:Y:S02]  /*43f40*/  LOP3.LUT R243, R3, 0x4a, RZ, 0xfc, !PT ;  /* 0x0000004a03f37812 */ /* 0x000fe400078efcff */
[----:B------:R-:W-:Y:S02]  /*43f50*/  ISETP.NE.U32.AND P6, PT, R16, RZ, PT ;  /* 0x000000ff1000720c */ /* 0x000fe40003fc5070 */
[----:B------:R-:W-:-:S02]  /*43f60*/  SEL R16, RZ, 0x4, P4 ;  /* 0x00000004ff107807 */ /* 0x000fc40002000000 */
[----:B------:R-:W-:Y:S02]  /*43f70*/  ISETP.GE.AND P4, PT, R243, UR5, PT ;  /* 0x00000005f3007c0c */ /* 0x000fe4000bf86270 */
[----:B------:R-:W3:Y:S04]  /*43f80*/  LDL.LU.64 R242, [R1+0x1440] ;  /* 0x0014400001f27983 */ /* 0x000ee80000300a00 */
[----:B------:R-:W4:Y:S01]  /*43f90*/  LDL.LU.64 R230, [R1+0x1438] ;  /* 0x0014380001e67983 */ /* 0x000f220000300a00 */
[----:B------:R-:W-:Y:S02]  /*43fa0*/  SEL R16, R16, RZ, P5 ;  /* 0x000000ff10107207 */ /* 0x000fe40002800000 */
[----:B------:R-:W-:Y:S02]  /*43fb0*/  SEL R17, RZ, 0x4, P4 ;  /* 0x00000004ff117807 */ /* 0x000fe40002000000 */
[----:B------:R-:W-:-:S02]  /*43fc0*/  ISETP.NE.U32.AND P4, PT, R16, RZ, PT ;  /* 0x000000ff1000720c */ /* 0x000fc40003f85070 */
[----:B------:R-:W-:Y:S01]  /*43fd0*/  SEL R16, R17, RZ, P5 ;  /* 0x000000ff11107207 */ /* 0x000fe20002800000 */
[----:B------:R-:W-:Y:S01]  /*43fe0*/  IMAD.WIDE R90, R2, 0x4, R228 ;  /* 0x00000004025a7825 */ /* 0x000fe200078e02e4 */
[----:B------:R-:W-:-:S03]  /*43ff0*/  LOP3.LUT R229, R3, 0x68, RZ, 0xfc, !PT ;  /* 0x0000006803e57812 */ /* 0x000fc600078efcff */
[----:B------:R-:W-:Y:S01]  /*44000*/  IMAD.WIDE R88, R2, 0x4, R226 ;  /* 0x0000000402587825 */ /* 0x000fe200078e02e2 */
[----:B------:R-:W-:Y:S01]  /*44010*/  LDGSTS.E [R239+0x12000], desc[UR22][R90.64], P2 ;  /* 0x120000005aef7fae */ /* 0x000fe200091a1016 */
[----:B------:R-:W-:Y:S02]  /*44020*/  ISETP.GE.AND P2, PT, R229, UR5, PT ;  /* 0x00000005e5007c0c */ /* 0x000fe4000bf46270 */
[----:B------:R-:W-:Y:S01]  /*44030*/  LOP3.LUT R229, R3, 0x6a, RZ, 0xfc, !PT ;  /* 0x0000006a03e57812 */ /* 0x000fe200078efcff */
[----:B------:R-:W-:Y:S01]  /*44040*/  LDGSTS.E [R239+0x12008], desc[UR22][R88.64], P6 ;  /* 0x1200800058ef7fae */ /* 0x000fe2000b1a1016 */
[----:B------:R-:W-:Y:S02]  /*44050*/  ISETP.NE.U32.AND P6, PT, R16, RZ, PT ;  /* 0x000000ff1000720c */ /* 0x000fe40003fc5070 */
[----:B------:R-:W-:Y:S02]  /*44060*/  SEL R16, RZ, 0x4, P2 ;  /* 0x00000004ff107807 */ /* 0x000fe40001000000 */
[----:B------:R-:W-:-:S02]  /*44070*/  ISETP.GE.AND P2, PT, R229, UR5, PT ;  /* 0x00000005e5007c0c */ /* 0x000fc4000bf46270 */
[----:B------:R-:W4:Y:S01]  /*44080*/  LDL.LU.64 R228, [R1+0x1590] ;  /* 0x0015900001e47983 */ /* 0x000f220000300a00 */
[----:B------:R-:W-:Y:S02]  /*44090*/  SEL R16, R16, RZ, P5 ;  /* 0x000000ff10107207 */ /* 0x000fe40002800000 */
[----:B------:R-:W-:Y:S01]  /*440a0*/  SEL R17, RZ, 0x4, P2 ;  /* 0x00000004ff117807 */ /* 0x000fe20001000000 */
[----:B------:R-:W4:Y:S01]  /*440b0*/  LDL.LU.64 R226, [R1+0x1588] ;  /* 0x0015880001e27983 */ /* 0x000f220000300a00 */
[----:B------:R-:W-:Y:S02]  /*440c0*/  ISETP.NE.U32.AND P2, PT, R16, RZ, PT ;  /* 0x000000ff1000720c */ /* 0x000fe40003f45070 */
[----:B------:R-:W-:Y:S01]  /*440d0*/  SEL R16, R17, RZ, P5 ;  /* 0x000000ff11107207 */ /* 0x000fe20002800000 */
[----:B--2---:R-:W-:Y:S01]  /*440e0*/  IMAD.WIDE R86, R2, 0x4, R246 ;  /* 0x0000000402567825 */ /* 0x004fe200078e02f6 */
        /* <DEDUP_REMOVED lines=9> */
[----:B------:R-:W2:Y:S04]  /*44180*/  LDL.LU.64 R246, [R1+0x1518] ;  /* 0x0015180001f67983 */ /* 0x000ea80000300a00 */
[----:B------:R-:W2:Y:S01]  /*44190*/  LDL.LU.64 R244, [R1+0x1510] ;  /* 0x0015100001f47983 */ /* 0x000ea20000300a00 */
[----:B------:R-:W-:Y:S02]  /*441a0*/  SEL R16, R16, RZ, P5 ;  /* 0x000000ff10107207 */ /* 0x000fe40002800000 */
[----:B------:R-:W-:Y:S01]  /*441b0*/  SEL R17, RZ, 0x4, P4 ;  /* 0x00000004ff117807 */ /* 0x000fe20002000000 */
[----:B---3--:R-:W-:Y:S01]  /*441c0*/  IMAD.WIDE R82, R2, 0x4, R242 ;  /* 0x0000000402527825 */ /* 0x008fe200078e02f2 */
[----:B------:R-:W-:Y:S02]  /*441d0*/  LOP3.LUT R243, R3, 0x2c, RZ, 0xfc, !PT ;  /* 0x0000002c03f37812 */ /* 0x000fe400078efcff */
[----:B------:R-:W-:Y:S01]  /*441e0*/  ISETP.NE.U32.AND P4, PT, R16, RZ, PT ;  /* 0x000000ff1000720c */ /* 0x000fe20003f85070 */
[----:B----4-:R-:W-:Y:S01]  /*441f0*/  IMAD.WIDE R80, R2, 0x4, R230 ;  /* 0x0000000402507825 */ /* 0x010fe200078e02e6 */
[----:B------:R-:W-:Y:S01]  /*44200*/  LDGSTS.E [R239+0x16000], desc[UR22][R82.64], P2 ;  /* 0x1600000052ef7fae */ /* 0x000fe200091a1016 */
[----:B------:R-:W-:-:S02]  /*44210*/  SEL R16, R17, RZ, P5 ;  /* 0x000000ff11107207 */ /* 0x000fc40002800000 */
[----:B------:R-:W-:Y:S01]  /*44220*/  ISETP.GE.AND P2, PT, R243, UR5, PT ;  /* 0x00000005f3007c0c */ /* 0x000fe2000bf46270 */
[----:B------:R-:W-:Y:S01]  /*44230*/  LDGSTS.E [R239+0x16008], desc[UR22][R80.64], P6 ;  /* 0x1600800050ef7fae */ /* 0x000fe2000b1a1016 */
[----:B------:R-:W-:Y:S02]  /*44240*/  LOP3.LUT R243, R3, 0x2e, RZ, 0xfc, !PT ;  /* 0x0000002e03f37812 */ /* 0x000fe400078efcff */
[----:B------:R-:W-:Y:S02]  /*44250*/  ISETP.NE.U32.AND P6, PT, R16, RZ, PT ;  /* 0x000000ff1000720c */ /* 0x000fe40003fc5070 */
[----:B------:R-:W-:Y:S02]  /*44260*/  SEL R16, RZ, 0x4, P2 ;  /* 0x00000004ff107807 */ /* 0x000fe40001000000 */
[----:B------:R-:W-:Y:S02]  /*44270*/  ISETP.GE.AND P2, PT, R243, UR5, PT ;  /* 0x00000005f3007c0c */ /* 0x000fe4000bf46270 */
[----:B------:R-:W3:Y:S04]  /*44280*/  LDL.LU.64 R242, [R1+0x14a8] ;  /* 0x0014a80001f27983 */ /* 0x000ee80000300a00 */
[----:B------:R-:W4:Y:S01]  /*44290*/  LDL.LU.64 R230, [R1+0x14a0] ;  /* 0x0014a00001e67983 */ /* 0x000f220000300a00 */
[----:B------:R-:W-:-:S02]  /*442a0*/  SEL R16, R16, RZ, P5 ;  /* 0x000000ff10107207 */ /* 0x000fc40002800000 */
[----:B------:R-:W-:Y:S02]  /*442b0*/  SEL R17, RZ, 0x4, P2 ;  /* 0x00000004ff117807 */ /* 0x000fe40001000000 */
[----:B------:R-:W-:Y:S02]  /*442c0*/  ISETP.NE.U32.AND P2, PT, R16, RZ, PT ;  /* 0x000000ff1000720c */ /* 0x000fe40003f45070 */
[----:B------:R-:W-:Y:S01]  /*442d0*/  SEL R16, R17, RZ, P5 ;  /* 0x000000ff11107207 */ /* 0x000fe20002800000 */
[----:B------:R-:W-:Y:S01]  /*442e0*/  IMAD.WIDE R20, R2, 0x4, R228 ;  /* 0x0000000402147825 */ /* 0x000fe200078e02e4 */
[----:B------:R-:W-:-:S03]  /*442f0*/  LOP3.LUT R229, R3, 0x4c, RZ, 0xfc, !PT ;  /* 0x0000004c03e57812 */ /* 0x000fc600078efcff */
[----:B------:R-:W-:Y:S01]  /*44300*/  IMAD.WIDE R18, R2, 0x4, R226 ;  /* 0x0000000402127825 */ /* 0x000fe200078e02e2 */
[----:B------:R1:W-:Y:S01]  /*44310*/  LDGSTS.E [R238+0x10000], desc[UR22][R20.64], P4 ;  /* 0x1000000014ee7fae */ /* 0x0003e2000a1a1016 */
[----:B------:R-:W-:Y:S02]  /*44320*/  ISETP.GE.AND P4, PT, R229, UR5, PT ;  /* 0x00000005e5007c0c */ /* 0x000fe4000bf86270 */
[----:B------:R-:W-:Y:S01]  /*44330*/  LOP3.LUT R229, R3, 0x4e, RZ, 0xfc, !PT ;  /* 0x0000004e03e57812 */ /* 0x000fe200078efcff */
[----:B------:R1:W-:Y:S01]  /*44340*/  LDGSTS.E [R238+0x10008], desc[UR22][R18.64], P6 ;  /* 0x1000800012ee7fae */ /* 0x0003e2000b1a1016 */
[----:B------:R-:W-:Y:S02]  /*44350*/  ISETP.NE.U32.AND P6, PT, R16, RZ, PT ;  /* 0x000000ff1000720c */ /* 0x000fe40003fc5070 */
[----:B------:R-:W-:Y:S01]  /*44360*/  SEL R16, RZ, 0x4, P4 ;  /* 0x00000004ff107807 */ /* 0x000fe20002000000 */
[----:B------:R1:W-:Y:S01]  /*44370*/  STL.64 [R1+0x8], R20 ;  /* 0x0000081401007387 */ /* 0x0003e20000100a00 */
[----:B------:R-:W-:-:S03]  /*44380*/  ISETP.GE.AND P4, PT, R229, UR5, PT ;  /* 0x00000005e5007c0c */ /* 0x000fc6000bf86270 */
[----:B------:R1:W-:Y:S01]  /*44390*/  STL.64 [R1], R18 ;  /* 0x0000001201007387 */ /* 0x0003e20000100a00 */
[----:B------:R-:W-:-:S03]  /*443a0*/  SEL R16, R16, RZ, P5 ;  /* 0x000000ff10107207 */ /* 0x000fc60002800000 */
[----:B------:R-:W4:Y:S01]  /*443b0*/  LDL.LU.64 R228, [R1+0x1430] ;  /* 0x0014300001e47983 */ /* 0x000f220000300a00 */
[----:B------:R-:W-:-:S03]  /*443c0*/  SEL R17, RZ, 0x4, P4 ;  /* 0x00000004ff117807 */ /* 0x000fc60002000000 */
        /* <DEDUP_REMOVED lines=48> */
[----:B-1----:R-:W4:Y:S01]  /*446d0*/  LDL.LU.64 R20, [R1+0x1490] ;  /* 0x0014900001147983 */ /* 0x002f220000300a00 */
[----:B------:R-:W-:Y:S02]  /*446e0*/  LOP3.LUT R227, R3, 0x50, RZ, 0xfc, !PT ;  /* 0x0000005003e37812 */ /* 0x000fe400078efcff */
[----:B------:R-:W-:Y:S02]  /*446f0*/  ISETP.NE.U32.AND P2, PT, R16, RZ, PT ;  /* 0x000000ff1000720c */ /* 0x000fe40003f45070 */
[----:B------:R-:W-:Y:S01]  /*44700*/  SEL R16, R17, RZ, P5 ;  /* 0x000000ff11107207 */ /* 0x000fe20002800000 */
[----:B--2---:R-:W-:-:S04]  /*44710*/  IMAD.WIDE R246, R2, 0x4, R246 ;  /* 0x0000000402f67825 */ /* 0x004fc800078e02f6 */
        /* <DEDUP_REMOVED lines=11> */
[----:B------:R-:W-:Y:S02]  /*447d0*/  SEL R17, RZ, 0x4, P4 ;  /* 0x00000004ff117807 */ /* 0x000fe40002000000 */
[----:B------:R-:W-:Y:S01]  /*447e0*/  ISETP.NE.U32.AND P4, PT, R16, RZ, PT ;  /* 0x000000ff1000720c */ /* 0x000fe20003f85070 */
[----:B---3--:R-:W-:Y:S01]  /*447f0*/  IMAD.WIDE R66, R2, 0x4, R242 ;  /* 0x0000000402427825 */ /* 0x008fe200078e02f2 */
[----:B------:R-:W-:-:S03]  /*44800*/  LOP3.LUT R243, R3, 0x70, RZ, 0xfc, !PT ;  /* 0x0000007003f37812 */ /* 0x000fc600078efcff */
        /* <DEDUP_REMOVED lines=30> */
[----:B------:R-:W-:Y:S02]  /*449f0*/  SEL R16, R17, RZ, P5 ;  /* 0x000000ff11107207 */ /* 0x000fe40002800000 */
[C---:B------:R-:W-:Y:S01]  /*44a00*/  LOP3.LUT R21, R3.reuse, 0x54, RZ, 0xfc, !PT ;  /* 0x0000005403157812 */ /* 0x040fe200078efcff */
        /* <DEDUP_REMOVED lines=14> */
[----:B------:R-:W-:Y:S02]  /*44af0*/  ISETP.NE.U32.AND P2, PT, R16, RZ, PT ;  /* 0x000000ff1000720c */ /* 0x000fe40003f45070 */
[----:B------:R-:W-:Y:S01]  /*44b00*/  SEL R16, R17, RZ, P5 ;  /* 0x000000ff11107207 */ /* 0x000fe20002800000 */
[----:B---3--:R-:W-:-:S04]  /*44b10*/  IMAD.WIDE R242, R2, 0x4, R242 ;  /* 0x0000000402f27825 */ /* 0x008fc800078e02f2 */
[----:B----4-:R-:W-:Y:S01]  /*44b20*/  IMAD.WIDE R230, R2, 0x4, R230 ;  /* 0x0000000402e67825 */ /* 0x010fe200078e02e6 */
[----:B------:R-:W-:Y:S01]  /*44b30*/  LDGSTS.E [R236+0x10000], desc[UR22][R242.64], P4 ;  /* 0x10000000f2ec7fae */ /* 0x000fe2000a1a1016 */
[----:B------:R-:W-:Y:S02]  /*44b40*/  ISETP.GE.AND P4, PT, R21, UR5, PT ;  /* 0x0000000515007c0c */ /* 0x000fe4000bf86270 */
[----:B------:R-:W-:Y:S01]  /*44b50*/  LOP3.LUT R21, R3, 0x56, RZ, 0xfc, !PT ;  /* 0x0000005603157812 */ /* 0x000fe200078efcff */
[----:B------:R-:W-:Y:S01]  /*44b60*/  LDGSTS.E [R236+0x10008], desc[UR22][R230.64], P6 ;  /* 0x10008000e6ec7fae */ /* 0x000fe2000b1a1016 */
[----:B------:R-:W-:Y:S02]  /*44b70*/  ISETP.NE.U32.AND P6, PT, R16, RZ, PT ;  /* 0x000000ff1000720c */ /* 0x000fe40003fc5070 */
[----:B------:R-:W-:Y:S02]  /*44b80*/  SEL R16, RZ, 0x4, P4 ;  /* 0x00000004ff107807 */ /* 0x000fe40002000000 */
[----:B------:R-:W-:-:S02]  /*44b90*/  ISETP.GE.AND P4, PT, R21, UR5, PT ;  /* 0x0000000515007c0c */ /* 0x000fc4000bf86270 */
[----:B------:R-:W3:Y:S04]  /*44ba0*/  LDL.LU.64 R20, [R1+0x1410] ;  /* 0x0014100001147983 */ /* 0x000ee80000300a00 */
[----:B------:R-:W4:Y:S01]  /*44bb0*/  LDL.LU.64 R22, [R1+0x1408] ;  /* 0x0014080001167983 */ /* 0x000f220000300a00 */
[----:B------:R-:W-:Y:S02]  /*44bc0*/  SEL R16, R16, RZ, P5 ;  /* 0x000000ff10107207 */ /* 0x000fe40002800000 */
        /* <DEDUP_REMOVED lines=13> */
[----:B------:R-:W3:Y:S01]  /*44ca0*/  LDL.LU.64 R228, [R1+0x1560] ;  /* 0x0015600001e47983 */ /* 0x000ee20000300a00 */
[----:B------:R-:W-:Y:S02]  /*44cb0*/  SEL R16, R16, RZ, P5 ;  /* 0x000000ff10107207 */ /* 0x000fe40002800000 */
[----:B------:R-:W-:Y:S01]  /*44cc0*/  SEL R17, RZ, 0x4, P2 ;  /* 0x00000004ff117807 */ /* 0x000fe20001000000 */
[----:B------:R-:W3:Y:S01]  /*44cd0*/  LDL.LU.64 R26, [R1+0x1558] ;  /* 0x00155800011a7983 */ /* 0x000ee20000300a00 */
        /* <DEDUP_REMOVED lines=14> */
[----:B----4-:R-:W-:-:S03]  /*44dc0*/  IMAD.WIDE R44, R2, 0x4, R22 ;  /* 0x00000004022c7825 */ /* 0x010fc600078e0216 */
[----:B------:R-:W4:Y:S04]  /*44dd0*/  LDL.LU.64 R22, [R1+0x1478] ;  /* 0x0014780001167983 */ /* 0x000f280000300a00 */
[----:B------:R-:W4:Y:S01]  /*44de0*/  LDL.LU.64 R24, [R1+0x1470] ;  /* 0x0014700001187983 */ /* 0x000f220000300a00 */
[----:B------:R-:W-:Y:S01]  /*44df0*/  SEL R16, R16, RZ, P5 ;  /* 0x000000ff10107207 */ /* 0x000fe20002800000 */
[----:B---3--:R-:W-:Y:S01]  /*44e00*/  IMAD.WIDE R46, R2, 0x4, R20 ;  /* 0x00000004022e7825 */ /* 0x008fe200078e0214 */
[----:B------:R-:W-:Y:S02]  /*44e10*/  SEL R17, RZ, 0x4, P4 ;  /* 0x00000004ff117807 */ /* 0x000fe40002000000 */
[----:B------:R-:W-:Y:S02]  /*44e20*/  LOP3.LUT R21, R3, 0x38, RZ, 0xfc, !PT ;  /* 0x0000003803157812 */ /* 0x000fe400078efcff */
[----:B------:R-:W-:Y:S01]  /*44e30*/  ISETP.NE.U32.AND P4, PT, R16, RZ, PT ;  /* 0x000000ff1000720c */ /* 0x000fe20003f85070 */
        /* <DEDUP_REMOVED lines=8> */
[----:B------:R-:W-:-:S02]  /*44ec0*/  SEL R16, R16, RZ, P5 ;  /* 0x000000ff10107207 */ /* 0x000fc40002800000 */
[----:B------:R-:W-:Y:S02]  /*44ed0*/  SEL R17, RZ, 0x4, P2 ;  /* 0x00000004ff117807 */ /* 0x000fe40001000000 */
[----:B------:R-:W-:Y:S02]  /*44ee0*/  LOP3.LUT R21, R3, 0x58, RZ, 0xfc, !PT ;  /* 0x0000005803157812 */ /* 0x000fe400078efcff */
[----:B------:R-:W-:Y:S02]  /*44ef0*/  ISETP.NE.U32.AND P2, PT, R16, RZ, PT ;  /* 0x000000ff1000720c */ /* 0x000fe40003f45070 */
[----:B------:R-:W-:Y:S01]  /*44f00*/  SEL R16, R17, RZ, P5 ;  /* 0x000000ff11107207 */ /* 0x000fe20002800000 */
[----:B------:R-:W-:-:S04]  /*44f10*/  IMAD.WIDE R228, R2, 0x4, R228 ;  /* 0x0000000402e47825 */ /* 0x000fc800078e02e4 */
        /* <DEDUP_REMOVED lines=27> */
[----:B------:R-:W4:Y:S01]  /*450d0*/  LDL.LU.64 R24, [R1+0x15d0] ;  /* 0x0015d00001187983 */ /* 0x000f220000300a00 */
[----:B------:R-:W-:Y:S01]  /*450e0*/  SEL R16, R16, RZ, P5 ;  /* 0x000000ff10107207 */ /* 0x000fe20002800000 */
[----:B------:R-:W-:Y:S01]  /*450f0*/  IMAD.WIDE R36, R2, 0x4, R22 ;  /* 0x0000000402247825 */ /* 0x000fe200078e0216 */
[----:B------:R-:W-:Y:S02]  /*45100*/  SEL R17, RZ, 0x4, P2 ;  /* 0x00000004ff117807 */ /* 0x000fe40001000000 */
[----:B------:R-:W-:Y:S02]  /*45110*/  LOP3.LUT R23, R3, 0x1c, RZ, 0xfc, !PT ;  /* 0x0000001c03177812 */ /* 0x000fe400078efcff */
[----:B------:R-:W-:Y:S01]  /*45120*/  ISETP.NE.U32.AND P2, PT, R16, RZ, PT ;  /* 0x000000ff1000720c */ /* 0x000fe20003f45070 */
[----:B------:R-:W-:Y:S01]  /*45130*/  LDGSTS.E [R15+0x14000], desc[UR22][R36.64], P4 ;  /* 0x14000000240f7fae */ /* 0x000fe2000a1a1016 */
[----:B------:R-:W-:Y:S02]  /*45140*/  SEL R16, R17, RZ, P5 ;  /* 0x000000ff11107207 */ /* 0x000fe40002800000 */
[----:B------:R-:W-:Y:S01]  /*45150*/  ISETP.GE.AND P4, PT, R23, UR5, PT ;  /* 0x0000000517007c0c */ /* 0x000fe2000bf86270 */
[----:B------:R-:W-:Y:S01]  /*45160*/  LDGSTS.E [R15+0x14008], desc[UR22][R34.64], P6 ;  /* 0x14008000220f7fae */ /* 0x000fe2000b1a1016 */
[----:B------:R-:W-:-:S02]  /*45170*/  LOP3.LUT R23, R3, 0x1e, RZ, 0xfc, !PT ;  /* 0x0000001e03177812 */ /* 0x000fc400078efcff */
[----:B------:R-:W-:Y:S02]  /*45180*/  ISETP.NE.U32.AND P6, PT, R16, RZ, PT ;  /* 0x000000ff1000720c */ /* 0x000fe40003fc5070 */
[----:B------:R-:W-:Y:S02]  /*45190*/  SEL R16, RZ, 0x4, P4 ;  /* 0x00000004ff107807 */ /* 0x000fe40002000000 */
[----:B------:R-:W-:Y:S02]  /*451a0*/  ISETP.GE.AND P4, PT, R23, UR5, PT ;  /* 0x0000000517007c0c */ /* 0x000fe4000bf86270 */
[----:B------:R-:W-:Y:S01]  /*451b0*/  SEL R16, R16, RZ, P5 ;  /* 0x000000ff10107207 */ /* 0x000fe20002800000 */
[----:B------:R-:W4:Y:S01]  /*451c0*/  LDL.LU.64 R22, [R1+0x15c0] ;  /* 0x0015c00001167983 */ /* 0x000f220000300a00 */
[----:B------:R-:W-:Y:S02]  /*451d0*/  SEL R17, RZ, 0x4, P4 ;  /* 0x00000004ff117807 */ /* 0x000fe40002000000 */
[----:B------:R-:W-:-:S02]  /*451e0*/  ISETP.NE.U32.AND P4, PT, R16, RZ, PT ;  /* 0x000000ff1000720c */ /* 0x000fc40003f85070 */
[----:B------:R-:W-:Y:S01]  /*451f0*/  SEL R16, R17, RZ, P5 ;  /* 0x000000ff11107207 */ /* 0x000fe20002800000 */
[----:B---3--:R-:W-:Y:S01]  /*45200*/  IMAD.WIDE R32, R2, 0x4, R20 ;  /* 0x0000000402207825 */ /* 0x008fe200078e0214 */
[----:B------:R-:W-:-:S03]  /*45210*/  LOP3.LUT R21, R3, 0x3c, RZ, 0xfc, !PT ;  /* 0x0000003c03157812 */ /* 0x000fc600078efcff */
[----:B------:R-:W-:Y:S01]  /*45220*/  IMAD.WIDE R30, R2, 0x4, R26 ;  /* 0x00000004021e7825 */ /* 0x000fe200078e021a */
[----:B------:R-:W-:Y:S01]  /*45230*/  LDGSTS.E [R15+0x16000], desc[UR22][R32.64], P2 ;  /* 0x16000000200f7fae */ /* 0x000fe200091a1016 */
[----:B------:R-:W-:Y:S02]  /*45240*/  ISETP.GE.AND P2, PT, R21, UR5, PT ;  /* 0x0000000515007c0c */ /* 0x000fe4000bf46270 */
[----:B------:R-:W-:Y:S01]  /*45250*/  LOP3.LUT R27, R3, 0x3e, RZ, 0xfc, !PT ;  /* 0x0000003e031b7812 */ /* 0x000fe200078efcff */
[----:B------:R-:W-:Y:S01]  /*45260*/  LDGSTS.E [R15+0x16008], desc[UR22][R30.64], P6 ;  /* 0x160080001e0f7fae */ /* 0x000fe2000b1a1016 */
[----:B------:R-:W-:Y:S02]  /*45270*/  ISETP.NE.U32.AND P6, PT, R16, RZ, PT ;  /* 0x000000ff1000720c */ /* 0x000fe40003fc5070 */
[----:B------:R-:W-:Y:S01]  /*45280*/  SEL R16, RZ, 0x4, P2 ;  /* 0x00000004ff107807 */ /* 0x000fe20001000000 */
[----:B------:R-:W3:Y:S01]  /*45290*/  LDL.LU.64 R20, [R1+0x1468] ;  /* 0x0014680001147983 */ /* 0x000ee20000300a00 */
[----:B------:R-:W-:-:S02]  /*452a0*/  ISETP.GE.AND P2, PT, R27, UR5, PT ;  /* 0x000000051b007c0c */ /* 0x000fc4000bf46270 */
[----:B------:R-:W-:Y:S02]  /*452b0*/  SEL R16, R16, RZ, P5 ;  /* 0x000000ff10107207 */ /* 0x000fe40002800000 */
[----:B------:R-:W-:Y:S02]  /*452c0*/  SEL R17, RZ, 0x4, P2 ;  /* 0x00000004ff117807 */ /* 0x000fe40001000000 */
        /* <DEDUP_REMOVED lines=12> */
[----:B------:R-:W2:Y:S01]  /*45390*/  LDL.LU.64 R18, [R1+0xc80] ;  /* 0x000c800001127983 */ /* 0x000ea20000300a00 */
[----:B------:R-:W-:-:S03]  /*453a0*/  ISETP.GE.AND P4, PT, R227, UR5, PT ;  /* 0x00000005e3007c0c */ /* 0x000fc6000bf86270 */
[----:B------:R-:W2:Y:S04]  /*453b0*/  LDL.LU.64 R114, [R1+0xc60] ;  /* 0x000c600001727983 */ /* 0x000ea80000300a00 */
[----:B------:R-:W2:Y:S01]  /*453c0*/  LDL.LU.64 R226, [R1+0xc50] ;  /* 0x000c500001e27983 */ /* 0x000ea20000300a00 */
[----:B----4-:R-:W-:-:S03]  /*453d0*/  IMAD.WIDE R24, R2, 0x4, R24 ;  /* 0x0000000402187825 */ /* 0x010fc600078e0218 */
[----:B------:R-:W4:Y:S04]  /*453e0*/  LDL.64 R104, [R1+0x468] ;  /* 0x0004680001687983 */ /* 0x000f280000100a00 */
[----:B------:R-:W4:Y:S04]  /*453f0*/  LDL.64 R116, [R1+0x470] ;  /* 0x0004700001747983 */ /* 0x000f280000100a00 */
[----:B------:R-:W-:Y:S01]  /*45400*/  LDGSTS.E [R14+0x12000], desc[UR22][R24.64], P2 ;  /* 0x12000000180e7fae */ /* 0x000fe200091a1016 */
[----:B------:R-:W-:-:S03]  /*45410*/  ISETP.GE.AND P2, PT, R119, UR5, PT ;  /* 0x0000000577007c0c */ /* 0x000fc6000bf46270 */
[----:B------:R-:W4:Y:S04]  /*45420*/  LDL.64 R102, [R1+0x480] ;  /* 0x0004800001667983 */ /* 0x000f280000100a00 */
[----:B------:R-:W4:Y:S04]  /*45430*/  LDL.64 R106, [R1+0x490] ;  /* 0x00049000016a7983 */ /* 0x000f280000100a00 */
[----:B------:R-:W4:Y:S01]  /*45440*/  LDL.64 R118, [R1+0x498] ;  /* 0x0004980001767983 */ /* 0x000f220000100a00 */
[----:B------:R-:W-:Y:S02]  /*45450*/  SEL R16, R16, RZ, P5 ;  /* 0x000000ff10107207 */ /* 0x000fe40002800000 */
[----:B------:R-:W-:Y:S01]  /*45460*/  SEL R17, RZ, 0x4, P4 ;  /* 0x00000004ff117807 */ /* 0x000fe20002000000 */
[----:B------:R-:W-:Y:S01]  /*45470*/  IMAD.WIDE R22, R2, 0x4, R22 ;  /* 0x0000000402167825 */ /* 0x000fe200078e0216 */
[----:B------:R-:W-:Y:S01]  /*45480*/  ISETP.NE.U32.AND P4, PT, R16, RZ, PT ;  /* 0x000000ff1000720c */ /* 0x000fe20003f85070 */
[----:B------:R-:W4:Y:S01]  /*45490*/  LDL.64 R232, [R1+0x4a0] ;  /* 0x0004a00001e87983 */ /* 0x000f220000100a00 */
[----:B------:R-:W-:-:S03]  /*454a0*/  SEL R16, R17, RZ, P5 ;  /* 0x000000ff11107207 */ /* 0x000fc60002800000 */
[----:B------:R-:W-:Y:S01]  /*454b0*/  LDGSTS.E [R14+0x12008], desc[UR22][R22.64], P6 ;  /* 0x12008000160e7fae */ /* 0x000fe2000b1a1016 */
[----:B------:R-:W-:Y:S02]  /*454c0*/  ISETP.NE.U32.AND P6, PT, R16, RZ, PT ;  /* 0x000000ff1000720c */ /* 0x000fe40003fc5070 */
[----:B------:R-:W-:Y:S01]  /*454d0*/  SEL R16, RZ, 0x4, P2 ;  /* 0x00000004ff107807 */ /* 0x000fe20001000000 */
[----:B------:R-:W-:Y:S01]  /*454e0*/  VIADD R113, R113, 0x7f ;  /* 0x0000007f71717836 */ /* 0x000fe20000000000 */
[----:B------:R-:W-:Y:S01]  /*454f0*/  ISETP.GE.AND P2, PT, R252, UR5, PT ;  /* 0x00000005fc007c0c */ /* 0x000fe2000bf46270 */
[----:B------:R-:W4:Y:S01]  /*45500*/  LDL.64 R108, [R1+0x4a8] ;  /* 0x0004a800016c7983 */ /* 0x000f220000100a00 */
[----:B------:R-:W-:Y:S02]  /*45510*/  SEL R17, R16, RZ, P5 ;  /* 0x000000ff10117207 */ /* 0x000fe40002800000 */
[----:B------:R-:W-:Y:S01]  /*45520*/  SEL R16, RZ, 0x4, P2 ;  /* 0x00000004ff107807 */ /* 0x000fe20001000000 */
[----:B------:R-:W4:Y:S03]  /*45530*/  LDL.64 R234, [R1+0x4b0] ;  /* 0x0004b00001ea7983 */ /* 0x000f260000100a00 */
[----:B------:R-:W-:Y:S01]  /*45540*/  SEL R16, R16, RZ, P5 ;  /* 0x000000ff10107207 */ /* 0x000fe20002800000 */
[----:B------:R-:W4:Y:S01]  /*45550*/  LDL.64 R110, [R1+0x4b8] ;  /* 0x0004b800016e7983 */ /* 0x000f220000100a00 */
[----:B------:R-:W-:-:S02]  /*45560*/  ISETP.NE.U32.AND P2, PT, R17, RZ, PT ;  /* 0x000000ff1100720c */ /* 0x000fc40003f45070 */
[----:B------:R-:W-:Y:S01]  /*45570*/  ISETP.NE.U32.AND P5, PT, R16, RZ, PT ;  /* 0x000000ff1000720c */ /* 0x000fe20003fa5070 */
[----:B------:R-:W4:Y:S04]  /*45580*/  LDL.64 R100, [R1+0x198] ;  /* 0x0001980001647983 */ /* 0x000f280000100a00 */
[----:B------:R-:W4:Y:S04]  /*45590*/  LDL.64 R92, [R1+0x970] ;  /* 0x00097000015c7983 */ /* 0x000f280000100a00 */
[----:B------:R-:W4:Y:S04]  /*455a0*/  LDL.64 R94, [R1+0x960] ;  /* 0x00096000015e7983 */ /* 0x000f280000100a00 */
[----:B------:R-:W4:Y:S04]  /*455b0*/  LDL.64 R96, [R1+0x958] ;  /* 0x0009580001607983 */ /* 0x000f280000100a00 */
[----:B------:R-:W4:Y:S01]  /*455c0*/  LDL.64 R98, [R1+0x950] ;  /* 0x0009500001627983 */ /* 0x000f220000100a00 */
[----:B---3--:R-:W-:-:S05]  /*455d0*/  IMAD.WIDE R20, R2, 0x4, R20 ;  /* 0x0000000402147825 */ /* 0x008fca00078e0214 */
[----:B------:R-:W-:Y:S01]  /*455e0*/  LDGSTS.E [R14+0x14000], desc[UR22][R20.64], P4 ;  /* 0x14000000140e7fae */ /* 0x000fe2000a1a1016 */
[----:B------:R-:W-:-:S04]  /*455f0*/  ISETP.GE.AND P4, PT, R3, UR9, PT ;  /* 0x0000000903007c0c */ /* 0x000fc8000bf86270 */
[----:B------:R-:W-:Y:S02]  /*45600*/  SEL R252, RZ, 0x4, P4 ;  /* 0x00000004fffc7807 */ /* 0x000fe40002000000 */
[----:B------:R-:W-:Y:S02]  /*45610*/  ISETP.GT.AND P4, PT, R113, 0x1ff, PT ;  /* 0x000001ff7100780c */ /* 0x000fe40003f84270 */
[----:B------:R-:W3:Y:S01]  /*45620*/  LDL.64 R112, [R1+0x4c8] ;  /* 0x0004c80001707983 */ /* 0x000ee20000100a00 */
[----:B--2---:R-:W-:-:S04]  /*45630*/  IMAD.WIDE R18, R2, 0x4, R18 ;  /* 0x0000000402127825 */ /* 0x004fc800078e0212 */
[C---:B------:R-:W-:Y:S01]  /*45640*/  IMAD.WIDE R16, R2.reuse, 0x4, R114 ;  /* 0x0000000402107825 */ /* 0x040fe200078e0272 */
[----:B------:R-:W-:Y:S03]  /*45650*/  LDGSTS.E [R14+0x14008], desc[UR22][R18.64], P6 ;  /* 0x14008000120e7fae */ /* 0x000fe6000b1a1016 */
[----:B------:R-:W-:Y:S01]  /*45660*/  IMAD.WIDE R226, R2, 0x4, R226 ;  /* 0x0000000402e27825 */ /* 0x000fe200078e02e2 */
[----:B------:R-:W-:Y:S01]  /*45670*/  SEL R2, R252, RZ, P4 ;  /* 0x000000fffc027207 */ /* 0x000fe20002000000 */
[----:B------:R-:W-:Y:S02]  /*45680*/  LDGSTS.E [R14+0x16000], desc[UR22][R16.64], P2 ;  /* 0x16000000100e7fae */ /* 0x000fe400091a1016 */
[C---:B------:R-:W-:Y:S01]  /*45690*/  VIADD R252, R13.reuse, 0x100000 ;  /* 0x001000000dfc7836 */ /* 0x040fe20000000000 */
[----:B------:R-:W-:Y:S01]  /*456a0*/  ISETP.NE.U32.AND P6, PT, R2, RZ, PT ;  /* 0x000000ff0200720c */ /* 0x000fe20003fc5070 */
[----:B------:R-:W-:Y:S01]  /*456b0*/  VIADD R2, R13, 0x100000 ;  /* 0x001000000d027836 */ /* 0x000fe20000000000 */
[----:B------:R-:W-:Y:S04]  /*456c0*/  LDGSTS.E [R14+0x16008], desc[UR22][R226.64], P5 ;  /* 0x16008000e20e7fae */ /* 0x000fe8000a9a1016 */
[----:B------:R-:W0:Y:S04]  /*456d0*/  LDGDEPBAR ;  /* 0x00000000000079af */ /* 0x000e280000000000 */
[----:B------:R-:W2:Y:S04]  /*456e0*/  LDL.64 R114, [R1+0x598] ;  /* 0x0005980001727983 */ /* 0x000ea80000100a00 */
[----:B----4-:R-:W-:Y:S04]  /*456f0*/  LDGSTS.E [R252+-0x80000], desc[UR22][R104.64], P1 ;  /* 0x8000000068fc7fae */ /* 0x010fe800089a1016 */
[----:B------:R-:W-:Y:S04]  /*45700*/  LDGSTS.E [R2+-0x7fc00], desc[UR22][R116.64], P1 ;  /* 0x8040000074027fae */ /* 0x000fe800089a1016 */
[----:B------:R-:W-:Y:S04]  /*45710*/  LDGSTS.E [R252+-0x7f800], desc[UR22][R102.64], P1 ;  /* 0x8080000066fc7fae */ /* 0x000fe800089a1016 */
[----:B------:R-:W4:Y:S04]  /*45720*/  LDL.64 R104, [R1+0x590] ;  /* 0x0005900001687983 */ /* 0x000f280000100a00 */
[----:B------:R-:W4:Y:S04]  /*45730*/  LDL.64 R116, [R1+0x588] ;  /* 0x0005880001747983 */ /* 0x000f280000100a00 */
[----:B------:R-:W4:Y:S04]  /*45740*/  LDL.64 R102, [R1+0x580] ;  /* 0x0005800001667983 */ /* 0x000f280000100a00 */
[----:B------:R-:W-:Y:S04]  /*45750*/  LDGSTS.E [R2+-0x7f400], desc[UR22][R106.64], P1 ;  /* 0x80c000006a027fae */ /* 0x000fe800089a1016 */
        /* <DEDUP_REMOVED lines=11> */
[----:B---3--:R-:W-:Y:S04]  /*45810*/  LDGSTS.E [R2+-0x7dc00], desc[UR22][R112.64], P1 ;  /* 0x8240000070027fae */ /* 0x008fe800089a1016 */
[----:B------:R-:W3:Y:S04]  /*45820*/  LDL.64 R112, [R1+0x548] ;  /* 0x0005480001707983 */ /* 0x000ee80000100a00 */
[----:B--2---:R-:W-:Y:S04]  /*45830*/  LDGSTS.E [R252+-0x7d800], desc[UR22][R114.64], P1 ;  /* 0x8280000072fc7fae */ /* 0x004fe800089a1016 */
        /* <DEDUP_REMOVED lines=102> */
[----:B------:R1:W-:Y:S04]  /*45ea0*/  LDGSTS.E [R252+-0x58800], desc[UR22][R234.64], P1 ;  /* 0xa7800000eafc7fae */ /* 0x0003e800089a1016 */
[----:B------:R1:W-:Y:S04]  /*45eb0*/  LDGSTS.E [R2+-0x58400], desc[UR22][R110.64], P1 ;  /* 0xa7c000006e027fae */ /* 0x0003e800089a1016 */
[----:B------:R-:W4:Y:S01]  /*45ec0*/  LDL.64 R108, [R1+0x5f8] ;  /* 0x0005f800016c7983 */ /* 0x000f220000100a00 */
[----:B-1----:R-:W-:-:S03]  /*45ed0*/  VIADD R252, R10, 0x100000 ;  /* 0x001000000afc7836 */ /* 0x002fc60000000000 */
[----:B------:R-:W4:Y:S01]  /*45ee0*/  LDL.64 R234, [R1+0x600] ;  /* 0x0006000001ea7983 */ /* 0x000f220000100a00 */
[----:B------:R-:W-:-:S03]  /*45ef0*/  VIADD R2, R10, 0x100000 ;  /* 0x001000000a027836 */ /* 0x000fc60000000000 */
        /* <DEDUP_REMOVED lines=123> */
[----:B------:R1:W-:Y:S04]  /*466b0*/  LDGSTS.E [R252+-0x58780], desc[UR22][R232.64], P1 ;  /* 0xa7880000e8fc7fae */ /* 0x0003e800089a1016 */
[----:B------:R-:W4:Y:S04]  /*466c0*/  LDL.64 R106, [R1+0x730] ;  /* 0x00073000016a7983 */ /* 0x000f280000100a00 */
[----:B------:R-:W4:Y:S01]  /*466d0*/  LDL.64 R118, [R1+0x748] ;  /* 0x0007480001767983 */ /* 0x000f220000100a00 */
[----:B-1----:R-:W-:-:S03]  /*466e0*/  VIADD R252, R9, 0x100000 ;  /* 0x0010000009fc7836 */ /* 0x002fc60000000000 */
[----:B------:R-:W4:Y:S04]  /*466f0*/  LDL.64 R232, [R1+0x750] ;  /* 0x0007500001e87983 */ /* 0x000f280000100a00 */
[----:B------:R1:W-:Y:S04]  /*46700*/  LDGSTS.E [R2+-0x58380], desc[UR22][R108.64], P1 ;  /* 0xa7c800006c027fae */ /* 0x0003e800089a1016 */
[----:B------:R-:W-:Y:S01]  /*46710*/  LDGSTS.E [R252+-0x7ff00], desc[UR22][R234.64], P1 ;  /* 0x80100000eafc7fae */ /* 0x000fe200089a1016 */
[----:B-1----:R-:W-:-:S03]  /*46720*/  VIADD R2, R9, 0x100000 ;  /* 0x0010000009027836 */ /* 0x002fc60000000000 */
[----:B------:R-:W4:Y:S04]  /*46730*/  LDL.64 R108, [R1+0x758] ;  /* 0x00075800016c7983 */ /* 0x000f280000100a00 */
[----:B------:R-:W4:Y:S04]  /*46740*/  LDL.64 R234, [R1+0x760] ;  /* 0x0007600001ea7983 */ /* 0x000f280000100a00 */
[----:B------:R-:W-:Y:S04]  /*46750*/  LDGSTS.E [R2+-0x7fb00], desc[UR22][R110.64], P1 ;  /* 0x805000006e027fae */ /* 0x000fe800089a1016 */
[----:B---3--:R-:W-:Y:S04]  /*46760*/  LDGSTS.E [R252+-0x7f700], desc[UR22][R112.64], P1 ;  /* 0x8090000070fc7fae */ /* 0x008fe800089a1016 */
[----:B------:R-:W3:Y:S04]  /*46770*/  LDL.64 R110, [R1+0x770] ;  /* 0x00077000016e7983 */ /* 0x000ee80000100a00 */
        /* <DEDUP_REMOVED lines=17> */
[----:B------:R-:W4:Y:S04]  /*46890*/  LDL.64 R108, [R1+0x828] ;  /* 0x00082800016c7983 */ /* 0x000f280000100a00 */
[----:B------:R-:W4:Y:S04]  /*468a0*/  LDL.64 R234, [R1+0x820] ;  /* 0x0008200001ea7983 */ /* 0x000f280000100a00 */
[----:B---3--:R-:W-:Y:S04]  /*468b0*/  LDGSTS.E [R252+-0x7cf00], desc[UR22][R110.64], P1 ;  /* 0x831000006efc7fae */ /* 0x008fe800089a1016 */
[----:B------:R-:W-:Y:S04]  /*468c0*/  LDGSTS.E [R2+-0x7cb00], desc[UR22][R112.64], P1 ;  /* 0x8350000070027fae */ /* 0x000fe800089a1016 */
        /* <DEDUP_REMOVED lines=75> */
[----:B------:R-:W-:Y:S04]  /*46d80*/  LDGSTS.E [R2+-0x5b300], desc[UR22][R102.64], P1 ;  /* 0xa4d0000066027fae */ /* 0x000fe800089a1016 */
        /* <DEDUP_REMOVED lines=20> */
[----:B------:R1:W-:Y:S04]  /*46ed0*/  LDGSTS.E [R252+-0x58700], desc[UR22][R224.64], P1 ;  /* 0xa7900000e0fc7fae */ /* 0x0003e800089a1016 */
[----:B------:R-:W4:Y:S04]  /*46ee0*/  LDL.64 R116, [R1+0x888] ;  /* 0x0008880001747983 */ /* 0x000f280000100a00 */
[----:B------:R1:W-:Y:S02]  /*46ef0*/  LDGSTS.E [R2+-0x58300], desc[UR22][R222.64], P1 ;  /* 0xa7d00000de027fae */ /* 0x0003e400089a1016 */
[----:B-1----:R-:W-:-:S02]  /*46f00*/  VIADD R252, R8, 0x100000 ;  /* 0x0010000008fc7836 */ /* 0x002fc40000000000 */
[----:B------:R-:W4:Y:S04]  /*46f10*/  LDL.64 R104, [R1+0x8a8] ;  /* 0x0008a80001687983 */ /* 0x000f280000100a00 */
[----:B------:R-:W-:Y:S04]  /*46f20*/  LDGSTS.E [R252+-0x7fe80], desc[UR22][R118.64], P1 ;  /* 0x8018000076fc7fae */ /* 0x000fe800089a1016 */
[----:B------:R-:W4:Y:S01]  /*46f30*/  LDL.64 R118, [R1+0x8a0] ;  /* 0x0008a00001767983 */ /* 0x000f220000100a00 */
[----:B------:R-:W-:-:S05]  /*46f40*/  VIADD R2, R8, 0x100000 ;  /* 0x0010000008027836 */ /* 0x000fca0000000000 */
[----:B------:R-:W-:Y:S04]  /*46f50*/  LDGSTS.E [R2+-0x7fa80], desc[UR22][R106.64], P1 ;  /* 0x805800006a027fae */ /* 0x000fe800089a1016 */
        /* <DEDUP_REMOVED lines=29> */
[----:B------:R-:W-:Y:S04]  /*47130*/  LDGSTS.E [R2+-0x7ba80], desc[UR22][R102.64], P1 ;  /* 0x8458000066027fae */ /* 0x000fe800089a1016 */
[----:B------:R-:W3:Y:S04]  /*47140*/  LDL.64 R110, [R1+0x990] ;  /* 0x00099000016e7983 */ /* 0x000ee80000100a00 */
        /* <DEDUP_REMOVED lines=26> */
[----:B------:R-:W4:Y:S04]  /*472f0*/  LDL.64 R116, [R1+0x388] ;  /* 0x0003880001747983 */ /* 0x000f280000100a00 */
[----:B------:R-:W4:Y:S04]  /*47300*/  LDL.64 R92, [R1+0xb88] ;  /* 0x000b8800015c7983 */ /* 0x000f280000100a00 */
[----:B------:R-:W-:Y:S04]  /*47310*/  LDGSTS.E [R2+-0x78280], desc[UR22][R118.64], P1 ;  /* 0x87d8000076027fae */ /* 0x000fe800089a1016 */
[----:B------:R-:W-:Y:S04]  /*47320*/  LDGSTS.E [R252+-0x5fe80], desc[UR22][R94.64], P1 ;  /* 0xa01800005efc7fae */ /* 0x000fe800089a1016 */
[----:B------:R-:W-:Y:S04]  /*47330*/  LDGSTS.E [R2+-0x5fa80], desc[UR22][R96.64], P1 ;  /* 0xa058000060027fae */ /* 0x000fe800089a1016 */
[----:B------:R-:W4:Y:S04]  /*47340*/  LDL.64 R118, [R1+0x358] ;  /* 0x0003580001767983 */ /* 0x000f280000100a00 */
[----:B------:R-:W-:Y:S04]  /*47350*/  LDGSTS.E [R252+-0x5f680], desc[UR22][R98.64], P1 ;  /* 0xa098000062fc7fae */ /* 0x000fe800089a1016 */
[----:B------:R-:W-:Y:S04]  /*47360*/  LDGSTS.E [R2+-0x5f280], desc[UR22][R100.64], P1 ;  /* 0xa0d8000064027fae */ /* 0x000fe800089a1016 */
[----:B------:R-:W-:Y:S04]  /*47370*/  LDGSTS.E [R252+-0x5ee80], desc[UR22][R102.64], P1 ;  /* 0xa118000066fc7fae */ /* 0x000fe800089a1016 */
[----:B------:R-:W-:Y:S04]  /*47380*/  LDGSTS.E [R2+-0x5ea80], desc[UR22][R232.64], P1 ;  /* 0xa1580000e8027fae */ /* 0x000fe800089a1016 */
[----:B------:R-:W-:Y:S04]  /*47390*/  LDGSTS.E [R252+-0x5e680], desc[UR22][R234.64], P1 ;  /* 0xa1980000eafc7fae */ /* 0x000fe800089a1016 */
[----:B------:R-:W-:Y:S04]  /*473a0*/  LDGSTS.E [R2+-0x5e280], desc[UR22][R104.64], P1 ;  /* 0xa1d8000068027fae */ /* 0x000fe800089a1016 */
[----:B------:R-:W-:Y:S04]  /*473b0*/  LDGSTS.E [R252+-0x5de80], desc[UR22][R106.64], P1 ;  /* 0xa21800006afc7fae */ /* 0x000fe800089a1016 */
[----:B------:R-:W-:Y:S04]  /*473c0*/  LDGSTS.E [R2+-0x5da80], desc[UR22][R108.64], P1 ;  /* 0xa25800006c027fae */ /* 0x000fe800089a1016 */
[----:B---3--:R-:W-:Y:S04]  /*473d0*/  LDGSTS.E [R252+-0x5d680], desc[UR22][R110.64], P1 ;  /* 0xa29800006efc7fae */ /* 0x008fe800089a1016 */
[----:B------:R-:W-:Y:S04]  /*473e0*/  LDGSTS.E [R2+-0x5d280], desc[UR22][R112.64], P1 ;  /* 0xa2d8000070027fae */ /* 0x000fe800089a1016 */
        /* <DEDUP_REMOVED lines=12> */
[----:B--2---:R-:W-:Y:S04]  /*474b0*/  LDGSTS.E [R252+-0x5ce80], desc[UR22][R114.64], P1 ;  /* 0xa318000072fc7fae */ /* 0x004fe800089a1016 */
[----:B------:R-:W2:Y:S04]  /*474c0*/  LDL.64 R114, [R1+0x9e0] ;  /* 0x0009e00001727983 */ /* 0x000ea80000100a00 */
[----:B----4-:R-:W-:Y:S04]  /*474d0*/  LDGSTS.E [R2+-0x5ca80], desc[UR22][R116.64], P1 ;  /* 0xa358000074027fae */ /* 0x010fe800089a1016 */
[----:B------:R-:W4:Y:S04]  /*474e0*/  LDL.64 R116, [R1+0x9e8] ;  /* 0x0009e80001747983 */ /* 0x000f280000100a00 */
[----:B------:R-:W-:Y:S04]  /*474f0*/  LDGSTS.E [R252+-0x5c680], desc[UR22][R118.64], P1 ;  /* 0xa398000076fc7fae */ /* 0x000fe800089a1016 */
[----:B------:R-:W-:Y:S04]  /*47500*/  LDGSTS.E [R2+-0x5c280], desc[UR22][R220.64], P1 ;  /* 0xa3d80000dc027fae */ /* 0x000fe800089a1016 */
[----:B------:R-:W-:Y:S04]  /*47510*/  LDGSTS.E [R252+-0x5be80], desc[UR22][R218.64], P1 ;  /* 0xa4180000dafc7fae */ /* 0x000fe800089a1016 */
[----:B------:R-:W2:Y:S04]  /*47520*/  LDL.64 R118, [R1+0x998] ;  /* 0x0009980001767983 */ /* 0x000ea80000100a00 */
        /* <DEDUP_REMOVED lines=13> */
[----:B------:R1:W-:Y:S04]  /*47600*/  LDGSTS.E [R252+-0x58680], desc[UR22][R190.64], P1 ;  /* 0xa7980000befc7fae */ /* 0x0003e800089a1016 */
[----:B------:R2:W-:Y:S01]  /*47610*/  LDGSTS.E [R2+-0x58280], desc[UR22][R188.64], P1 ;  /* 0xa7d80000bc027fae */ /* 0x0005e200089a1016 */
[----:B-1----:R-:W-:-:S05]  /*47620*/  VIADD R252, R7, 0x100000 ;  /* 0x0010000007fc7836 */ /* 0x002fca0000000000 */
[----:B--2---:R-:W-:Y:S04]  /*47630*/  LDGSTS.E [R252+-0x7fe00], desc[UR22][R118.64], P1 ;  /* 0x8020000076fc7fae */ /* 0x004fe800089a1016 */
[----:B------:R-:W2:Y:S01]  /*47640*/  LDL.64 R118, [R1+0xa08] ;  /* 0x000a080001767983 */ /* 0x000ea20000100a00 */
[----:B------:R-:W-:-:S05]  /*47650*/  VIADD R2, R7, 0x100000 ;  /* 0x0010000007027836 */ /* 0x000fca0000000000 */
[----:B---3--:R-:W-:Y:S04]  /*47660*/  LDGSTS.E [R2+-0x7fa00], desc[UR22][R106.64], P1 ;  /* 0x806000006a027fae */ /* 0x008fe800089a1016 */
[----:B------:R-:W-:Y:S04]  /*47670*/  LDGSTS.E [R252+-0x7f600], desc[UR22][R108.64], P1 ;  /* 0x80a000006cfc7fae */ /* 0x000fe800089a1016 */
[----:B------:R-:W-:Y:S04]  /*47680*/  LDGSTS.E [R2+-0x7f200], desc[UR22][R102.64], P1 ;  /* 0x80e0000066027fae */ /* 0x000fe800089a1016 */
[----:B------:R-:W3:Y:S04]  /*47690*/  LDL.64 R106, [R1+0xa18] ;  /* 0x000a1800016a7983 */ /* 0x000ee80000100a00 */
[----:B------:R-:W3:Y:S04]  /*476a0*/  LDL.64 R108, [R1+0xa20] ;  /* 0x000a2000016c7983 */ /* 0x000ee80000100a00 */
[----:B------:R-:W-:Y:S04]  /*476b0*/  LDGSTS.E [R252+-0x7ee00], desc[UR22][R110.64], P1 ;  /* 0x812000006efc7fae */ /* 0x000fe800089a1016 */
[----:B------:R-:W-:Y:S04]  /*476c0*/  LDGSTS.E [R2+-0x7ea00], desc[UR22][R112.64], P1 ;  /* 0x8160000070027fae */ /* 0x000fe800089a1016 */
[----:B------:R-:W-:Y:S04]  /*476d0*/  LDGSTS.E [R252+-0x7e600], desc[UR22][R114.64], P1 ;  /* 0x81a0000072fc7fae */ /* 0x000fe800089a1016 */
[----:B------:R-:W3:Y:S04]  /*476e0*/  LDL.64 R110, [R1+0xa48] ;  /* 0x000a4800016e7983 */ /* 0x000ee80000100a00 */
[----:B------:R-:W3:Y:S04]  /*476f0*/  LDL.64 R112, [R1+0xa58] ;  /* 0x000a580001707983 */ /* 0x000ee80000100a00 */
[----:B------:R-:W3:Y:S04]  /*47700*/  LDL.64 R102, [R1+0xa70] ;  /* 0x000a700001667983 */ /* 0x000ee80000100a00 */
[----:B----4-:R-:W-:Y:S04]  /*47710*/  LDGSTS.E [R2+-0x7e200], desc[UR22][R116.64], P1 ;  /* 0x81e0000074027fae */ /* 0x010fe800089a1016 */
[----:B------:R-:W4:Y:S04]  /*47720*/  LDL.64 R114, [R1+0xa80] ;  /* 0x000a800001727983 */ /* 0x000f280000100a00 */
[----:B------:R-:W-:Y:S04]  /*47730*/  LDGSTS.E [R252+-0x7de00], desc[UR22][R232.64], P1 ;  /* 0x82200000e8fc7fae */ /* 0x000fe800089a1016 */
[----:B------:R-:W4:Y:S04]  /*47740*/  LDL.64 R116, [R1+0xa88] ;  /* 0x000a880001747983 */ /* 0x000f280000100a00 */
[----:B------:R-:W-:Y:S04]  /*47750*/  LDGSTS.E [R2+-0x7da00], desc[UR22][R234.64], P1 ;  /* 0x82600000ea027fae */ /* 0x000fe800089a1016 */
[----:B------:R-:W4:Y:S04]  /*47760*/  LDL.64 R232, [R1+0xa90] ;  /* 0x000a900001e87983 */ /* 0x000f280000100a00 */
[----:B------:R-:W4:Y:S04]  /*47770*/  LDL.64 R234, [R1+0xab0] ;  /* 0x000ab00001ea7983 */ /* 0x000f280000100a00 */
[----:B--2---:R-:W-:Y:S04]  /*47780*/  LDGSTS.E [R252+-0x7d600], desc[UR22][R118.64], P1 ;  /* 0x82a0000076fc7fae */ /* 0x004fe800089a1016 */
[----:B------:R-:W-:Y:S04]  /*47790*/  LDGSTS.E [R2+-0x7d200], desc[UR22][R104.64], P1 ;  /* 0x82e0000068027fae */ /* 0x000fe800089a1016 */
[----:B------:R-:W2:Y:S04]  /*477a0*/  LDL.64 R118, [R1+0xac0] ;  /* 0x000ac00001767983 */ /* 0x000ea80000100a00 */
[----:B------:R-:W2:Y:S04]  /*477b0*/  LDL.64 R104, [R1+0xae0] ;  /* 0x000ae00001687983 */ /* 0x000ea80000100a00 */
        /* <DEDUP_REMOVED lines=9> */
[----:B----4-:R-:W-:Y:S04]  /*47850*/  LDGSTS.E [R252+-0x7b600], desc[UR22][R114.64], P1 ;  /* 0x84a0000072fc7fae */ /* 0x010fe800089a1016 */
[----:B------:R-:W4:Y:S04]  /*47860*/  LDL.64 R112, [R1+0xb40] ;  /* 0x000b400001707983 */ /* 0x000f280000100a00 */
[----:B------:R-:W-:Y:S04]  /*47870*/  LDGSTS.E [R2+-0x7b200], desc[UR22][R116.64], P1 ;  /* 0x84e0000074027fae */ /* 0x000fe800089a1016 */
[----:B------:R-:W4:Y:S04]  /*47880*/  LDL.64 R114, [R1+0xb48] ;  /* 0x000b480001727983 */ /* 0x000f280000100a00 */
[----:B------:R-:W-:Y:S04]  /*47890*/  LDGSTS.E [R252+-0x7ae00], desc[UR22][R232.64], P1 ;  /* 0x85200000e8fc7fae */ /* 0x000fe800089a1016 */
[----:B------:R-:W4:Y:S04]  /*478a0*/  LDL.64 R116, [R1+0xb90] ;  /* 0x000b900001747983 */ /* 0x000f280000100a00 */
[----:B------:R-:W-:Y:S04]  /*478b0*/  LDGSTS.E [R2+-0x7aa00], desc[UR22][R234.64], P1 ;  /* 0x85600000ea027fae */ /* 0x000fe800089a1016 */
[----:B------:R-:W4:Y:S04]  /*478c0*/  LDL.64 R100, [R1+0xaa0] ;  /* 0x000aa00001647983 */ /* 0x000f280000100a00 */
[----:B------:R-:W4:Y:S04]  /*478d0*/  LDL.64 R102, [R1+0xa68] ;  /* 0x000a680001667983 */ /* 0x000f280000100a00 */
        /* <DEDUP_REMOVED lines=8> */
[----:B------:R-:W3:Y:S04]  /*47960*/  LDL.64 R106, [R1+0x8c0] ;  /* 0x0008c000016a7983 */ /* 0x000ee80000100a00 */
[----:B------:R-:W3:Y:S04]  /*47970*/  LDL.64 R108, [R1+0x848] ;  /* 0x00084800016c7983 */ /* 0x000ee80000100a00 */
[----:B------:R-:W-:Y:S04]  /*47980*/  LDGSTS.E [R252+-0x79600], desc[UR22][R110.64], P1 ;  /* 0x86a000006efc7fae */ /* 0x000fe800089a1016 */
        /* <DEDUP_REMOVED lines=21> */
[----:B----4-:R-:W-:Y:S04]  /*47ae0*/  LDGSTS.E [R252+-0x5d600], desc[UR22][R110.64], P1 ;  /* 0xa2a000006efc7fae */ /* 0x010fe800089a1016 */
[----:B------:R-:W-:Y:S04]  /*47af0*/  LDGSTS.E [R2+-0x5d200], desc[UR22][R112.64], P1 ;  /* 0xa2e0000070027fae */ /* 0x000fe800089a1016 */
[----:B------:R-:W-:Y:S04]  /*47b00*/  LDGSTS.E [R252+-0x5ce00], desc[UR22][R114.64], P1 ;  /* 0xa320000072fc7fae */ /* 0x000fe800089a1016 */
[----:B------:R-:W3:Y:S04]  /*47b10*/  LDL.64 R106, [R1+0x1210] ;  /* 0x00121000016a7983 */ /* 0x000ee80000100a00 */
[----:B------:R-:W-:Y:S04]  /*47b20*/  LDGSTS.E [R2+-0x5ca00], desc[UR22][R116.64], P1 ;  /* 0xa360000074027fae */ /* 0x000fe800089a1016 */
[----:B------:R-:W4:Y:S04]  /*47b30*/  LDL.64 R108, [R1+0x1228] ;  /* 0x00122800016c7983 */ /* 0x000f280000100a00 */
        /* <DEDUP_REMOVED lines=36> */
[----:B----4-:R-:W-:Y:S04]  /*47d80*/  LDGSTS.E [R252+-0x7f580], desc[UR22][R108.64], P1 ;  /* 0x80a800006cfc7fae */ /* 0x010fe800089a1016 */
[----:B------:R-:W-:Y:S04]  /*47d90*/  LDGSTS.E [R2+-0x7f180], desc[UR22][R102.64], P1 ;  /* 0x80e8000066027fae */ /* 0x000fe800089a1016 */
[----:B------:R-:W3:Y:S04]  /*47da0*/  LDL.64 R106, [R1+0xdd0] ;  /* 0x000dd000016a7983 */ /* 0x000ee80000100a00 */
        /* <DEDUP_REMOVED lines=44> */
[----:B------:R-:W3:Y:S04]  /*48070*/  LDL.64 R106, [R1+0xa60] ;  /* 0x000a6000016a7983 */ /* 0x000ee80000100a00 */
[----:B------:R-:W4:Y:S04]  /*48080*/  LDL.64 R108, [R1+0xa38] ;  /* 0x000a3800016c7983 */ /* 0x000f280000100a00 */
[----:B------:R-:W-:Y:S04]  /*48090*/  LDGSTS.E [R252+-0x79580], desc[UR22][R110.64], P1 ;  /* 0x86a800006efc7fae */ /* 0x000fe800089a1016 */
[----:B------:R-:W-:Y:S04]  /*480a0*/  LDGSTS.E [R2+-0x79180], desc[UR22][R112.64], P1 ;  /* 0x86e8000070027fae */ /* 0x000fe800089a1016 */
[----:B------:R-:W3:Y:S04]  /*480b0*/  LDL.64 R110, [R1+0x9d0] ;  /* 0x0009d000016e7983 */ /* 0x000ee80000100a00 */
        /* <DEDUP_REMOVED lines=18> */
[----:B----4-:R-:W-:Y:S04]  /*481e0*/  LDGSTS.E [R2+-0x5d980], desc[UR22][R108.64], P1 ;  /* 0xa26800006c027fae */ /* 0x010fe800089a1016 */
[----:B------:R-:W-:Y:S04]  /*481f0*/  LDGSTS.E [R252+-0x5d580], desc[UR22][R110.64], P1 ;  /* 0xa2a800006efc7fae */ /* 0x000fe800089a1016 */
        /* <DEDUP_REMOVED lines=36> */
[----:B-1----:R-:W-:-:S02]  /*48440*/  VIADD R252, R5, 0x100000 ;  /* 0x0010000005fc7836 */ /* 0x002fc40000000000 */
[----:B---3--:R-:W-:-:S03]  /*48450*/  VIADD R2, R5, 0x100000 ;  /* 0x0010000005027836 */ /* 0x008fc60000000000 */
[----:B------:R-:W-:Y:S04]  /*48460*/  LDGSTS.E [R252+-0x7fd00], desc[UR22][R232.64], P1 ;  /* 0x80300000e8fc7fae */ /* 0x000fe800089a1016 */
[----:B------:R-:W-:Y:S04]  /*48470*/  LDGSTS.E [R2+-0x7f900], desc[UR22][R116.64], P1 ;  /* 0x8070000074027fae */ /* 0x000fe800089a1016 */
[----:B----4-:R-:W-:Y:S04]  /*48480*/  LDGSTS.E [R252+-0x7f500], desc[UR22][R234.64], P1 ;  /* 0x80b00000eafc7fae */ /* 0x010fe800089a1016 */
[----:B------:R-:W3:Y:S04]  /*48490*/  LDL.64 R232, [R1+0x1050] ;  /* 0x0010500001e87983 */ /* 0x000ee80000100a00 */
[----:B------:R-:W4:Y:S04]  /*484a0*/  LDL.64 R116, [R1+0x1020] ;  /* 0x0010200001747983 */ /* 0x000f280000100a00 */
[----:B------:R-:W4:Y:S04]  /*484b0*/  LDL.64 R234, [R1+0xff0] ;  /* 0x000ff00001ea7983 */ /* 0x000f280000100a00 */
[----:B--2---:R-:W-:Y:S04]  /*484c0*/  LDGSTS.E [R2+-0x7f100], desc[UR22][R118.64], P1 ;  /* 0x80f0000076027fae */ /* 0x004fe800089a1016 */
[----:B------:R-:W-:Y:S04]  /*484d0*/  LDGSTS.E [R252+-0x7ed00], desc[UR22][R104.64], P1 ;  /* 0x8130000068fc7fae */ /* 0x000fe800089a1016 */
[----:B------:R-:W-:Y:S04]  /*484e0*/  LDGSTS.E [R2+-0x7e900], desc[UR22][R106.64], P1 ;  /* 0x817000006a027fae */ /* 0x000fe800089a1016 */
[----:B------:R-:W2:Y:S04]  /*484f0*/  LDL.64 R118, [R1+0xfc0] ;  /* 0x000fc00001767983 */ /* 0x000ea80000100a00 */
[----:B------:R-:W2:Y:S04]  /*48500*/  LDL.64 R104, [R1+0xf90] ;  /* 0x000f900001687983 */ /* 0x000ea80000100a00 */
[----:B------:R-:W2:Y:S04]  /*48510*/  LDL.64 R106, [R1+0xe20] ;  /* 0x000e2000016a7983 */ /* 0x000ea80000100a00 */
[----:B------:R-:W-:Y:S04]  /*48520*/  LDGSTS.E [R252+-0x7e500], desc[UR22][R102.64], P1 ;  /* 0x81b0000066fc7fae */ /* 0x000fe800089a1016 */
[----:B------:R-:W-:Y:S04]  /*48530*/  LDGSTS.E [R2+-0x7e100], desc[UR22][R108.64], P1 ;  /* 0x81f000006c027fae */ /* 0x000fe800089a1016 */
[----:B------:R-:W-:Y:S04]  /*48540*/  LDGSTS.E [R252+-0x7dd00], desc[UR22][R110.64], P1 ;  /* 0x823000006efc7fae */ /* 0x000fe800089a1016 */
[----:B------:R-:W2:Y:S04]  /*48550*/  LDL.64 R102, [R1+0xe08] ;  /* 0x000e080001667983 */ /* 0x000ea80000100a00 */
[----:B------:R-:W2:Y:S04]  /*48560*/  LDL.64 R108, [R1+0xdf0] ;  /* 0x000df000016c7983 */ /* 0x000ea80000100a00 */
[----:B------:R-:W2:Y:S04]  /*48570*/  LDL.64 R110, [R1+0xdd8] ;  /* 0x000dd800016e7983 */ /* 0x000ea80000100a00 */
[----:B------:R-:W-:Y:S04]  /*48580*/  LDGSTS.E [R2+-0x7d900], desc[UR22][R112.64], P1 ;  /* 0x8270000070027fae */ /* 0x000fe800089a1016 */
        /* <DEDUP_REMOVED lines=104> */
[----:B------:R1:W-:Y:S04]  /*48c10*/  LDGSTS.E [R252+-0x58500], desc[UR22][R108.64], P1 ;  /* 0xa7b000006cfc7fae */ /* 0x0003e800089a1016 */
[----:B------:R1:W-:Y:S04]  /*48c20*/  LDGSTS.E [R2+-0x58100], desc[UR22][R110.64], P1 ;  /* 0xa7f000006e027fae */ /* 0x0003e800089a1016 */
[----:B------:R-:W2:Y:S01]  /*48c30*/  LDL.64 R102, [R1+0xff8] ;  /* 0x000ff80001667983 */ /* 0x000ea20000100a00 */
[----:B-1----:R-:W-:-:S03]  /*48c40*/  VIADD R252, R4, 0x100000 ;  /* 0x0010000004fc7836 */ /* 0x002fc60000000000 */
[----:B------:R-:W2:Y:S01]  /*48c50*/  LDL.64 R108, [R1+0x1238] ;  /* 0x00123800016c7983 */ /* 0x000ea20000100a00 */
[----:B------:R-:W-:-:S03]  /*48c60*/  VIADD R2, R4, 0x100000 ;  /* 0x0010000004027836 */ /* 0x000fc60000000000 */
        /* <DEDUP_REMOVED lines=57> */
[----:B------:R-:W2:Y:S04]  /*49000*/  LDL.64 R118, [R1+0xca8] ;  /* 0x000ca80001767983 */ /* 0x000ea80000100a00 */
[----:B------:R-:W-:Y:S04]  /*49010*/  LDGSTS.E [R2+-0x78880], desc[UR22][R106.64], P1 ;  /* 0x877800006a027fae */ /* 0x000fe800089a1016 */
[----:B------:R-:W-:Y:S04]  /*49020*/  LDGSTS.E [R252+-0x78480], desc[UR22][R100.64], P1 ;  /* 0x87b8000064fc7fae */ /* 0x000fe800089a1016 */
[----:B------:R-:W2:Y:S04]  /*49030*/  LDL.64 R104, [R1+0xc40] ;  /* 0x000c400001687983 */ /* 0x000ea80000100a00 */
[----:B------:R-:W2:Y:S04]  /*49040*/  LDL.64 R106, [R1+0xc28] ;  /* 0x000c2800016a7983 */ /* 0x000ea80000100a00 */
[----:B------:R-:W-:Y:S04]  /*49050*/  LDGSTS.E [R2+-0x78080], desc[UR22][R108.64], P1 ;  /* 0x87f800006c027fae */ /* 0x000fe800089a1016 */
        /* <DEDUP_REMOVED lines=8> */
[----:B------:R-:W2:Y:S04]  /*490e0*/  LDL.64 R114, [R1+0xb68] ;  /* 0x000b680001727983 */ /* 0x000ea80000100a00 */
[----:B------:R-:W2:Y:S04]  /*490f0*/  LDL.64 R102, [R1+0x138] ;  /* 0x0001380001667983 */ /* 0x000ea80000100a00 */
[----:B---3--:R-:W-:Y:S04]  /*49100*/  LDGSTS.E [R252+-0x5ec80], desc[UR22][R232.64], P1 ;  /* 0xa1380000e8fc7fae */ /* 0x008fe800089a1016 */
[----:B----4-:R-:W-:Y:S04]  /*49110*/  LDGSTS.E [R2+-0x5e880], desc[UR22][R116.64], P1 ;  /* 0xa178000074027fae */ /* 0x010fe800089a1016 */
[----:B------:R-:W3:Y:S04]  /*49120*/  LDL.64 R232, [R1+0x130] ;  /* 0x0001300001e87983 */ /* 0x000ee80000100a00 */
[----:B------:R-:W4:Y:S04]  /*49130*/  LDL.64 R116, [R1+0xb00] ;  /* 0x000b000001747983 */ /* 0x000f280000100a00 */
[----:B--2---:R-:W-:Y:S04]  /*49140*/  LDGSTS.E [R252+-0x5e480], desc[UR22][R118.64], P1 ;  /* 0xa1b8000076fc7fae */ /* 0x004fe800089a1016 */
[----:B------:R-:W-:Y:S04]  /*49150*/  LDGSTS.E [R2+-0x5e080], desc[UR22][R234.64], P1 ;  /* 0xa1f80000ea027fae */ /* 0x000fe800089a1016 */
[----:B------:R-:W2:Y:S04]  /*49160*/  LDL.64 R118, [R1+0x178] ;  /* 0x0001780001767983 */ /* 0x000ea80000100a00 */
[----:B------:R-:W-:Y:S04]  /*49170*/  LDGSTS.E [R252+-0x5dc80], desc[UR22][R104.64], P1 ;  /* 0xa238000068fc7fae */ /* 0x000fe800089a1016 */
[----:B------:R-:W3:Y:S04]  /*49180*/  LDL.64 R234, [R1+0x128] ;  /* 0x0001280001ea7983 */ /* 0x000ee80000100a00 */
        /* <DEDUP_REMOVED lines=10> */
[----:B------:R-:W3:Y:S04]  /*49230*/  LDL.64 R114, [R1+0xf0] ;  /* 0x0000f00001727983 */ /* 0x000ee80000100a00 */
[----:B----4-:R-:W-:Y:S04]  /*49240*/  LDGSTS.E [R252+-0x5c480], desc[UR22][R116.64], P1 ;  /* 0xa3b8000074fc7fae */ /* 0x010fe800089a1016 */
[----:B------:R-:W4:Y:S04]  /*49250*/  LDL.64 R116, [R1+0xe0] ;  /* 0x0000e00001747983 */ /* 0x000f280000100a00 */
[----:B--2---:R-:W-:Y:S04]  /*49260*/  LDGSTS.E [R2+-0x5c080], desc[UR22][R118.64], P1 ;  /* 0xa3f8000076027fae */ /* 0x004fe800089a1016 */
[----:B------:R-:W-:Y:S04]  /*49270*/  LDGSTS.E [R252+-0x5bc80], desc[UR22][R92.64], P1 ;  /* 0xa43800005cfc7fae */ /* 0x000fe800089a1016 */
[----:B------:R-:W-:Y:S04]  /*49280*/  LDGSTS.E [R2+-0x5b880], desc[UR22][R94.64], P1 ;  /* 0xa47800005e027fae */ /* 0x000fe800089a1016 */
[----:B------:R-:W2:Y:S04]  /*49290*/  LDL.64 R118, [R1+0xd8] ;  /* 0x0000d80001767983 */ /* 0x000ea80000100a00 */
[----:B------:R-:W5:Y:S04]  /*492a0*/  LDL.LU.64 R92, [R1+0x1768] ;  /* 0x00176800015c7983 */ /* 0x000f680000300a00 */
[----:B------:R-:W5:Y:S04]  /*492b0*/  LDL.LU.64 R94, [R1+0x1760] ;  /* 0x00176000015e7983 */ /* 0x000f680000300a00 */
[----:B------:R-:W-:Y:S04]  /*492c0*/  LDGSTS.E [R252+-0x5b480], desc[UR22][R96.64], P1 ;  /* 0xa4b8000060fc7fae */ /* 0x000fe800089a1016 */
[----:B------:R-:W-:Y:S04]  /*492d0*/  LDGSTS.E [R2+-0x5b080], desc[UR22][R98.64], P1 ;  /* 0xa4f8000062027fae */ /* 0x000fe800089a1016 */
[----:B------:R-:W-:Y:S04]  /*492e0*/  LDGSTS.E [R252+-0x5ac80], desc[UR22][R100.64], P1 ;  /* 0xa538000064fc7fae */ /* 0x000fe800089a1016 */
[----:B------:R-:W5:Y:S04]  /*492f0*/  LDL.LU.64 R96, [R1+0x1758] ;  /* 0x0017580001607983 */ /* 0x000f680000300a00 */
[----:B------:R-:W5:Y:S04]  /*49300*/  LDL.LU.64 R98, [R1+0x1750] ;  /* 0x0017500001627983 */ /* 0x000f680000300a00 */
[----:B------:R-:W5:Y:S04]  /*49310*/  LDL.LU.64 R100, [R1+0x1748] ;  /* 0x0017480001647983 */ /* 0x000f680000300a00 */
[----:B------:R-:W-:Y:S04]  /*49320*/  LDGSTS.E [R2+-0x5a880], desc[UR22][R102.64], P1 ;  /* 0xa578000066027fae */ /* 0x000fe800089a1016 */
[----:B---3--:R-:W-:Y:S04]  /*49330*/  LDGSTS.E [R252+-0x5a480], desc[UR22][R232.64], P1 ;  /* 0xa5b80000e8fc7fae */ /* 0x008fe800089a1016 */
[----:B------:R-:W-:Y:S04]  /*49340*/  LDGSTS.E [R2+-0x5a080], desc[UR22][R234.64], P1 ;  /* 0xa5f80000ea027fae */ /* 0x000fe800089a1016 */
[----:B------:R-:W5:Y:S04]  /*49350*/  LDL.LU.64 R102, [R1+0x1740] ;  /* 0x0017400001667983 */ /* 0x000f680000300a00 */
        /* <DEDUP_REMOVED lines=14> */
[----:B----4-:R1:W-:Y:S04]  /*49440*/  LDGSTS.E [R252+-0x58480], desc[UR22][R116.64], P1 ;  /* 0xa7b8000074fc7fae */ /* 0x0103e800089a1016 */
[----:B------:R-:W3:Y:S01]  /*49450*/  LDL.LU.64 R116, [R1+0x16f8] ;  /* 0x0016f80001747983 */ /* 0x000ee20000300a00 */
[----:B-1----:R-:W1:Y:S03]  /*49460*/  LDC R252, c[0x0][0x3a0] ;  /* 0x0000e800fffc7b82 */ /* 0x002e660000000800 */
[----:B--2---:R2:W-:Y:S01]  /*49470*/  LDGSTS.E [R2+-0x58080], desc[UR22][R118.64], P1 ;  /* 0xa7f8000076027fae */ /* 0x0045e200089a1016 */
[----:B------:R-:W-:-:S03]  /*49480*/  USHF.R.S32.HI UR4, URZ, 0x1f, UR13 ;  /* 0x0000001fff047899 */ /* 0x000fc6000801140d */
[----:B------:R-:W0:Y:S04]  /*49490*/  LDGDEPBAR ;  /* 0x00000000000079af */ /* 0x000e280000000000 */
[----:B------:R-:W4:Y:S01]  /*494a0*/  LDL.LU.64 R118, [R1+0x16f0] ;  /* 0x0016f00001767983 */ /* 0x000f220000300a00 */
[----:B------:R-:W-:Y:S01]  /*494b0*/  USHF.L.U32 UR12, UR13, 0x2, URZ ;  /* 0x000000020d0c7899 */ /* 0x000fe200080006ff */
[----:B--2---:R-:W-:Y:S01]  /*494c0*/  SEL R2, RZ, 0x4, P3 ;  /* 0x00000004ff027807 */ /* 0x004fe20001800000 */
[----:B------:R-:W-:Y:S01]  /*494d0*/  USHF.L.U64.HI UR13, UR13, 0x2, UR4 ;  /* 0x000000020d0d7899 */ /* 0x000fe20008010204 */
[----:B-1----:R-:W-:Y:S01]  /*494e0*/  VIADD R252, R252, 0x7f ;  /* 0x0000007ffcfc7836 */ /* 0x002fe20000000000 */
[----:B------:R-:W-:Y:S02]  /*494f0*/  ISETP.NE.U32.AND P1, PT, RZ, UR20, PT ;  /* 0x00000014ff007c0c */ /* 0x000fe4000bf25070 */
[----:B------:R-:W-:-:S04]  /*49500*/  SEL R2, R2, RZ, P4 ;  /* 0x000000ff02027207 */ /* 0x000fc80002000000 */
[----:B------:R-:W-:Y:S01]  /*49510*/  ISETP.NE.U32.AND P2, PT, R2, RZ, PT ;  /* 0x000000ff0200720c */ /* 0x000fe20003f45070 */
[----:B------:R-:W-:-:S04]  /*49520*/  DEPBAR.LE SB0, 0x4 ;  /* 0x000081000000791a */ /* 0x000fc80000000000 */
[----:B------:R-:W-:Y:S01]  /*49530*/  BAR.SYNC.DEFER_BLOCKING 0x0 ;  /* 0x0000000000007b1d */ /* 0x000fe20000010000 */
[----:B---3--:R-:W-:-:S04]  /*49540*/  IADD3 R116, P5, PT, R116, UR12, RZ ;  /* 0x0000000c74747c10 */ /* 0x008fc8000ffbe0ff */
[----:B------:R-:W-:Y:S02]  /*49550*/  IADD3.X R117, PT, PT, R117, UR13, RZ, P5, !PT ;  /* 0x0000000d75757c10 */ /* 0x000fe4000affe4ff */
[----:B----4-:R-:W-:-:S04]  /*49560*/  IADD3 R118, P3, PT, R118, UR12, RZ ;  /* 0x0000000c76767c10 */ /* 0x010fc8000ff7e0ff */
[----:B------:R-:W-:Y:S02]  /*49570*/  IADD3.X R119, PT, PT, R119, UR13, RZ, P3, !PT ;  /* 0x0000000d77777c10 */ /* 0x000fe40009ffe4ff */
[----:B------:R-:W-:-:S13]  /*49580*/  ISETP.LT.OR P3, PT, R252, 0x80, P1 ;  /* 0x00000080fc00780c */ /* 0x000fda0000f61670 */
[----:B------:R-:W-:Y:S05]  /*49590*/  @P3 BRA `(.L_x_6) ;  /* 0x0000000800703947 */ /* 0x000fea0003800000 */
[----:B------:R-:W-:Y:S02]  /*495a0*/  USHF.R.U32.HI UR32, URZ, 0x4, UR7 ;  /* 0x00000004ff207899 */ /* 0x000fe40008011607 */
[----:B------:R-:W-:Y:S02]  /*495b0*/  UIADD3 UR14, UPT, UPT, UR7, 0x100000, URZ ;  /* 0x00100000070e7890 */ /* 0x000fe4000fffe0ff */
[----:B------:R-:W-:Y:S02]  /*495c0*/  USGXT.U32 UR32, UR32, 0xe ;  /* 0x0000000e2020789a */ /* 0x000fe40008000000 */
[----:B------:R-:W-:Y:S02]  /*495d0*/  USHF.R.U32.HI UR14, URZ, 0x4, UR14 ;  /* 0x00000004ff0e7899 */ /* 0x000fe4000801160e */
[----:B------:R-:W-:Y:S02]  /*495e0*/  UIADD3 UR24, UP1, UPT, UR32, 0x2, URZ ;  /* 0x0000000220187890 */ /* 0x000fe4000ff3e0ff */
[----:B------:R-:W-:Y:S01]  /*495f0*/  USGXT.U32 UR56, UR14, 0xe ;  /* 0x0000000e0e38789a */ /* 0x000fe20008000000 */
[----:B------:R-:W-:Y:S01]  /*49600*/  UMOV UR5, URZ ;  /* 0x000000ff00057c82 */ /* 0x000fe20008000000 */
[----:B------:R-:W-:Y:S01]  /*49610*/  UMOV UR4, URZ ;  /* 0x000000ff00047c82 */ /* 0x000fe20008000000 */
[----:B------:R-:W-:-:S02]  /*49620*/  UIADD3.X UR25, UPT, UPT, UR5, 0x40004040, URZ, UP1, !UPT ;  /* 0x4000404005197890 */ /* 0x000fc40008ffe4ff */
[----:B------:R-:W-:Y:S02]  /*49630*/  UIADD3 UR42, UP1, UPT, UR56, 0x2, URZ ;  /* 0x00000002382a7890 */ /* 0x000fe4000ff3e0ff */
[----:B------:R-:W-:Y:S02]  /*49640*/  UIADD3.64 UR18, UPT, UPT, UR24, 0x2, URZ ;  /* 0x0000000218127897 */ /* 0x000fe4000fffe0ff */
[----:B------:R-:W-:Y:S02]  /*49650*/  UIADD3.X UR43, UPT, UPT, UR4, 0x40004040, URZ, UP1, !UPT ;  /* 0x40004040042b7890 */ /* 0x000fe40008ffe4ff */
[----:B------:R-:W-:Y:S02]  /*49660*/  UIADD3.64 UR76, UPT, UPT, UR24, 0x4, URZ ;  /* 0x00000004184c7897 */ /* 0x000fe4000fffe0ff */
[----:B------:R-:W-:Y:S02]  /*49670*/  UIADD3.64 UR44, UPT, UPT, UR42, 0x2, URZ ;  /* 0x000000022a2c7897 */ /* 0x000fe4000fffe0ff */
[----:B------:R-:W-:-:S02]  /*49680*/  UIADD3.64 UR48, UPT, UPT, UR42, 0x4, URZ ;  /* 0x000000042a307897 */ /* 0x000fc4000fffe0ff */
[----:B------:R-:W-:Y:S02]  /*49690*/  UIADD3.64 UR4, UPT, UPT, UR24, 0x7fe, URZ ;  /* 0x000007fe18047897 */ /* 0x000fe4000fffe0ff */
[----:B------:R-:W-:Y:S01]  /*496a0*/  UIADD3.64 UR54, UPT, UPT, UR42, 0x1fe, URZ ;  /* 0x000001fe2a367897 */ /* 0x000fe2000fffe0ff */
[----:B------:R-:W-:Y:S01]  /*496b0*/  UMOV UR28, 0x0 ;  /* 0x00000000001c7882 */ /* 0x000fe20000000000 */
[----:B------:R-:W-:Y:S01]  /*496c0*/  UMOV UR29, 0x4400910 ;  /* 0x04400910001d7882 */ /* 0x000fe20000000000 */
[----:B------:R-:W-:Y:S01]  /*496d0*/  UMOV UR33, 0x40004040 ;  /* 0x4000404000217882 */ /* 0x000fe20000000000 */
[----:B------:R-:W-:Y:S01]  /*496e0*/  UMOV UR57, 0x40004040 ;  /* 0x4000404000397882 */ /* 0x000fe20000000000 */
[----:B------:R-:W-:Y:S01]  /*496f0*/  UMOV UR26, 0x0 ;  /* 0x00000000001a7882 */ /* 0x000fe20000000000 */
[----:B------:R-:W-:Y:S01]  /*49700*/  UMOV UR27, 0x4400910 ;  /* 0x04400910001b7882 */ /* 0x000fe20000000000 */
[----:B------:R-:W-:Y:S01]  /*49710*/  UMOV UR70, 0x0 ;  /* 0x0000000000467882 */ /* 0x000fe20000000000 */
[----:B------:R-:W-:Y:S01]  /*49720*/  UMOV UR71, 0x4400910 ;  /* 0x0440091000477882 */ /* 0x000fe20000000000 */
[----:B------:R1:W-:Y:S01]  /*49730*/  UTCHMMA gdesc[UR56], gdesc[UR32], tmem[UR10], tmem[UR28], idesc[UR29], !UPT ;  /* 0x00ff1c20380075ea */ /* 0x0003e2000f80000a */
[----:B------:R-:W-:Y:S01]  /*49740*/  UMOV UR30, 0x0 ;  /* 0x00000000001e7882 */ /* 0x000fe20000000000 */
[----:B------:R-:W-:Y:S01]  /*49750*/  UMOV UR31, 0x4400910 ;  /* 0x04400910001f7882 */ /* 0x000fe20000000000 */
[----:B------:R2:W-:Y:S01]  /*49760*/  UTCHMMA gdesc[UR42], gdesc[UR24], tmem[UR10], tmem[UR26], idesc[UR27], UPT ;  /* 0x00ff1a182a0075ea */ /* 0x0005e2000b80000a */
[----:B------:R-:W-:Y:S01]  /*49770*/  UMOV UR68, 0x0 ;  /* 0x0000000000447882 */ /* 0x000fe20000000000 */
[----:B------:R-:W-:Y:S01]  /*49780*/  UMOV UR69, 0x4400910 ;  /* 0x0440091000457882 */ /* 0x000fe20000000000 */
[----:B------:R-:W-:Y:S01]  /*49790*/  UTCHMMA gdesc[UR44], gdesc[UR18], tmem[UR10], tmem[UR70], idesc[UR71], UPT ;  /* 0x00ff46122c0075ea */ /* 0x000fe2000b80000a */
[----:B------:R-:W-:Y:S01]  /*497a0*/  UIADD3.64 UR58, UPT, UPT, UR24, 0x800, URZ ;  /* 0x00000800183a7897 */ /* 0x000fe2000fffe0ff */
[----:B------:R-:W-:Y:S01]  /*497b0*/  UTCHMMA gdesc[UR48], gdesc[UR76], tmem[UR10], tmem[UR30], idesc[UR31], UPT ;  /* 0x00ff1e4c300075ea */ /* 0x000fe2000b80000a */
[----:B------:R-:W-:Y:S01]  /*497c0*/  UIADD3.64 UR72, UPT, UPT, UR42, 0x200, URZ ;  /* 0x000002002a487897 */ /* 0x000fe2000fffe0ff */
[----:B------:R3:W-:Y:S01]  /*497d0*/  UTCHMMA gdesc[UR54], gdesc[UR4], tmem[UR10], tmem[UR68], idesc[UR69], UPT ;  /* 0x00ff4404360075ea */ /* 0x0007e2000b80000a */
[----:B-1----:R-:W-:-:S02]  /*497e0*/  UIADD3.64 UR28, UPT, UPT, UR24, 0x802, URZ ;  /* 0x00000802181c7897 */ /* 0x002fc4000fffe0ff */
[----:B------:R-:W-:Y:S02]  /*497f0*/  UIADD3.64 UR66, UPT, UPT, UR42, 0x202, URZ ;  /* 0x000002022a427897 */ /* 0x000fe4000fffe0ff */
[----:B------:R-:W-:Y:S02]  /*49800*/  UIADD3.64 UR50, UPT, UPT, UR24, 0x804, URZ ;  /* 0x0000080418327897 */ /* 0x000fe4000fffe0ff */
[----:B------:R-:W-:Y:S02]  /*49810*/  UIADD3.64 UR32, UPT, UPT, UR24, 0xffe, URZ ;  /* 0x00000ffe18207897 */ /* 0x000fe4000fffe0ff */
[----:B--2---:R-:W-:Y:S02]  /*49820*/  UIADD3.64 UR26, UPT, UPT, UR42, 0x3fe, URZ ;  /* 0x000003fe2a1a7897 */ /* 0x004fe4000fffe0ff */
[----:B---3--:R-:W-:Y:S01]  /*49830*/  UIADD3.64 UR4, UPT, UPT, UR42, 0x204, URZ ;  /* 0x000002042a047897 */ /* 0x008fe2000fffe0ff */
[----:B------:R-:W-:Y:S01]  /*49840*/  UMOV UR34, 0x0 ;  /* 0x0000000000227882 */ /* 0x000fe20000000000 */
[----:B------:R-:W-:Y:S01]  /*49850*/  UMOV UR35, 0x4400910 ;  /* 0x0440091000237882 */ /* 0x000fe20000000000 */
[----:B------:R-:W-:Y:S01]  /*49860*/  UMOV UR46, 0x0 ;  /* 0x00000000002e7882 */ /* 0x000fe20000000000 */
[----:B------:R-:W-:Y:S01]  /*49870*/  UMOV UR47, 0x4400910 ;  /* 0x04400910002f7882 */ /* 0x000fe20000000000 */
[----:B------:R-:W-:Y:S01]  /*49880*/  UMOV UR36, 0x0 ;  /* 0x0000000000247882 */ /* 0x000fe20000000000 */
[----:B------:R-:W-:Y:S01]  /*49890*/  UMOV UR37, 0x4400910 ;  /* 0x0440091000257882 */ /* 0x000fe20000000000 */
[----:B------:R-:W-:Y:S01]  /*498a0*/  UTCHMMA gdesc[UR72], gdesc[UR58], tmem[UR10], tmem[UR34], idesc[UR35], UPT ;  /* 0x00ff223a480075ea */ /* 0x000fe2000b80000a */
[----:B------:R-:W-:Y:S01]  /*498b0*/  UMOV UR38, 0x0 ;  /* 0x0000000000267882 */ /* 0x000fe20000000000 */
[----:B------:R-:W-:Y:S01]  /*498c0*/  UMOV UR39, 0x4400910 ;  /* 0x0440091000277882 */ /* 0x000fe20000000000 */
[----:B------:R1:W-:Y:S01]  /*498d0*/  UTCHMMA gdesc[UR66], gdesc[UR28], tmem[UR10], tmem[UR46], idesc[UR47], UPT ;  /* 0x00ff2e1c420075ea */ /* 0x0003e2000b80000a */
[----:B------:R-:W-:Y:S01]  /*498e0*/  UIADD3.64 UR18, UPT, UPT, UR24, 0x1000, URZ ;  /* 0x0000100018127897 */ /* 0x000fe2000fffe0ff */
[----:B------:R-:W-:Y:S01]  /*498f0*/  UTCHMMA gdesc[UR4], gdesc[UR50], tmem[UR10], tmem[UR36], idesc[UR37], UPT ;  /* 0x00ff2432040075ea */ /* 0x000fe2000b80000a */
[----:B------:R-:W-:Y:S01]  /*49900*/  UIADD3.64 UR70, UPT, UPT, UR24, 0x1002, URZ ;  /* 0x0000100218467897 */ /* 0x000fe2000fffe0ff */
[----:B------:R2:W-:Y:S01]  /*49910*/  UTCHMMA gdesc[UR26], gdesc[UR32], tmem[UR10], tmem[UR38], idesc[UR39], UPT ;  /* 0x00ff26201a0075ea */ /* 0x0005e2000b80000a */
[----:B------:R-:W-:-:S02]  /*49920*/  UIADD3.64 UR30, UPT, UPT, UR42, 0x402, URZ ;  /* 0x000004022a1e7897 */ /* 0x000fc4000fffe0ff */
[----:B------:R-:W-:Y:S02]  /*49930*/  UIADD3.64 UR76, UPT, UPT, UR24, 0x1004, URZ ;  /* 0x00001004184c7897 */ /* 0x000fe4000fffe0ff */
[----:B------:R-:W-:Y:S02]  /*49940*/  UIADD3.64 UR68, UPT, UPT, UR24, 0x17fe, URZ ;  /* 0x000017fe18447897 */ /* 0x000fe4000fffe0ff */
[----:B-1----:R-:W-:Y:S02]  /*49950*/  UIADD3.64 UR28, UPT, UPT, UR42, 0x400, URZ ;  /* 0x000004002a1c7897 */ /* 0x002fe4000fffe0ff */
[----:B------:R-:W-:Y:S02]  /*49960*/  UIADD3.64 UR34, UPT, UPT, UR42, 0x5fe, URZ ;  /* 0x000005fe2a227897 */ /* 0x000fe4000fffe0ff */
[----:B--2---:R-:W-:Y:S02]  /*49970*/  UIADD3.64 UR32, UPT, UPT, UR42, 0x404, URZ ;  /* 0x000004042a207897 */ /* 0x004fe4000fffe0ff */
[----:B------:R-:W-:-:S02]  /*49980*/  UIADD3.64 UR46, UPT, UPT, UR24, 0x1800, URZ ;  /* 0x00001800182e7897 */ /* 0x000fc4000fffe0ff */
[----:B------:R-:W-:Y:S01]  /*49990*/  UIADD3.64 UR36, UPT, UPT, UR42, 0x600, URZ ;  /* 0x000006002a247897 */ /* 0x000fe2000fffe0ff */
[----:B------:R-:W-:Y:S01]  /*499a0*/  UMOV UR40, 0x0 ;  /* 0x0000000000287882 */ /* 0x000fe20000000000 */
[----:B------:R-:W-:Y:S01]  /*499b0*/  UMOV UR41, 0x4400910 ;  /* 0x0440091000297882 */ /* 0x000fe20000000000 */
[----:B------:R-:W-:Y:S01]  /*499c0*/  UMOV UR64, 0x0 ;  /* 0x0000000000407882 */ /* 0x000fe20000000000 */
[----:B------:R-:W-:Y:S01]  /*499d0*/  UMOV UR65, 0x4400910 ;  /* 0x0440091000417882 */ /* 0x000fe20000000000 */
[----:B------:R-:W-:Y:S01]  /*499e0*/  UMOV UR74, 0x0 ;  /* 0x00000000004a7882 */ /* 0x000fe20000000000 */
[----:B------:R-:W-:Y:S01]  /*499f0*/  UMOV UR75, 0x4400910 ;  /* 0x04400910004b7882 */ /* 0x000fe20000000000 */
[----:B------:R1:W-:Y:S01]  /*49a00*/  UTCHMMA gdesc[UR28], gdesc[UR18], tmem[UR10], tmem[UR40], idesc[UR41], UPT ;  /* 0x00ff28121c0075ea */ /* 0x0003e2000b80000a */
[----:B------:R-:W-:Y:S01]  /*49a10*/  UMOV UR62, 0x0 ;  /* 0x00000000003e7882 */ /* 0x000fe20000000000 */
[----:B------:R-:W-:Y:S01]  /*49a20*/  UMOV UR63, 0x4400910 ;  /* 0x04400910003f7882 */ /* 0x000fe20000000000 */
[----:B------:R-:W-:Y:S01]  /*49a30*/  UTCHMMA gdesc[UR30], gdesc[UR70], tmem[UR10], tmem[UR64], idesc[UR65], UPT ;  /* 0x00ff40461e0075ea */ /* 0x000fe2000b80000a */
[----:B------:R2:W-:Y:S01]  /*49a40*/  UTCHMMA gdesc[UR32], gdesc[UR76], tmem[UR10], tmem[UR74], idesc[UR75], UPT ;  /* 0x00ff4a4c200075ea */ /* 0x0005e2000b80000a */
[----:B------:R-:W-:Y:S01]  /*49a50*/  UIADD3.64 UR50, UPT, UPT, UR24, 0x1802, URZ ;  /* 0x0000180218327897 */ /* 0x000fe2000fffe0ff */
[----:B------:R-:W-:Y:S01]  /*49a60*/  UTCHMMA gdesc[UR34], gdesc[UR68], tmem[UR10], tmem[UR62], idesc[UR63], UPT ;  /* 0x00ff3e44220075ea */ /* 0x000fe2000b80000a */
[----:B------:R-:W-:Y:S01]  /*49a70*/  UIADD3.64 UR38, UPT, UPT, UR42, 0x602, URZ ;  /* 0x000006022a267897 */ /* 0x000fe2000fffe0ff */
[----:B------:R3:W-:Y:S01]  /*49a80*/  UTCHMMA gdesc[UR36], gdesc[UR46], tmem[UR10], tmem[UR64], idesc[UR65], UPT ;  /* 0x00ff402e240075ea */ /* 0x0007e2000b80000a */
[----:B------:R-:W-:-:S02]  /*49a90*/  UIADD3 UR17, UPT, UPT, UR10, 0x100000, URZ ;  /* 0x001000000a117890 */ /* 0x000fc4000fffe0ff */
[----:B-1----:R-:W-:Y:S02]  /*49aa0*/  UIADD3.64 UR18, UPT, UPT, UR24, 0x1804, URZ ;  /* 0x0000180418127897 */ /* 0x002fe4000fffe0ff */
[----:B------:R-:W-:Y:S01]  /*49ab0*/  UIADD3.64 UR40, UPT, UPT, UR42, 0x604, URZ ;  /* 0x000006042a287897 */ /* 0x000fe2000fffe0ff */
[----:B--2---:R-:W-:Y:S01]  /*49ac0*/  UMOV UR76, 0x0 ;  /* 0x00000000004c7882 */ /* 0x004fe20000000000 */
[----:B------:R-:W-:Y:S01]  /*49ad0*/  UMOV UR77, 0x4400910 ;  /* 0x04400910004d7882 */ /* 0x000fe20000000000 */
[----:B------:R-:W-:Y:S02]  /*49ae0*/  UIADD3 UR21, UPT, UPT, UR10, 0x100000, URZ ;  /* 0x001000000a157890 */ /* 0x000fe4000fffe0ff */
[----:B------:R1:W-:Y:S01]  /*49af0*/  UTCHMMA gdesc[UR38], gdesc[UR50], tmem[UR10], tmem[UR76], idesc[UR77], UPT ;  /* 0x00ff4c32260075ea */ /* 0x0003e2000b80000a */
[----:B---3--:R-:W-:Y:S02]  /*49b00*/  UIADD3.64 UR64, UPT, UPT, UR24, 0x1ffe, URZ ;  /* 0x00001ffe18407897 */ /* 0x008fe4000fffe0ff */
[----:B------:R-:W-:Y:S01]  /*49b10*/  UIADD3.64 UR62, UPT, UPT, UR24, 0x2000, URZ ;  /* 0x00002000183e7897 */ /* 0x000fe2000fffe0ff */
[----:B------:R-:W-:Y:S01]  /*49b20*/  UTCHMMA gdesc[UR40], gdesc[UR18], tmem[UR10], tmem[UR74], idesc[UR75], UPT ;  /* 0x00ff4a12280075ea */ /* 0x000fe2000b80000a */
[----:B------:R-:W-:-:S02]  /*49b30*/  UIADD3 UR61, UPT, UPT, UR10, 0x100000, URZ ;  /* 0x001000000a3d7890 */ /* 0x000fc4000fffe0ff */
[----:B------:R-:W-:Y:S02]  /*49b40*/  UIADD3.64 UR46, UPT, UPT, UR24, 0x2002, URZ ;  /* 0x00002002182e7897 */ /* 0x000fe4000fffe0ff */
[----:B------:R-:W-:Y:S01]  /*49b50*/  UIADD3 UR53, UPT, UPT, UR10, 0x100000, URZ ;  /* 0x001000000a357890 */ /* 0x000fe2000fffe0ff */
[----:B------:R2:W-:Y:S01]  /*49b60*/  UTCHMMA gdesc[UR56], gdesc[UR64], tmem[UR17], tmem[UR74], idesc[UR75], !UPT ;  /* 0x00ff4a40380075ea */ /* 0x0005e2000f800011 */
[----:B-1----:R-:W-:Y:S01]  /*49b70*/  UIADD3.64 UR50, UPT, UPT, UR24, 0x2004, URZ ;  /* 0x0000200418327897 */ /* 0x002fe2000fffe0ff */
[----:B------:R1:W-:Y:S01]  /*49b80*/  UTCHMMA gdesc[UR42], gdesc[UR62], tmem[UR21], tmem[UR74], idesc[UR75], UPT ;  /* 0x00ff4a3e2a0075ea */ /* 0x0003e2000b800015 */
[----:B------:R-:W-:Y:S01]  /*49b90*/  UIADD3 UR59, UPT, UPT, UR10, 0x100000, URZ ;  /* 0x001000000a3b7890 */ /* 0x000fe2000fffe0ff */
[----:B------:R-:W-:Y:S02]  /*49ba0*/  UMOV UR68, 0x0 ;  /* 0x0000000000447882 */ /* 0x000fe40000000000 */
[----:B------:R-:W-:Y:S01]  /*49bb0*/  UTCHMMA gdesc[UR44], gdesc[UR46], tmem[UR61], tmem[UR74], idesc[UR75], UPT ;  /* 0x00ff4a2e2c0075ea */ /* 0x000fe2000b80003d */
[----:B------:R-:W-:Y:S01]  /*49bc0*/  UMOV UR69, 0x4400910 ;  /* 0x0440091000457882 */ /* 0x000fe20000000000 */
[----:B------:R-:W-:-:S02]  /*49bd0*/  UIADD3 UR52, UPT, UPT, UR10, 0x100000, URZ ;  /* 0x001000000a347890 */ /* 0x000fc4000fffe0ff */
[----:B--2---:R-:W-:Y:S01]  /*49be0*/  UIADD3.64 UR56, UPT, UPT, UR24, 0x27fe, URZ ;  /* 0x000027fe18387897 */ /* 0x004fe2000fffe0ff */
[----:B------:R2:W-:Y:S01]  /*49bf0*/  UTCHMMA gdesc[UR48], gdesc[UR50], tmem[UR53], tmem[UR74], idesc[UR75], UPT ;  /* 0x00ff4a32300075ea */ /* 0x0005e2000b800035 */
[----:B------:R-:W-:Y:S02]  /*49c00*/  UIADD3 UR58, UPT, UPT, UR10, 0x100000, URZ ;  /* 0x001000000a3a7890 */ /* 0x000fe4000fffe0ff */
[----:B------:R-:W-:Y:S02]  /*49c10*/  UIADD3 UR60, UPT, UPT, UR10, 0x100000, URZ ;  /* 0x001000000a3c7890 */ /* 0x000fe4000fffe0ff */
[----:B-1----:R-:W-:Y:S01]  /*49c20*/  UIADD3.64 UR62, UPT, UPT, UR24, 0x2804, URZ ;  /* 0x00002804183e7897 */ /* 0x002fe2000fffe0ff */
[----:B------:R-:W-:Y:S02]  /*49c30*/  UMOV UR70, 0x0 ;  /* 0x0000000000467882 */ /* 0x000fe40000000000 */
[----:B------:R1:W-:Y:S01]  /*49c40*/  UTCHMMA gdesc[UR54], gdesc[UR56], tmem[UR59], tmem[UR68], idesc[UR69], UPT ;  /* 0x00ff4438360075ea */ /* 0x0003e2000b80003b */
[----:B------:R-:W-:Y:S01]  /*49c50*/  UMOV UR71, 0x4400910 ;  /* 0x0440091000477882 */ /* 0x000fe20000000000 */
[----:B--2---:R-:W-:-:S02]  /*49c60*/  UIADD3.64 UR74, UPT, UPT, UR24, 0x2800, URZ ;  /* 0x00002800184a7897 */ /* 0x004fc4000fffe0ff */
[----:B------:R-:W-:Y:S02]  /*49c70*/  UIADD3 UR14, UPT, UPT, UR10, 0x100000, URZ ;  /* 0x001000000a0e7890 */ /* 0x000fe4000fffe0ff */
[----:B------:R-:W-:Y:S02]  /*49c80*/  UIADD3.64 UR48, UPT, UPT, UR24, 0x2ffe, URZ ;  /* 0x00002ffe18307897 */ /* 0x000fe4000fffe0ff */
[----:B------:R-:W-:Y:S02]  /*49c90*/  UIADD3 UR20, UPT, UPT, UR10, 0x100000, URZ ;  /* 0x001000000a147890 */ /* 0x000fe4000fffe0ff */
[----:B-1----:R-:W-:Y:S01]  /*49ca0*/  UIADD3.64 UR68, UPT, UPT, UR24, 0x2802, URZ ;  /* 0x0000280218447897 */ /* 0x002fe2000fffe0ff */
[----:B------:R1:W-:Y:S01]  /*49cb0*/  UTCHMMA gdesc[UR72], gdesc[UR74], tmem[UR52], tmem[UR70], idesc[UR71], UPT ;  /* 0x00ff464a480075ea */ /* 0x0003e2000b800034 */
[----:B------:R-:W-:Y:S01]  /*49cc0*/  UMOV UR56, 0x0 ;  /* 0x0000000000387882 */ /* 0x000fe20000000000 */
[----:B------:R-:W-:Y:S01]  /*49cd0*/  UMOV UR57, 0x4400910 ;  /* 0x0440091000397882 */ /* 0x000fe20000000000 */
[----:B------:R-:W-:-:S02]  /*49ce0*/  UIADD3.64 UR50, UPT, UPT, UR24, 0x3000, URZ ;  /* 0x0000300018327897 */ /* 0x000fc4000fffe0ff */
[----:B------:R-:W-:Y:S02]  /*49cf0*/  UIADD3 UR19, UPT, UPT, UR10, 0x100000, URZ ;  /* 0x001000000a137890 */ /* 0x000fe4000fffe0ff */
[----:B------:R-:W-:Y:S01]  /*49d00*/  UIADD3 UR18, UPT, UPT, UR10, 0x100000, URZ ;  /* 0x001000000a127890 */ /* 0x000fe2000fffe0ff */
[----:B------:R2:W-:Y:S01]  /*49d10*/  UTCHMMA gdesc[UR66], gdesc[UR68], tmem[UR58], tmem[UR56], idesc[UR57], UPT ;  /* 0x00ff3844420075ea */ /* 0x0005e2000b80003a */
[----:B------:R-:W-:Y:S01]  /*49d20*/  UIADD3.64 UR54, UPT, UPT, UR24, 0x3004, URZ ;  /* 0x0000300418367897 */ /* 0x000fe2000fffe0ff */
[----:B------:R3:W-:Y:S01]  /*49d30*/  UTCHMMA gdesc[UR4], gdesc[UR62], tmem[UR60], tmem[UR70], idesc[UR71], UPT ;  /* 0x00ff463e040075ea */ /* 0x0007e2000b80003c */
[----:B-1----:R-:W-:Y:S02]  /*49d40*/  UIADD3.64 UR52, UPT, UPT, UR24, 0x3002, URZ ;  /* 0x0000300218347897 */ /* 0x002fe4000fffe0ff */
[----:B------:R-:W-:Y:S02]  /*49d50*/  UIADD3 UR64, UPT, UPT, UR10, 0x100000, URZ ;  /* 0x001000000a407890 */ /* 0x000fe4000fffe0ff */
[----:B------:R-:W-:Y:S01]  /*49d60*/  UIADD3 UR65, UPT, UPT, UR10, 0x100000, URZ ;  /* 0x001000000a417890 */ /* 0x000fe2000fffe0ff */
[----:B------:R-:W-:Y:S01]  /*49d70*/  UMOV UR72, 0x0 ;  /* 0x0000000000487882 */ /* 0x000fe20000000000 */
[----:B--2---:R-:W-:-:S02]  /*49d80*/  UIADD3.64 UR56, UPT, UPT, UR24, 0x37fe, URZ ;  /* 0x000037fe18387897 */ /* 0x004fc4000fffe0ff */
[----:B------:R-:W-:Y:S02]  /*49d90*/  UIADD3.64 UR58, UPT, UPT, UR24, 0x3800, URZ ;  /* 0x00003800183a7897 */ /* 0x000fe4000fffe0ff */
[----:B---3--:R-:W-:Y:S02]  /*49da0*/  UIADD3.64 UR60, UPT, UPT, UR24, 0x3802, URZ ;  /* 0x00003802183c7897 */ /* 0x008fe4000fffe0ff */
[----:B------:R-:W-:Y:S01]  /*49db0*/  UIADD3.64 UR24, UPT, UPT, UR24, 0x3804, URZ ;  /* 0x0000380418187897 */ /* 0x000fe2000fffe0ff */
        /* <DEDUP_REMOVED lines=8> */
[----:B------:R1:W-:Y:S01]  /*49e40*/  UTCHMMA gdesc[UR28], gdesc[UR50], tmem[UR20], tmem[UR68], idesc[UR69], UPT ;  /* 0x00ff44321c0075ea */ /* 0x0003e2000b800014 */
[----:B------:R1:W-:Y:S01]  /*49e50*/  UTCHMMA gdesc[UR30], gdesc[UR52], tmem[UR19], tmem[UR72], idesc[UR73], UPT ;  /* 0x00ff48341e0075ea */ /* 0x0003e2000b800013 */
[----:B------:R-:W-:Y:S01]  /*49e60*/  UMOV UR42, 0x0 ;  /* 0x00000000002a7882 */ /* 0x000fe20000000000 */
[----:B------:R-:W-:Y:S01]  /*49e70*/  UMOV UR43, 0x4400910 ;  /* 0x04400910002b7882 */ /* 0x000fe20000000000 */
[----:B------:R1:W-:Y:S01]  /*49e80*/  UTCHMMA gdesc[UR32], gdesc[UR54], tmem[UR18], tmem[UR74], idesc[UR75], UPT ;  /* 0x00ff4a36200075ea */ /* 0x0003e2000b800012 */
[----:B------:R-:W-:Y:S01]  /*49e90*/  UMOV UR44, 0x0 ;  /* 0x00000000002c7882 */ /* 0x000fe20000000000 */
[----:B------:R-:W-:Y:S01]  /*49ea0*/  UMOV UR45, 0x4400910 ;  /* 0x04400910002d7882 */ /* 0x000fe20000000000 */
[----:B------:R-:W-:Y:S01]  /*49eb0*/  UMOV UR4, UR16 ;  /* 0x0000001000047c82 */ /* 0x000fe20008000000 */
[----:B------:R-:W-:Y:S01]  /*49ec0*/  UMOV UR5, URZ ;  /* 0x000000ff00057c82 */ /* 0x000fe20008000000 */
[----:B------:R1:W-:Y:S01]  /*49ed0*/  UTCHMMA gdesc[UR34], gdesc[UR56], tmem[UR17], tmem[UR76], idesc[UR77], UPT ;  /* 0x00ff4c38220075ea */ /* 0x0003e2000b800011 */
[----:B------:R-:W-:Y:S01]  /*49ee0*/  UMOV UR46, 0x0 ;  /* 0x00000000002e7882 */ /* 0x000fe20000000000 */
[----:B------:R-:W-:Y:S01]  /*49ef0*/  UMOV UR47, 0x4400910 ;  /* 0x04400910002f7882 */ /* 0x000fe20000000000 */
[----:B------:R1:W-:Y:S01]  /*49f00*/  UTCHMMA gdesc[UR36], gdesc[UR58], tmem[UR21], tmem[UR42], idesc[UR43], UPT ;  /* 0x00ff2a3a240075ea */ /* 0x0003e2000b800015 */
[----:B------:R-:W-:Y:S01]  /*49f10*/  UMOV UR70, UR4 ;  /* 0x0000000400467c82 */ /* 0x000fe20008000000 */
[----:B------:R1:W-:Y:S01]  /*49f20*/  UTCHMMA gdesc[UR38], gdesc[UR60], tmem[UR64], tmem[UR44], idesc[UR45], UPT ;  /* 0x00ff2c3c260075ea */ /* 0x0003e2000b800040 */
[----:B------:R1:W-:Y:S01]  /*49f30*/  UTCHMMA gdesc[UR40], gdesc[UR24], tmem[UR65], tmem[UR46], idesc[UR47], UPT ;  /* 0x00ff2e18280075ea */ /* 0x0003e2000b800041 */
[----:B------:R1:W-:Y:S01]  /*49f40*/  UTCBAR [UR70], URZ ;  /* 0x000000ff460073e9 */ /* 0x0003e200080000ff */
[----:B------:R-:W-:Y:S01]  /*49f50*/  NOP ;  /* 0x0000000000007918 */ /* 0x000fe20000000000 */
.L_x_6:
[----:B------:R-:W-:Y:S01]  /*49f60*/  BAR.SYNC.DEFER_BLOCKING 0x0 ;  /* 0x0000000000007b1d */ /* 0x000fe20000010000 */
[C---:B------:R-:W-:Y:S02]  /*49f70*/  LOP3.LUT R2, R3.reuse, 0x20, RZ, 0xfc, !PT ;  /* 0x0000002003027812 */ /* 0x040fe400078efcff */
[----:B------:R-:W-:-:S04]  /*49f80*/  LOP3.LUT R252, R3, 0x40, RZ, 0xfc, !PT ;  /* 0x0000004003fc7812 */ /* 0x000fc800078efcff */
[----:B------:R-:W-:Y:S01]  /*49f90*/  ISETP.GE.AND P5, PT, R252, UR9, PT ;  /* 0x00000009fc007c0c */ /* 0x000fe2000bfa6270 */
[----:B------:R2:W-:Y:S04]  /*49fa0*/  STL.64 [R1+0x1700], R122 ;  /* 0x0017007a01007387 */ /* 0x0005e80000100a00 */
[----:B------:R-:W-:Y:S04]  /*49fb0*/  STL.64 [R1+0x16f8], R120 ;  /* 0x0016f87801007387 */ /* 0x000fe80000100a00 */
[----:B------:R3:W-:Y:S01]  /*49fc0*/  STL.64 [R1+0x16f0], R4 ;  /* 0x0016f00401007387 */ /* 0x0007e20000100a00 */
[----:B--2---:R-:W-:-:S02]  /*49fd0*/  LOP3.LUT R123, R3, 0x22, RZ, 0xfc, !PT ;  /* 0x00000022037b7812 */ /* 0x004fc400078efcff */
[----:B------:R-:W-:Y:S01]  /*49fe0*/  LOP3.LUT R122, R3, 0x60, RZ, 0xfc, !PT ;  /* 0x00000060037a7812 */ /* 0x000fe200078efcff */
[----:B------:R-:W-:Y:S01]  /*49ff0*/  @!PT LDS RZ, [RZ] ;  /* 0x00000000fffff984 */ /* 0x000fe20000000800 */
[----:B------:R-:W-:Y:S01]  /*4a000*/  @!PT LDS RZ, [RZ] ;  /* 0x00000000fffff984 */ /* 0x000fe20000000800 */
[----:B------:R-:W-:Y:S01]  /*4a010*/  @!PT LDS RZ, [RZ] ;  /* 0x00000000fffff984 */ /* 0x000fe20000000800 */
[----:B------:R-:W-:Y:S01]  /*4a020*/  LDGSTS.E [R241+0x18000], desc[UR22][R118.64], P6 ;  /* 0x1800000076f17fae */ /* 0x000fe2000b1a1016 */
[----:B------:R-:W-:Y:S02]  /*4a030*/  ISETP.GE.AND P3, PT, R123, UR9, PT ;  /* 0x000000097b007c0c */ /* 0x000fe4000bf66270 */
[----:B-----5:R-:W-:Y:S01]  /*4a040*/  IADD3 R114, P6, PT, R114, UR12, RZ ;  /* 0x0000000c72727c10 */ /* 0x020fe2000ffde0ff */
[----:B------:R-:W-:Y:S01]  /*4a050*/  LDGSTS.E [R241+0x18008], desc[UR22][R116.64], P2 ;  /* 0x1800800074f17fae */ /* 0x000fe200091a1016 */
[----:B------:R-:W-:Y:S02]  /*4a060*/  ISETP.GE.AND P2, PT, R2, UR9, PT ;  /* 0x0000000902007c0c */ /* 0x000fe4000bf46270 */
[----:B------:R-:W-:Y:S02]  /*4a070*/  SEL R252, RZ, 0x4, P3 ;  /* 0x00000004fffc7807 */ /* 0x000fe40001800000 */
[----:B------:R-:W-:-:S02]  /*4a080*/  SEL R2, RZ, 0x4, P2 ;  /* 0x00000004ff027807 */ /* 0x000fc40001000000 */
[----:B------:R-:W-:Y:S02]  /*4a090*/  IADD3.X R115, PT, PT, R115, UR13, RZ, P6, !PT ;  /* 0x0000000d73737c10 */ /* 0x000fe4000b7fe4ff */
[----:B------:R-:W-:Y:S02]  /*4a0a0*/  SEL R2, R2, RZ, P4 ;  /* 0x000000ff02027207 */ /* 0x000fe40002000000 */
[----:B------:R-:W-:Y:S02]  /*4a0b0*/  SEL R252, R252, RZ, P4 ;  /* 0x000000fffcfc7207 */ /* 0x000fe40002000000 */
[----:B------:R-:W-:Y:S02]  /*4a0c0*/  ISETP.NE.U32.AND P2, PT, R2, RZ, PT ;  /* 0x000000ff0200720c */ /* 0x000fe40003f45070 */
[----:B------:R-:W-:Y:S02]  /*4a0d0*/  SEL R2, RZ, 0x4, P5 ;  /* 0x00000004ff027807 */ /* 0x000fe40002800000 */
[----:B------:R-:W-:-:S02]  /*4a0e0*/  LOP3.LUT R123, R3, 0x42, RZ, 0xfc, !PT ;  /* 0x00000042037b7812 */ /* 0x000fc400078efcff */
[----:B------:R-:W-:Y:S02]  /*4a0f0*/  SEL R2, R2, RZ, P4 ;  /* 0x000000ff02027207 */ /* 0x000fe40002000000 */
[----:B------:R-:W-:Y:S02]  /*4a100*/  ISETP.NE.U32.AND P5, PT, R252, RZ, PT ;  /* 0x000000fffc00720c */ /* 0x000fe40003fa5070 */
[----:B------:R-:W-:Y:S01]  /*4a110*/  IADD3 R112, P6, PT, R112, UR12, RZ ;  /* 0x0000000c70707c10 */ /* 0x000fe2000ffde0ff */
[----:B------:R-:W-:Y:S01]  /*4a120*/  USHF.R.S32.HI UR4, URZ, 0x1f, UR15 ;  /* 0x0000001fff047899 */ /* 0x000fe2000801140f */
[----:B------:R-:W-:Y:S01]  /*4a130*/  ISETP.NE.U32.AND P3, PT, R2, RZ, PT ;  /* 0x000000ff0200720c */ /* 0x000fe20003f65070 */
[----:B------:R-:W-:Y:S01]  /*4a140*/  LDGSTS.E [R241+0x1a000], desc[UR22][R114.64], P2 ;  /* 0x1a00000072f17fae */ /* 0x000fe200091a1016 */
[----:B------:R-:W-:Y:S01]  /*4a150*/  ISETP.GE.AND P2, PT, R123, UR9, PT ;  /* 0x000000097b007c0c */ /* 0x000fe2000bf46270 */
[----:B-1----:R-:W-:Y:S01]  /*4a160*/  USHF.L.U32 UR14, UR15, 0x2, URZ ;  /* 0x000000020f0e7899 */ /* 0x002fe200080006ff */
[----:B------:R-:W-:Y:S01]  /*4a170*/  IADD3.X R113, PT, PT, R113, UR13, RZ, P6, !PT ;  /* 0x0000000d71717c10 */ /* 0x000fe2000b7fe4ff */
[----:B------:R-:W-:Y:S01]  /*4a180*/  VIADD R13, R13, 0x100000 ;  /* 0x001000000d0d7836 */ /* 0x000fe20000000000 */
[----:B------:R-:W-:Y:S01]  /*4a190*/  SEL R2, RZ, 0x4, P2 ;  /* 0x00000004ff027807 */ /* 0x000fe20001000000 */
[----:B------:R-:W-:Y:S01]  /*4a1a0*/  VIADD R10, R10, 0x100000 ;  /* 0x001000000a0a7836 */ /* 0x000fe20000000000 */
[----:B---3--:R-:W-:Y:S01]  /*4a1b0*/  IADD3 R4, P6, PT, R110, UR12, RZ ;  /* 0x0000000c6e047c10 */ /* 0x008fe2000ffde0ff */
[----:B------:R-:W-:Y:S01]  /*4a1c0*/  LDGSTS.E [R241+0x1a008], desc[UR22][R112.64], P5 ;  /* 0x1a00800070f17fae */ /* 0x000fe2000a9a1016 */
[----:B------:R-:W-:Y:S01]  /*4a1d0*/  SEL R2, R2, RZ, P4 ;  /* 0x000000ff02027207 */ /* 0x000fe20002000000 */
[----:B------:R-:W-:Y:S01]  /*4a1e0*/  VIADD R9, R9, 0x100000 ;  /* 0x0010000009097836 */ /* 0x000fe20000000000 */
[----:B------:R-:W-:Y:S01]  /*4a1f0*/  IADD3.X R5, PT, PT, R111, UR13, RZ, P6, !PT ;  /* 0x0000000d6f057c10 */ /* 0x000fe2000b7fe4ff */
[----:B------:R-:W-:Y:S01]  /*4a200*/  VIADD R8, R8, 0x100000 ;  /* 0x0010000008087836 */ /* 0x000fe20000000000 */
[----:B------:R-:W-:Y:S01]  /*4a210*/  ISETP.NE.U32.AND P2, PT, R2, RZ, PT ;  /* 0x000000ff0200720c */ /* 0x000fe20003f45070 */
[----:B------:R-:W-:Y:S01]  /*4a220*/  VIADD R7, R7, 0x100000 ;  /* 0x0010000007077836 */ /* 0x000fe20000000000 */
[----:B------:R-:W-:Y:S01]  /*4a230*/  LOP3.LUT R123, R3, 0x62, RZ, 0xfc, !PT ;  /* 0x00000062037b7812 */ /* 0x000fe200078efcff */
[----:B------:R1:W-:Y:S01]  /*4a240*/  LDGSTS.E [R241+0x1c000], desc[UR22][R4.64], P3 ;  /* 0x1c00000004f17fae */ /* 0x0003e200099a1016 */
[----:B------:R-:W-:Y:S01]  /*4a250*/  ISETP.GE.AND P3, PT, R122, UR9, PT ;  /* 0x000000097a007c0c */ /* 0x000fe2000bf66270 */
[----:B------:R-:W-:Y:S01]  /*4a260*/  VIADD R6, R6, 0x100000 ;  /* 0x0010000006067836 */ /* 0x000fe20000000000 */
[----:B------:R-:W-:Y:S01]  /*4a270*/  IADD3 R122, P6, PT, R108, UR12, RZ ;  /* 0x0000000c6c7a7c10 */ /* 0x000fe2000ffde0ff */
[----:B------:R1:W-:Y:S01]  /*4a280*/  STL.64 [R1+0xe8], R4 ;  /* 0x0000e80401007387 */ /* 0x0003e20000100a00 */
[----:B------:R-:W-:Y:S01]  /*4a290*/  ISETP.GE.AND P5, PT, R123, UR9, PT ;  /* 0x000000097b007c0c */ /* 0x000fe2000bfa6270 */
[----:B------:R-:W2:Y:S01]  /*4a2a0*/  LDC R252, c[0x0][0x3a0] ;  /* 0x0000e800fffc7b82 */ /* 0x000ea20000000800 */
[----:B------:R-:W-:-:S02]  /*4a2b0*/  IADD3.X R123, PT, PT, R109, UR13, RZ, P6, !PT ;  /* 0x0000000d6d7b7c10 */ /* 0x000fc4000b7fe4ff */
[----:B------:R-:W-:Y:S02]  /*4a2c0*/  SEL R110, RZ, 0x4, P3 ;  /* 0x00000004ff6e7807 */ /* 0x000fe40001800000 */
[----:B------:R-:W-:Y:S01]  /*4a2d0*/  SEL R2, RZ, 0x4, P5 ;  /* 0x00000004ff027807 */ /* 0x000fe20002800000 */
[----:B------:R3:W-:Y:S01]  /*4a2e0*/  STL.64 [R1+0x108], R122 ;  /* 0x0001087a01007387 */ /* 0x0007e20000100a00 */
[----:B------:R-:W-:Y:S02]  /*4a2f0*/  SEL R110, R110, RZ, P4 ;  /* 0x000000ff6e6e7207 */ /* 0x000fe40002000000 */
[----:B------:R-:W-:Y:S01]  /*4a300*/  SEL R2, R2, RZ, P4 ;  /* 0x000000ff02027207 */ /* 0x000fe20002000000 */
[----:B------:R3:W-:Y:S01]  /*4a310*/  LDGSTS.E [R241+0x1c008], desc[UR22][R122.64], P2 ;  /* 0x1c0080007af17fae */ /* 0x0007e200091a1016 */
[----:B------:R-:W-:Y:S02]  /*4a320*/  IADD3 R120, P6, PT, R106, UR12, RZ ;  /* 0x0000000c6a787c10 */ /* 0x000fe4000ffde0ff */
[----:B------:R-:W-:-:S02]  /*4a330*/  ISETP.NE.U32.AND P5, PT, R110, RZ, PT ;  /* 0x000000ff6e00720c */ /* 0x000fc40003fa5070 */
[----:B------:R-:W-:Y:S02]  /*4a340*/  ISETP.NE.U32.AND P3, PT, R2, RZ, PT ;  /* 0x000000ff0200720c */ /* 0x000fe40003f65070 */
[----:B------:R-:W-:Y:S02]  /*4a350*/  IADD3.X R121, PT, PT, R107, UR13, RZ, P6, !PT ;  /* 0x0000000d6b797c10 */ /* 0x000fe4000b7fe4ff */
[----:B-1----:R-:W-:Y:S02]  /*4a360*/  IADD3 R4, P6, PT, R104, UR12, RZ ;  /* 0x0000000c68047c10 */ /* 0x002fe4000ffde0ff */
[----:B---3--:R-:W-:Y:S01]  /*4a370*/  LOP3.LUT R122, R3, 0x4, RZ, 0xfc, !PT ;  /* 0x00000004037a7812 */ /* 0x008fe200078efcff */
[----:B------:R-:W-:Y:S01]  /*4a380*/  STL.64 [R1+0x248], R120 ;  /* 0x0002487801007387 */ /* 0x000fe20000100a00 */
[----:B------:R-:W-:Y:S02]  /*4a390*/  IADD3.X R5, PT, PT, R105, UR13, RZ, P6, !PT ;  /* 0x0000000d69057c10 */ /* 0x000fe4000b7fe4ff */
[----:B------:R-:W-:Y:S01]  /*4a3a0*/  ISETP.GE.AND P2, PT, R122, UR9, PT ;  /* 0x000000097a007c0c */ /* 0x000fe2000bf46270 */
[----:B------:R-:W-:Y:S01]  /*4a3b0*/  LDGSTS.E [R241+0x1e000], desc[UR22][R120.64], P5 ;  /* 0x1e00000078f17fae */ /* 0x000fe2000a9a1016 */
[----:B------:R-:W-:-:S02]  /*4a3c0*/  LOP3.LUT R123, R3, 0x6, RZ, 0xfc, !PT ;  /* 0x00000006037b7812 */ /* 0x000fc400078efcff */
[----:B------:R-:W-:Y:S01]  /*4a3d0*/  SEL R104, RZ, 0x4, P2 ;  /* 0x00000004ff687807 */ /* 0x000fe20001000000 */
[----:B------:R1:W-:Y:S01]  /*4a3e0*/  LDGSTS.E [R241+0x1e008], desc[UR22][R4.64], P3 ;  /* 0x1e00800004f17fae */ /* 0x0003e200099a1016 */
[----:B------:R-:W-:Y:S02]  /*4a3f0*/  ISETP.GE.AND P3, PT, R123, UR9, PT ;  /* 0x000000097b007c0c */ /* 0x000fe4000bf66270 */
[----:B------:R-:W-:Y:S01]  /*4a400*/  SEL R104, R104, RZ, P4 ;  /* 0x000000ff68687207 */ /* 0x000fe20002000000 */
[----:B------:R1:W-:Y:S01]  /*4a410*/  STL.64 [R1+0x250], R4 ;  /* 0x0002500401007387 */ /* 0x0003e20000100a00 */
[----:B------:R-:W-:Y:S02]  /*4a420*/  SEL R2, RZ, 0x4, P3 ;  /* 0x00000004ff027807 */ /* 0x000fe40001800000 */
[----:B------:R-:W-:Y:S02]  /*4a430*/  ISETP.NE.U32.AND P2, PT, R104, RZ, PT ;  /* 0x000000ff6800720c */ /* 0x000fe40003f45070 */
[----:B------:R-:W-:-:S02]  /*4a440*/  IADD3 R104, P5, PT, R234, UR12, RZ ;  /* 0x0000000cea687c10 */ /* 0x000fc4000ffbe0ff */
[----:B------:R-:W-:Y:S02]  /*4a450*/  LOP3.LUT R123, R3, 0x24, RZ, 0xfc, !PT ;  /* 0x00000024037b7812 */ /* 0x000fe400078efcff */
[----:B------:R-:W-:Y:S02]  /*4a460*/  IADD3.X R105, PT, PT, R235, UR13, RZ, P5, !PT ;  /* 0x0000000deb697c10 */ /* 0x000fe4000affe4ff */
[----:B------:R-:W-:Y:S02]  /*4a470*/  SEL R2, R2, RZ, P4 ;  /* 0x000000ff02027207 */ /* 0x000fe40002000000 */
[----:B------:R-:W-:Y:S02]  /*4a480*/  IADD3 R106, P5, PT, R232, UR12, RZ ;  /* 0x0000000ce86a7c10 */ /* 0x000fe4000ffbe0ff */
[----:B------:R-:W-:Y:S01]  /*4a490*/  ISETP.NE.U32.AND P3, PT, R2, RZ, PT ;  /* 0x000000ff0200720c */ /* 0x000fe20003f65070 */
[----:B------:R-:W-:Y:S01]  /*4a4a0*/  LDGSTS.E [R240+0x18000], desc[UR22][R104.64], P2 ;  /* 0x1800000068f07fae */ /* 0x000fe200091a1016 */
[----:B------:R-:W-:-:S02]  /*4a4b0*/  ISETP.GE.AND P2, PT, R123, UR9, PT ;  /* 0x000000097b007c0c */ /* 0x000fc4000bf46270 */
[----:B------:R-:W-:Y:S02]  /*4a4c0*/  IADD3.X R107, PT, PT, R233, UR13, RZ, P5, !PT ;  /* 0x0000000de96b7c10 */ /* 0x000fe4000affe4ff */
[----:B------:R-:W-:Y:S02]  /*4a4d0*/  SEL R2, RZ, 0x4, P2 ;  /* 0x00000004ff027807 */ /* 0x000fe40001000000 */
[C---:B------:R-:W-:Y:S02]  /*4a4e0*/  LOP3.LUT R122, R3.reuse, 0x26, RZ, 0xfc, !PT ;  /* 0x00000026037a7812 */ /* 0x040fe400078efcff */
[----:B------:R-:W-:Y:S02]  /*4a4f0*/  SEL R2, R2, RZ, P4 ;  /* 0x000000ff02027207 */ /* 0x000fe40002000000 */
[----:B------:R-:W-:Y:S01]  /*4a500*/  LOP3.LUT R123, R3, 0x44, RZ, 0xfc, !PT ;  /* 0x00000044037b7812 */ /* 0x000fe200078efcff */
[----:B------:R-:W-:Y:S01]  /*4a510*/  LDGSTS.E [R240+0x18008], desc[UR22][R106.64], P3 ;  /* 0x180080006af07fae */ /* 0x000fe200099a1016 */
[----:B------:R-:W-:-:S02]  /*4a520*/  ISETP.NE.U32.AND P2, PT, R2, RZ, PT ;  /* 0x000000ff0200720c */ /* 0x000fc40003f45070 */
[----:B------:R-:W-:Y:S02]  /*4a530*/  ISETP.GE.AND P3, PT, R122, UR9, PT ;  /* 0x000000097a007c0c */ /* 0x000fe4000bf66270 */
[----:B------:R-:W-:Y:S02]  /*4a540*/  ISETP.GE.AND P5, PT, R123, UR9, PT ;  /* 0x000000097b007c0c */ /* 0x000fe4000bfa6270 */
[----:B------:R-:W-:Y:S02]  /*4a550*/  IADD3 R102, P6, PT, R102, UR12, RZ ;  /* 0x0000000c66667c10 */ /* 0x000fe4000ffde0ff */
[----:B------:R-:W-:Y:S02]  /*4a560*/  SEL R108, RZ, 0x4, P3 ;  /* 0x00000004ff6c7807 */ /* 0x000fe40001800000 */
[----:B------:R-:W-:Y:S02]  /*4a570*/  SEL R2, RZ, 0x4, P5 ;  /* 0x00000004ff027807 */ /* 0x000fe40002800000 */
[----:B------:R-:W-:-:S02]  /*4a580*/  IADD3.X R103, PT, PT, R103, UR13, RZ, P6, !PT ;  /* 0x0000000d67677c10 */ /* 0x000fc4000b7fe4ff */
[----:B------:R-:W-:Y:S02]  /*4a590*/  LOP3.LUT R123, R3, 0x46, RZ, 0xfc, !PT ;  /* 0x00000046037b7812 */ /* 0x000fe400078efcff */
[----:B------:R-:W-:Y:S01]  /*4a5a0*/  SEL R108, R108, RZ, P4 ;  /* 0x000000ff6c6c7207 */ /* 0x000fe20002000000 */
[----:B------:R-:W-:Y:S01]  /*4a5b0*/  LDGSTS.E [R240+0x1a000], desc[UR22][R102.64], P2 ;  /* 0x1a00000066f07fae */ /* 0x000fe200091a1016 */
[----:B------:R-:W-:Y:S02]  /*4a5c0*/  SEL R2, R2, RZ, P4 ;  /* 0x000000ff02027207 */ /* 0x000fe40002000000 */
[----:B------:R-:W-:Y:S02]  /*4a5d0*/  ISETP.GE.AND P2, PT, R123, UR9, PT ;  /* 0x000000097b007c0c */ /* 0x000fe4000bf46270 */
[----:B------:R-:W-:Y:S02]  /*4a5e0*/  ISETP.NE.U32.AND P5, PT, R108, RZ, PT ;  /* 0x000000ff6c00720c */ /* 0x000fe40003fa5070 */
[----:B------:R-:W-:-:S02]  /*4a5f0*/  IADD3 R100, P6, PT, R100, UR12, RZ ;  /* 0x0000000c64647c10 */ /* 0x000fc4000ffde0ff */
[----:B------:R-:W-:Y:S02]  /*4a600*/  ISETP.NE.U32.AND P3, PT, R2, RZ, PT ;  /* 0x000000ff0200720c */ /* 0x000fe40003f65070 */
[----:B------:R-:W-:Y:S02]  /*4a610*/  SEL R2, RZ, 0x4, P2 ;  /* 0x00000004ff027807 */ /* 0x000fe40001000000 */
[----:B------:R-:W-:Y:S02]  /*4a620*/  IADD3.X R101, PT, PT, R101, UR13, RZ, P6, !PT ;  /* 0x0000000d65657c10 */ /* 0x000fe4000b7fe4ff */
[----:B-1----:R-:W-:Y:S02]  /*4a630*/  IADD3 R4, P6, PT, R98, UR12, RZ ;  /* 0x0000000c62047c10 */ /* 0x002fe4000ffde0ff */
[----:B------:R-:W-:Y:S01]  /*4a640*/  SEL R2, R2, RZ, P4 ;  /* 0x000000ff02027207 */ /* 0x000fe20002000000 */
[----:B------:R-:W-:Y:S01]  /*4a650*/  LDGSTS.E [R240+0x1a008], desc[UR22][R100.64], P5 ;  /* 0x1a00800064f07fae */ /* 0x000fe2000a9a1016 */
[----:B------:R-:W-:-:S02]  /*4a660*/  IADD3.X R5, PT, PT, R99, UR13, RZ, P6, !PT ;  /* 0x0000000d63057c10 */ /* 0x000fc4000b7fe4ff */
[C---:B------:R-:W-:Y:S02]  /*4a670*/  LOP3.LUT R122, R3.reuse, 0x64, RZ, 0xfc, !PT ;  /* 0x00000064037a7812 */ /* 0x040fe400078efcff */
[----:B------:R-:W-:Y:S01]  /*4a680*/  ISETP.NE.U32.AND P2, PT, R2, RZ, PT ;  /* 0x000000ff0200720c */ /* 0x000fe20003f45070 */
[----:B------:R1:W-:Y:S01]  /*4a690*/  LDGSTS.E [R240+0x1c000], desc[UR22][R4.64], P3 ;  /* 0x1c00000004f07fae */ /* 0x0003e200099a1016 */
[----:B------:R-:W-:Y:S02]  /*4a6a0*/  LOP3.LUT R123, R3, 0x66, RZ, 0xfc, !PT ;  /* 0x00000066037b7812 */ /* 0x000fe400078efcff */
[----:B------:R-:W-:Y:S01]  /*4a6b0*/  ISETP.GE.AND P3, PT, R122, UR9, PT ;  /* 0x000000097a007c0c */ /* 0x000fe2000bf66270 */
[----:B------:R1:W-:Y:S01]  /*4a6c0*/  STL.64 [R1+0xc8], R4 ;  /* 0x0000c80401007387 */ /* 0x0003e20000100a00 */
[----:B------:R-:W-:Y:S02]  /*4a6d0*/  IADD3 R110, P6, PT, R96, UR12, RZ ;  /* 0x0000000c606e7c10 */ /* 0x000fe4000ffde0ff */
[----:B------:R-:W-:-:S02]  /*4a6e0*/  ISETP.GE.AND P5, PT, R123, UR9, PT ;  /* 0x000000097b007c0c */ /* 0x000fc4000bfa6270 */
[----:B------:R-:W-:Y:S02]  /*4a6f0*/  SEL R98, RZ, 0x4, P3 ;  /* 0x00000004ff627807 */ /* 0x000fe40001800000 */
[----:B------:R-:W-:Y:S02]  /*4a700*/  IADD3.X R111, PT, PT, R97, UR13, RZ, P6, !PT ;  /* 0x0000000d616f7c10 */ /* 0x000fe4000b7fe4ff */
[----:B------:R-:W-:Y:S02]  /*4a710*/  SEL R2, RZ, 0x4, P5 ;  /* 0x00000004ff027807 */ /* 0x000fe40002800000 */
[----:B------:R-:W-:Y:S01]  /*4a720*/  LOP3.LUT R122, R3, 0x8, RZ, 0xfc, !PT ;  /* 0x00000008037a7812 */ /* 0x000fe200078efcff */
[----:B------:R-:W-:Y:S01]  /*4a730*/  LDGSTS.E [R240+0x1c008], desc[UR22][R110.64], P2 ;  /* 0x1c0080006ef07fae */ /* 0x000fe200091a1016 */
[----:B------:R-:W-:Y:S02]  /*4a740*/  SEL R98, R98, RZ, P4 ;  /* 0x000000ff62627207 */ /* 0x000fe40002000000 */
[----:B------:R-:W-:Y:S01]  /*4a750*/  IADD3 R108, P6, PT, R94, UR12, RZ ;  /* 0x0000000c5e6c7c10 */ /* 0x000fe2000ffde0ff */
[----:B------:R-:W-:Y:S01]  /*4a760*/  STL.64 [R1+0xd0], R110 ;  /* 0x0000d06e01007387 */ /* 0x000fe20000100a00 */
[----:B------:R-:W-:-:S02]  /*4a770*/  SEL R2, R2, RZ, P4 ;  /* 0x000000ff02027207 */ /* 0x000fc40002000000 */
[----:B------:R-:W-:Y:S02]  /*4a780*/  ISETP.GE.AND P2, PT, R122, UR9, PT ;  /* 0x000000097a007c0c */ /* 0x000fe4000bf46270 */
[----:B------:R-:W-:Y:S02]  /*4a790*/  ISETP.NE.U32.AND P5, PT, R98, RZ, PT ;  /* 0x000000ff6200720c */ /* 0x000fe40003fa5070 */
[----:B------:R-:W-:Y:S02]  /*4a7a0*/  IADD3.X R109, PT, PT, R95, UR13, RZ, P6, !PT ;  /* 0x0000000d5f6d7c10 */ /* 0x000fe4000b7fe4ff */
[----:B------:R-:W-:Y:S02]  /*4a7b0*/  ISETP.NE.U32.AND P3, PT, R2, RZ, PT ;  /* 0x000000ff0200720c */ /* 0x000fe40003f65070 */
[----:B-1----:R-:W-:Y:S01]  /*4a7c0*/  IADD3 R4, P6, PT, R92, UR12, RZ ;  /* 0x0000000c5c047c10 */ /* 0x002fe2000ffde0ff */
[----:B------:R-:W-:Y:S01]  /*4a7d0*/  STL.64 [R1+0x228], R108 ;  /* 0x0002286c01007387 */ /* 0x000fe20000100a00 */
[----:B------:R-:W-:-:S02]  /*4a7e0*/  SEL R92, RZ, 0x4, P2 ;  /* 0x00000004ff5c7807 */ /* 0x000fc40001000000 */
[----:B------:R-:W-:Y:S02]  /*4a7f0*/  IADD3.X R5, PT, PT, R93, UR13, RZ, P6, !PT ;  /* 0x0000000d5d057c10 */ /* 0x000fe4000b7fe4ff */
[----:B------:R-:W-:Y:S01]  /*4a800*/  SEL R92, R92, RZ, P4 ;  /* 0x000000ff5c5c7207 */ /* 0x000fe20002000000 */
[----:B------:R-:W-:Y:S01]  /*4a810*/  LDGSTS.E [R240+0x1e000], desc[UR22][R108.64], P5 ;  /* 0x1e0000006cf07fae */ /* 0x000fe2000a9a1016 */
[----:B------:R-:W-:Y:S02]  /*4a820*/  LOP3.LUT R123, R3, 0xa, RZ, 0xfc, !PT ;  /* 0x0000000a037b7812 */ /* 0x000fe400078efcff */
[----:B------:R-:W-:Y:S01]  /*4a830*/  ISETP.NE.U32.AND P2, PT, R92, RZ, PT ;  /* 0x000000ff5c00720c */ /* 0x000fe20003f45070 */
[----:B------:R1:W-:Y:S01]  /*4a840*/  LDGSTS.E [R240+0x1e008], desc[UR22][R4.64], P3 ;  /* 0x1e00800004f07fae */ /* 0x0003e200099a1016 */
[----:B------:R-:W-:Y:S02]  /*4a850*/  IADD3 R92, P5, PT, R250, UR12, RZ ;  /* 0x0000000cfa5c7c10 */ /* 0x000fe4000ffbe0ff */
[----:B------:R-:W-:Y:S01]  /*4a860*/  ISETP.GE.AND P3, PT, R123, UR9, PT ;  /* 0x000000097b007c0c */ /* 0x000fe2000bf66270 */
[----:B------:R1:W-:Y:S01]  /*4a870*/  STL.64 [R1+0x230], R4 ;  /* 0x0002300401007387 */ /* 0x0003e20000100a00 */
[----:B------:R-:W-:-:S02]  /*4a880*/  IADD3.X R93, PT, PT, R251, UR13, RZ, P5, !PT ;  /* 0x0000000dfb5d7c10 */ /* 0x000fc4000affe4ff */
[----:B------:R-:W-:Y:S02]  /*4a890*/  SEL R2, RZ, 0x4, P3 ;  /* 0x00000004ff027807 */ /* 0x000fe40001800000 */
[----:B------:R-:W-:Y:S02]  /*4a8a0*/  LOP3.LUT R123, R3, 0x28, RZ, 0xfc, !PT ;  /* 0x00000028037b7812 */ /* 0x000fe400078efcff */
[----:B------:R-:W-:Y:S01]  /*4a8b0*/  SEL R2, R2, RZ, P4 ;  /* 0x000000ff02027207 */ /* 0x000fe20002000000 */
[----:B------:R-:W-:Y:S01]  /*4a8c0*/  LDGSTS.E [R239+0x18000], desc[UR22][R92.64], P2 ;  /* 0x180000005cef7fae */ /* 0x000fe200091a1016 */
[----:B------:R-:W-:Y:S02]  /*4a8d0*/  ISETP.GE.AND P2, PT, R123, UR9, PT ;  /* 0x000000097b007c0c */ /* 0x000fe4000bf46270 */
[----:B------:R-:W-:Y:S02]  /*4a8e0*/  ISETP.NE.U32.AND P3, PT, R2, RZ, PT ;  /* 0x000000ff0200720c */ /* 0x000fe40003f65070 */
[----:B------:R-:W-:-:S02]  /*4a8f0*/  SEL R2, RZ, 0x4, P2 ;  /* 0x00000004ff027807 */ /* 0x000fc40001000000 */
[----:B------:R-:W-:Y:S02]  /*4a900*/  IADD3 R94, P5, PT, R248, UR12, RZ ;  /* 0x0000000cf85e7c10 */ /* 0x000fe4000ffbe0ff */
[----:B------:R-:W-:Y:S02]  /*4a910*/  SEL R2, R2, RZ, P4 ;  /* 0x000000ff02027207 */ /* 0x000fe40002000000 */
[----:B------:R-:W-:Y:S02]  /*4a920*/  IADD3.X R95, PT, PT, R249, UR13, RZ, P5, !PT ;  /* 0x0000000df95f7c10 */ /* 0x000fe4000affe4ff */
[----:B------:R-:W-:Y:S02]  /*4a930*/  ISETP.NE.U32.AND P2, PT, R2, RZ, PT ;  /* 0x000000ff0200720c */ /* 0x000fe40003f45070 */
[C---:B------:R-:W-:Y:S01]  /*4a940*/  LOP3.LUT R122, R3.reuse, 0x2a, RZ, 0xfc, !PT ;  /* 0x0000002a037a7812 */ /* 0x040fe200078efcff */
[----:B------:R-:W-:Y:S01]  /*4a950*/  LDGSTS.E [R239+0x18008], desc[UR22][R94.64], P3 ;  /* 0x180080005eef7fae */ /* 0x000fe200099a1016 */
[----:B------:R-:W-:-:S02]  /*4a960*/  LOP3.LUT R123, R3, 0x48, RZ, 0xfc, !PT ;  /* 0x00000048037b7812 */ /* 0x000fc400078efcff */
[----:B------:R-:W-:Y:S02]  /*4a970*/  IADD3 R90, P6, PT, R90, UR12, RZ ;  /* 0x0000000c5a5a7c10 */ /* 0x000fe4000ffde0ff */
[----:B------:R-:W-:Y:S02]  /*4a980*/  ISETP.GE.AND P3, PT, R122, UR9, PT ;  /* 0x000000097a007c0c */ /* 0x000fe4000bf66270 */
[----:B------:R-:W-:Y:S02]  /*4a990*/  ISETP.GE.AND P5, PT, R123, UR9, PT ;  /* 0x000000097b007c0c */ /* 0x000fe4000bfa6270 */
[----:B------:R-:W3:Y:S01]  /*4a9a0*/  LDL.LU.64 R122, [R1+0x8] ;  /* 0x00000800017a7983 */ /* 0x000ee20000300a00 */
[----:B------:R-:W-:Y:S02]  /*4a9b0*/  IADD3.X R91, PT, PT, R91, UR13, RZ, P6, !PT ;  /* 0x0000000d5b5b7c10 */ /* 0x000fe4000b7fe4ff */
[----:B------:R-:W-:Y:S02]  /*4a9c0*/  LOP3.LUT R121, R3, 0x4a, RZ, 0xfc, !PT ;  /* 0x0000004a03797812 */ /* 0x000fe400078efcff */
[----:B------:R-:W-:Y:S01]  /*4a9d0*/  SEL R96, RZ, 0x4, P3 ;  /* 0x00000004ff607807 */ /* 0x000fe20001800000 */
[----:B------:R-:W-:Y:S01]  /*4a9e0*/  LDGSTS.E [R239+0x1a000], desc[UR22][R90.64], P2 ;  /* 0x1a0000005aef7fae */ /* 0x000fe200091a1016 */
[----:B------:R-:W-:-:S02]  /*4a9f0*/  ISETP.GE.AND P2, PT, R121, UR9, PT ;  /* 0x0000000979007c0c */ /* 0x000fc4000bf46270 */
[----:B------:R-:W-:Y:S01]  /*4aa00*/  SEL R2, RZ, 0x4, P5 ;  /* 0x00000004ff027807 */ /* 0x000fe20002800000 */
[----:B------:R-:W4:Y:S01]  /*4aa10*/  LDL.LU.64 R120, [R1] ;  /* 0x0000000001787983 */ /* 0x000f220000300a00 */
[----:B------:R-:W-:Y:S02]  /*4aa20*/  SEL R96, R96, RZ, P4 ;  /* 0x000000ff60607207 */ /* 0x000fe40002000000 */
[----:B------:R-:W-:Y:S02]  /*4aa30*/  SEL R2, R2, RZ, P4 ;  /* 0x000000ff02027207 */ /* 0x000fe40002000000 */
[----:B------:R-:W-:Y:S02]  /*4aa40*/  ISETP.NE.U32.AND P5, PT, R96, RZ, PT ;  /* 0x000000ff6000720c */ /* 0x000fe40003fa5070 */
[----:B------:R-:W-:Y:S02]  /*4aa50*/  IADD3 R88, P6, PT, R88, UR12, RZ ;  /* 0x0000000c58587c10 */ /* 0x000fe4000ffde0ff */
[----:B------:R-:W-:-:S02]  /*4aa60*/  ISETP.NE.U32.AND P3, PT, R2, RZ, PT ;  /* 0x000000ff0200720c */ /* 0x000fc40003f65070 */
[----:B------:R-:W-:Y:S02]  /*4aa70*/  IADD3.X R89, PT, PT, R89, UR13, RZ, P6, !PT ;  /* 0x0000000d59597c10 */ /* 0x000fe4000b7fe4ff */
[----:B------:R-:W-:Y:S02]  /*4aa80*/  IADD3 R232, P6, PT, R86, UR12, RZ ;  /* 0x0000000c56e87c10 */ /* 0x000fe4000ffde0ff */
[----:B------:R-:W-:Y:S02]  /*4aa90*/  SEL R2, RZ, 0x4, P2 ;  /* 0x00000004ff027807 */ /* 0x000fe40001000000 */
[----:B------:R-:W-:Y:S01]  /*4aaa0*/  IADD3.X R233, PT, PT, R87, UR13, RZ, P6, !PT ;  /* 0x0000000d57e97c10 */ /* 0x000fe2000b7fe4ff */
[----:B------:R-:W-:Y:S01]  /*4aab0*/  LDGSTS.E [R239+0x1a008], desc[UR22][R88.64], P5 ;  /* 0x1a00800058ef7fae */ /* 0x000fe2000a9a1016 */
[C---:B-1----:R-:W-:Y:S02]  /*4aac0*/  LOP3.LUT R4, R3.reuse, 0x68, RZ, 0xfc, !PT ;  /* 0x0000006803047812 */ /* 0x042fe400078efcff */
[----:B------:R-:W-:Y:S01]  /*4aad0*/  LOP3.LUT R5, R3, 0x6a, RZ, 0xfc, !PT ;  /* 0x0000006a03057812 */ /* 0x000fe200078efcff */
[----:B------:R-:W-:Y:S01]  /*4aae0*/  LDGSTS.E [R239+0x1c000], desc[UR22][R232.64], P3 ;  /* 0x1c000000e8ef7fae */ /* 0x000fe200099a1016 */
[----:B------:R-:W-:-:S02]  /*4aaf0*/  SEL R2, R2, RZ, P4 ;  /* 0x000000ff02027207 */ /* 0x000fc40002000000 */
[----:B------:R-:W-:Y:S02]  /*4ab00*/  ISETP.GE.AND P3, PT, R4, UR9, PT ;  /* 0x0000000904007c0c */ /* 0x000fe4000bf66270 */
[----:B------:R-:W-:Y:S02]  /*4ab10*/  ISETP.GE.AND P5, PT, R5, UR9, PT ;  /* 0x0000000905007c0c */ /* 0x000fe4000bfa6270 */
[----:B------:R-:W-:Y:S02]  /*4ab20*/  ISETP.NE.U32.AND P2, PT, R2, RZ, PT ;  /* 0x000000ff0200720c */ /* 0x000fe40003f45070 */
[----:B------:R-:W-:Y:S02]  /*4ab30*/  SEL R86, RZ, 0x4, P3 ;  /* 0x00000004ff567807 */ /* 0x000fe40001800000 */
[----:B------:R-:W-:Y:S02]  /*4ab40*/  SEL R2, RZ, 0x4, P5 ;  /* 0x00000004ff027807 */ /* 0x000fe40002800000 */
[----:B------:R-:W-:-:S02]  /*4ab50*/  IADD3 R234, P6, PT, R84, UR12, RZ ;  /* 0x0000000c54ea7c10 */ /* 0x000fc4000ffde0ff */
[----:B------:R-:W-:Y:S02]  /*4ab60*/  SEL R86, R86, RZ, P4 ;  /* 0x000000ff56567207 */ /* 0x000fe40002000000 */
[----:B------:R-:W-:Y:S02]  /*4ab70*/  SEL R2, R2, RZ, P4 ;  /* 0x000000ff02027207 */ /* 0x000fe40002000000 */
[----:B------:R-:W-:Y:S02]  /*4ab80*/  IADD3.X R235, PT, PT, R85, UR13, RZ, P6, !PT ;  /* 0x0000000d55eb7c10 */ /* 0x000fe4000b7fe4ff */
[----:B------:R-:W-:Y:S02]  /*4ab90*/  ISETP.NE.U32.AND P5, PT, R86, RZ, PT ;  /* 0x000000ff5600720c */ /* 0x000fe40003fa5070 */
[----:B------:R-:W-:Y:S01]  /*4aba0*/  IADD3 R98, P6, PT, R82, UR12, RZ ;  /* 0x0000000c52627c10 */ /* 0x000fe2000ffde0ff */
[----:B------:R-:W-:Y:S01]  /*4abb0*/  LDGSTS.E [R239+0x1c008], desc[UR22][R234.64], P2 ;  /* 0x1c008000eaef7fae */ /* 0x000fe200091a1016 */
[----:B------:R-:W-:-:S02]  /*4abc0*/  ISETP.NE.U32.AND P3, PT, R2, RZ, PT ;  /* 0x000000ff0200720c */ /* 0x000fc40003f65070 */
[----:B------:R-:W-:Y:S02]  /*4abd0*/  LOP3.LUT R4, R3, 0xc, RZ, 0xfc, !PT ;  /* 0x0000000c03047812 */ /* 0x000fe400078efcff */
[----:B------:R-:W-:Y:S02]  /*4abe0*/  IADD3.X R99, PT, PT, R83, UR13, RZ, P6, !PT ;  /* 0x0000000d53637c10 */ /* 0x000fe4000b7fe4ff */
[----:B------:R-:W-:Y:S02]  /*4abf0*/  IADD3 R96, P6, PT, R80, UR12, RZ ;  /* 0x0000000c50607c10 */ /* 0x000fe4000ffde0ff */
[----:B------:R-:W-:Y:S01]  /*4ac00*/  ISETP.GE.AND P2, PT, R4, UR9, PT ;  /* 0x0000000904007c0c */ /* 0x000fe2000bf46270 */
[----:B------:R-:W-:Y:S01]  /*4ac10*/  LDGSTS.E [R239+0x1e000], desc[UR22][R98.64], P5 ;  /* 0x1e00000062ef7fae */ /* 0x000fe2000a9a1016 */
[----:B------:R-:W-:Y:S02]  /*4ac20*/  IADD3.X R97, PT, PT, R81, UR13, RZ, P6, !PT ;  /* 0x0000000d51617c10 */ /* 0x000fe4000b7fe4ff */
[----:B------:R-:W-:-:S02]  /*4ac30*/  LOP3.LUT R5, R3, 0xe, RZ, 0xfc, !PT ;  /* 0x0000000e03057812 */ /* 0x000fc400078efcff */
[----:B------:R-:W-:Y:S01]  /*4ac40*/  SEL R80, RZ, 0x4, P2 ;  /* 0x00000004ff507807 */ /* 0x000fe20001000000 */
[----:B------:R-:W-:Y:S01]  /*4ac50*/  LDGSTS.E [R239+0x1e008], desc[UR22][R96.64], P3 ;  /* 0x1e00800060ef7fae */ /* 0x000fe200099a1016 */
[----:B------:R-:W-:Y:S02]  /*4ac60*/  ISETP.GE.AND P3, PT, R5, UR9, PT ;  /* 0x0000000905007c0c */ /* 0x000fe4000bf66270 */
[----:B------:R-:W-:Y:S02]  /*4ac70*/  SEL R80, R80, RZ, P4 ;  /* 0x000000ff50507207 */ /* 0x000fe40002000000 */
[----:B------:R-:W-:Y:S02]  /*4ac80*/  SEL R2, RZ, 0x4, P3 ;  /* 0x00000004ff027807 */ /* 0x000fe40001800000 */
[----:B------:R-:W-:Y:S02]  /*4ac90*/  ISETP.NE.U32.AND P2, PT, R80, RZ, PT ;  /* 0x000000ff5000720c */ /* 0x000fe40003f45070 */
[----:B------:R-:W-:-:S04]  /*4aca0*/  SEL R2, R2, RZ, P4 ;  /* 0x000000ff02027207 */ /* 0x000fc80002000000 */
[----:B------:R-:W-:Y:S02]  /*4acb0*/  ISETP.NE.U32.AND P3, PT, R2, RZ, PT ;  /* 0x000000ff0200720c */ /* 0x000fe40003f65070 */
[----:B------:R-:W-:-:S04]  /*4acc0*/  IADD3 R78, P6, PT, R78, UR12, RZ ;  /* 0x0000000c4e4e7c10 */ /* 0x000fc8000ffde0ff */
[----:B------:R-:W-:Y:S02]  /*4acd0*/  IADD3.X R79, PT, PT, R79, UR13, RZ, P6, !PT ;  /* 0x0000000d4f4f7c10 */ /* 0x000fe4000b7fe4ff */
        /* <DEDUP_REMOVED lines=18> */
[----:B---3--:R-:W-:-:S04]  /*4ae00*/  IADD3 R80, P5, PT, R122, UR12, RZ ;  /* 0x0000000c7a507c10 */ /* 0x008fc8000ffbe0ff */
[----:B------:R-:W-:Y:S02]  /*4ae10*/  IADD3.X R81, PT, PT, R123, UR13, RZ, P5, !PT ;  /* 0x0000000d7b517c10 */ /* 0x000fe4000affe4ff */
[----:B------:R-:W-:-:S03]  /*4ae20*/  LOP3.LUT R123, R3, 0x2c, RZ, 0xfc, !PT ;  /* 0x0000002c037b7812 */ /* 0x000fc600078efcff */
[----:B------:R-:W-:Y:S01]  /*4ae30*/  LDGSTS.E [R238+0x18000], desc[UR22][R80.64], P2 ;  /* 0x1800000050ee7fae */ /* 0x000fe200091a1016 */
[----:B----4-:R-:W-:Y:S02]  /*4ae40*/  IADD3 R82, P5, PT, R120, UR12, RZ ;  /* 0x0000000c78527c10 */ /* 0x010fe4000ffbe0ff */
[----:B------:R-:W-:Y:S02]  /*4ae50*/  ISETP.GE.AND P2, PT, R123, UR9, PT ;  /* 0x000000097b007c0c */ /* 0x000fe4000bf46270 */
[----:B------:R-:W-:Y:S02]  /*4ae60*/  IADD3.X R83, PT, PT, R121, UR13, RZ, P5, !PT ;  /* 0x0000000d79537c10 */ /* 0x000fe4000affe4ff */
[----:B------:R-:W-:Y:S02]  /*4ae70*/  SEL R2, RZ, 0x4, P2 ;  /* 0x00000004ff027807 */ /* 0x000fe40001000000 */
[C---:B------:R-:W-:Y:S01]  /*4ae80*/  LOP3.LUT R122, R3.reuse, 0x2e, RZ, 0xfc, !PT ;  /* 0x0000002e037a7812 */ /* 0x040fe200078efcff */
[----:B------:R-:W-:Y:S01]  /*4ae90*/  LDGSTS.E [R238+0x18008], desc[UR22][R82.64], P3 ;  /* 0x1800800052ee7fae */ /* 0x000fe200099a1016 */
[----:B------:R-:W-:-:S02]  /*4aea0*/  LOP3.LUT R123, R3, 0x4c, RZ, 0xfc, !PT ;  /* 0x0000004c037b7812 */ /* 0x000fc400078efcff */
[----:B------:R-:W-:Y:S02]  /*4aeb0*/  SEL R2, R2, RZ, P4 ;  /* 0x000000ff02027207 */ /* 0x000fe40002000000 */
[----:B------:R-:W-:Y:S02]  /*4aec0*/  ISETP.GE.AND P3, PT, R122, UR9, PT ;  /* 0x000000097a007c0c */ /* 0x000fe4000bf66270 */
[----:B------:R-:W-:Y:S02]  /*4aed0*/  ISETP.GE.AND P5, PT, R123, UR9, PT ;  /* 0x000000097b007c0c */ /* 0x000fe4000bfa6270 */
[----:B------:R-:W-:Y:S02]  /*4aee0*/  ISETP.NE.U32.AND P2, PT, R2, RZ, PT ;  /* 0x000000ff0200720c */ /* 0x000fe40003f45070 */
[----:B------:R-:W-:Y:S02]  /*4aef0*/  SEL R84, RZ, 0x4, P3 ;  /* 0x00000004ff547807 */ /* 0x000fe40001800000 */
[----:B------:R-:W-:-:S02]  /*4af00*/  SEL R2, RZ, 0x4, P5 ;  /* 0x00000004ff027807 */ /* 0x000fc40002800000 */
[----:B------:R-:W-:Y:S02]  /*4af10*/  SEL R84, R84, RZ, P4 ;  /* 0x000000ff54547207 */ /* 0x000fe40002000000 */
[----:B------:R-:W-:Y:S02]  /*4af20*/  SEL R2, R2, RZ, P4 ;  /* 0x000000ff02027207 */ /* 0x000fe40002000000 */
[----:B------:R-:W-:Y:S02]  /*4af30*/  ISETP.NE.U32.AND P5, PT, R84, RZ, PT ;  /* 0x000000ff5400720c */ /* 0x000fe40003fa5070 */
[----:B------:R-:W-:Y:S01]  /*4af40*/  ISETP.NE.U32.AND P3, PT, R2, RZ, PT ;  /* 0x000000ff0200720c */ /* 0x000fe20003f65070 */
[----:B------:R-:W-:Y:S01]  /*4af50*/  LDGSTS.E [R238+0x1a000], desc[UR22][R78.64], P2 ;  /* 0x1a0000004eee7fae */ /* 0x000fe200091a1016 */
[----:B------:R-:W-:-:S04]  /*4af60*/  LOP3.LUT R123, R3, 0x4e, RZ, 0xfc, !PT ;  /* 0x0000004e037b7812 */ /* 0x000fc800078efcff */
[----:B------:R-:W-:Y:S02]  /*4af70*/  ISETP.GE.AND P2, PT, R123, UR9, PT ;  /* 0x000000097b007c0c */ /* 0x000fe4000bf46270 */
[C---:B------:R-:W-:Y:S02]  /*4af80*/  LOP3.LUT R122, R3.reuse, 0x6c, RZ, 0xfc, !PT ;  /* 0x0000006c037a7812 */ /* 0x040fe400078efcff */
[----:B------:R-:W-:Y:S01]  /*4af90*/  SEL R2, RZ, 0x4, P2 ;  /* 0x00000004ff027807 */ /* 0x000fe20001000000 */
[----:B------:R-:W-:Y:S01]  /*4afa0*/  LDGSTS.E [R238+0x1a008], desc[UR22][R76.64], P5 ;  /* 0x1a0080004cee7fae */ /* 0x000fe2000a9a1016 */
[----:B------:R-:W-:Y:S02]  /*4afb0*/  LOP3.LUT R123, R3, 0x6e, RZ, 0xfc, !PT ;  /* 0x0000006e037b7812 */ /* 0x000fe400078efcff */
[----:B------:R-:W-:Y:S01]  /*4afc0*/  SEL R2, R2, RZ, P4 ;  /* 0x000000ff02027207 */ /* 0x000fe20002000000 */
[----:B------:R-:W-:Y:S01]  /*4afd0*/  LDGSTS.E [R238+0x1c000], desc[UR22][R74.64], P3 ;  /* 0x1c0000004aee7fae */ /* 0x000fe200099a1016 */
[----:B------:R-:W-:-:S02]  /*4afe0*/  ISETP.GE.AND P3, PT, R122, UR9, PT ;  /* 0x000000097a007c0c */ /* 0x000fc4000bf66270 */
[----:B------:R-:W-:Y:S02]  /*4aff0*/  ISETP.GE.AND P5, PT, R123, UR9, PT ;  /* 0x000000097b007c0c */ /* 0x000fe4000bfa6270 */
[----:B------:R-:W-:Y:S02]  /*4b000*/  ISETP.NE.U32.AND P2, PT, R2, RZ, PT ;  /* 0x000000ff0200720c */ /* 0x000fe40003f45070 */
[----:B------:R-:W-:Y:S02]  /*4b010*/  SEL R84, RZ, 0x4, P3 ;  /* 0x00000004ff547807 */ /* 0x000fe40001800000 */
[----:B------:R-:W-:Y:S02]  /*4b020*/  SEL R2, RZ, 0x4, P5 ;  /* 0x00000004ff027807 */ /* 0x000fe40002800000 */
[----:B------:R-:W-:Y:S02]  /*4b030*/  SEL R84, R84, RZ, P4 ;  /* 0x000000ff54547207 */ /* 0x000fe40002000000 */
[----:B------:R-:W-:-:S02]  /*4b040*/  SEL R2, R2, RZ, P4 ;  /* 0x000000ff02027207 */ /* 0x000fc40002000000 */
[----:B------:R-:W-:Y:S02]  /*4b050*/  ISETP.NE.U32.AND P5, PT, R84, RZ, PT ;  /* 0x000000ff5400720c */ /* 0x000fe40003fa5070 */
[----:B------:R-:W-:Y:S01]  /*4b060*/  ISETP.NE.U32.AND P3, PT, R2, RZ, PT ;  /* 0x000000ff0200720c */ /* 0x000fe20003f65070 */
[----:B------:R-:W-:Y:S01]  /*4b070*/  LDGSTS.E [R238+0x1c008], desc[UR22][R72.64], P2 ;  /* 0x1c00800048ee7fae */ /* 0x000fe200091a1016 */
[----:B------:R-:W-:-:S04]  /*4b080*/  LOP3.LUT R122, R3, 0x10, RZ, 0xfc, !PT ;  /* 0x00000010037a7812 */ /* 0x000fc800078efcff */
[----:B------:R-:W-:Y:S02]  /*4b090*/  ISETP.GE.AND P2, PT, R122, UR9, PT ;  /* 0x000000097a007c0c */ /* 0x000fe4000bf46270 */
[----:B------:R-:W-:Y:S02]  /*4b0a0*/  LOP3.LUT R123, R3, 0x12, RZ, 0xfc, !PT ;  /* 0x00000012037b7812 */ /* 0x000fe400078efcff */
[----:B------:R-:W-:Y:S01]  /*4b0b0*/  SEL R68, RZ, 0x4, P2 ;  /* 0x00000004ff447807 */ /* 0x000fe20001000000 */
[----:B------:R-:W-:Y:S03]  /*4b0c0*/  LDGSTS.E [R238+0x1e000], desc[UR22][R86.64], P5 ;  /* 0x1e00000056ee7fae */ /* 0x000fe6000a9a1016 */
[----:B------:R-:W-:Y:S01]  /*4b0d0*/  SEL R68, R68, RZ, P4 ;  /* 0x000000ff44447207 */ /* 0x000fe20002000000 */
[----:B------:R-:W-:Y:S01]  /*4b0e0*/  LDGSTS.E [R238+0x1e008], desc[UR22][R4.64], P3 ;  /* 0x1e00800004ee7fae */ /* 0x000fe200099a1016 */
[----:B------:R-:W-:-:S02]  /*4b0f0*/  ISETP.GE.AND P3, PT, R123, UR9, PT ;  /* 0x000000097b007c0c */ /* 0x000fc4000bf66270 */
[----:B------:R-:W-:Y:S02]  /*4b100*/  ISETP.NE.U32.AND P2, PT, R68, RZ, PT ;  /* 0x000000ff4400720c */ /* 0x000fe40003f45070 */
[----:B------:R-:W-:Y:S02]  /*4b110*/  SEL R2, RZ, 0x4, P3 ;  /* 0x00000004ff027807 */ /* 0x000fe40001800000 */
[----:B------:R-:W-:Y:S02]  /*4b120*/  IADD3 R68, P5, PT, R246, UR12, RZ ;  /* 0x0000000cf6447c10 */ /* 0x000fe4000ffbe0ff */
[----:B------:R-:W-:Y:S02]  /*4b130*/  SEL R2, R2, RZ, P4 ;  /* 0x000000ff02027207 */ /* 0x000fe40002000000 */
[----:B------:R-:W-:Y:S02]  /*4b140*/  IADD3.X R69, PT, PT, R247, UR13, RZ, P5, !PT ;  /* 0x0000000df7457c10 */ /* 0x000fe4000affe4ff */
[----:B------:R-:W-:-:S02]  /*4b150*/  ISETP.NE.U32.AND P3, PT, R2, RZ, PT ;  /* 0x000000ff0200720c */ /* 0x000fc40003f65070 */
[----:B------:R-:W-:Y:S01]  /*4b160*/  LOP3.LUT R123, R3, 0x30, RZ, 0xfc, !PT ;  /* 0x00000030037b7812 */ /* 0x000fe200078efcff */
[----:B------:R-:W-:Y:S01]  /*4b170*/  LDGSTS.E [R237+0x18000], desc[UR22][R68.64], P2 ;  /* 0x1800000044ed7fae */ /* 0x000fe200091a1016 */
[----:B------:R-:W-:Y:S02]  /*4b180*/  IADD3 R70, P5, PT, R244, UR12, RZ ;  /* 0x0000000cf4467c10 */ /* 0x000fe4000ffbe0ff */
        /* <DEDUP_REMOVED lines=33> */
[----:B------:R-:W-:Y:S01]  /*4b3a0*/  IADD3 R246, P6, PT, R58, UR12, RZ ;  /* 0x0000000c3af67c10 */ /* 0x000fe2000ffde0ff */
[----:B------:R-:W-:Y:S01]  /*4b3b0*/  LDGSTS.E [R237+0x1c008], desc[UR22][R60.64], P2 ;  /* 0x1c0080003ced7fae */ /* 0x000fe200091a1016 */
[----:B------:R-:W-:Y:S02]  /*4b3c0*/  ISETP.NE.U32.AND P3, PT, R2, RZ, PT ;  /* 0x000000ff0200720c */ /* 0x000fe40003f65070 */
[----:B------:R-:W-:Y:S02]  /*4b3d0*/  LOP3.LUT R122, R3, 0x14, RZ, 0xfc, !PT ;  /* 0x00000014037a7812 */ /* 0x000fe400078efcff */
[----:B------:R-:W-:Y:S02]  /*4b3e0*/  IADD3.X R247, PT, PT, R59, UR13, RZ, P6, !PT ;  /* 0x0000000d3bf77c10 */ /* 0x000fe4000b7fe4ff */
[----:B------:R-:W-:-:S02]  /*4b3f0*/  IADD3 R248, P6, PT, R56, UR12, RZ ;  /* 0x0000000c38f87c10 */ /* 0x000fc4000ffde0ff */
[----:B------:R-:W-:Y:S01]  /*4b400*/  ISETP.GE.AND P2, PT, R122, UR9, PT ;  /* 0x000000097a007c0c */ /* 0x000fe2000bf46270 */
[----:B------:R-:W-:Y:S01]  /*4b410*/  LDGSTS.E [R237+0x1e000], desc[UR22][R246.64], P5 ;  /* 0x1e000000f6ed7fae */ /* 0x000fe2000a9a1016 */
[----:B------:R-:W-:Y:S02]  /*4b420*/  IADD3.X R249, PT, PT, R57, UR13, RZ, P6, !PT ;  /* 0x0000000d39f97c10 */ /* 0x000fe4000b7fe4ff */
[----:B------:R-:W-:Y:S02]  /*4b430*/  LOP3.LUT R123, R3, 0x16, RZ, 0xfc, !PT ;  /* 0x00000016037b7812 */ /* 0x000fe400078efcff */
[----:B------:R-:W-:Y:S01]  /*4b440*/  SEL R56, RZ, 0x4, P2 ;  /* 0x00000004ff387807 */ /* 0x000fe20001000000 */
[----:B------:R-:W-:Y:S01]  /*4b450*/  LDGSTS.E [R237+0x1e008], desc[UR22][R248.64], P3 ;  /* 0x1e008000f8ed7fae */ /* 0x000fe200099a1016 */
[----:B------:R-:W-:Y:S02]  /*4b460*/  ISETP.GE.AND P3, PT, R123, UR9, PT ;  /* 0x000000097b007c0c */ /* 0x000fe4000bf66270 */
[----:B------:R-:W-:-:S02]  /*4b470*/  SEL R56, R56, RZ, P4 ;  /* 0x000000ff38387207 */ /* 0x000fc40002000000 */
[----:B------:R-:W-:Y:S02]  /*4b480*/  SEL R2, RZ, 0x4, P3 ;  /* 0x00000004ff027807 */ /* 0x000fe40001800000 */
[----:B------:R-:W-:Y:S02]  /*4b490*/  ISETP.NE.U32.AND P2, PT, R56, RZ, PT ;  /* 0x000000ff3800720c */ /* 0x000fe40003f45070 */
[----:B------:R-:W-:Y:S02]  /*4b4a0*/  SEL R2, R2, RZ, P4 ;  /* 0x000000ff02027207 */ /* 0x000fe40002000000 */
[----:B------:R-:W-:Y:S02]  /*4b4b0*/  IADD3 R56, P5, PT, R242, UR12, RZ ;  /* 0x0000000cf2387c10 */ /* 0x000fe4000ffbe0ff */
[----:B------:R-:W-:Y:S02]  /*4b4c0*/  ISETP.NE.U32.AND P3, PT, R2, RZ, PT ;  /* 0x000000ff0200720c */ /* 0x000fe40003f65070 */
[----:B------:R-:W-:-:S02]  /*4b4d0*/  IADD3.X R57, PT, PT, R243, UR13, RZ, P5, !PT ;  /* 0x0000000df3397c10 */ /* 0x000fc4000affe4ff */
[----:B------:R-:W-:Y:S02]  /*4b4e0*/  LOP3.LUT R123, R3, 0x34, RZ, 0xfc, !PT ;  /* 0x00000034037b7812 */ /* 0x000fe400078efcff */
[----:B------:R-:W-:Y:S01]  /*4b4f0*/  IADD3 R58, P5, PT, R230, UR12, RZ ;  /* 0x0000000ce63a7c10 */ /* 0x000fe2000ffbe0ff */
[----:B------:R-:W-:Y:S01]  /*4b500*/  LDGSTS.E [R236+0x18000], desc[UR22][R56.64], P2 ;  /* 0x1800000038ec7fae */ /* 0x000fe200091a1016 */
        /* <DEDUP_REMOVED lines=12> */
[----:B------:R-:W-:Y:S02]  /*4b5d0*/  IADD3 R54, P6, PT, R54, UR12, RZ ;  /* 0x0000000c36367c10 */ /* 0x000fe4000ffde0ff */
        /* <DEDUP_REMOVED lines=13> */
[----:B------:R-:W-:-:S02]  /*4b6b0*/  SEL R2, RZ, 0x4, P2 ;  /* 0x00000004ff027807 */ /* 0x000fc40001000000 */
[C---:B------:R-:W-:Y:S01]  /*4b6c0*/  LOP3.LUT R122, R3.reuse, 0x74, RZ, 0xfc, !PT ;  /* 0x00000074037a7812 */ /* 0x040fe200078efcff */
[----:B------:R-:W-:Y:S01]  /*4b6d0*/  LDGSTS.E [R236+0x1c000], desc[UR22][R50.64], P3 ;  /* 0x1c00000032ec7fae */ /* 0x000fe200099a1016 */
[----:B------:R-:W-:Y:S02]  /*4b6e0*/  LOP3.LUT R123, R3, 0x76, RZ, 0xfc, !PT ;  /* 0x00000076037b7812 */ /* 0x000fe400078efcff */
[----:B------:R-:W-:Y:S02]  /*4b6f0*/  SEL R2, R2, RZ, P4 ;  /* 0x000000ff02027207 */ /* 0x000fe40002000000 */
[----:B------:R-:W-:Y:S02]  /*4b700*/  ISETP.GE.AND P3, PT, R122, UR9, PT ;  /* 0x000000097a007c0c */ /* 0x000fe4000bf66270 */
[----:B------:R-:W-:Y:S02]  /*4b710*/  ISETP.GE.AND P5, PT, R123, UR9, PT ;  /* 0x000000097b007c0c */ /* 0x000fe4000bfa6270 */
[----:B------:R-:W-:-:S02]  /*4b720*/  ISETP.NE.U32.AND P2, PT, R2, RZ, PT ;  /* 0x000000ff0200720c */ /* 0x000fc40003f45070 */
[----:B------:R-:W-:Y:S02]  /*4b730*/  SEL R84, RZ, 0x4, P3 ;  /* 0x00000004ff547807 */ /* 0x000fe40001800000 */
[----:B------:R-:W-:Y:S02]  /*4b740*/  SEL R2, RZ, 0x4, P5 ;  /* 0x00000004ff027807 */ /* 0x000fe40002800000 */
[----:B------:R-:W-:Y:S02]  /*4b750*/  IADD3 R48, P6, PT, R48, UR12, RZ ;  /* 0x0000000c30307c10 */ /* 0x000fe4000ffde0ff */
[----:B------:R-:W-:Y:S02]  /*4b760*/  SEL R84, R84, RZ, P4 ;  /* 0x000000ff54547207 */ /* 0x000fe40002000000 */
[----:B------:R-:W-:Y:S02]  /*4b770*/  SEL R2, R2, RZ, P4 ;  /* 0x000000ff02027207 */ /* 0x000fe40002000000 */
[----:B------:R-:W-:-:S02]  /*4b780*/  IADD3.X R49, PT, PT, R49, UR13, RZ, P6, !PT ;  /* 0x0000000d31317c10 */ /* 0x000fc4000b7fe4ff */
        /* <DEDUP_REMOVED lines=44> */
[----:B------:R-:W-:Y:S02]  /*4ba50*/  IADD3.X R39, PT, PT, R39, UR13, RZ, P6, !PT ;  /* 0x0000000d27277c10 */ /* 0x000fe4000b7fe4ff */
[----:B------:R-:W-:Y:S02]  /*4ba60*/  LOP3.LUT R123, R3, 0x5a, RZ, 0xfc, !PT ;  /* 0x0000005a037b7812 */ /* 0x000fe400078efcff */
[----:B------:R-:W-:Y:S02]  /*4ba70*/  IADD3 R36, P6, PT, R36, UR12, RZ ;  /* 0x0000000c24247c10 */ /* 0x000fe4000ffde0ff */
[----:B------:R-:W-:Y:S01]  /*4ba80*/  ISETP.GE.AND P2, PT, R123, UR9, PT ;  /* 0x000000097b007c0c */ /* 0x000fe2000bf46270 */
[----:B------:R-:W-:Y:S01]  /*4ba90*/  LDGSTS.E [R15+0x1a008], desc[UR22][R38.64], P5 ;  /* 0x1a008000260f7fae */ /* 0x000fe2000a9a1016 */
[----:B------:R-:W-:Y:S02]  /*4baa0*/  IADD3.X R37, PT, PT, R37, UR13, RZ, P6, !PT ;  /* 0x0000000d25257c10 */ /* 0x000fe4000b7fe4ff */
[----:B------:R-:W-:-:S02]  /*4bab0*/  LOP3.LUT R122, R3, 0x78, RZ, 0xfc, !PT ;  /* 0x00000078037a7812 */ /* 0x000fc400078efcff */
[----:B------:R-:W-:Y:S01]  /*4bac0*/  SEL R2, RZ, 0x4, P2 ;  /* 0x00000004ff027807 */ /* 0x000fe20001000000 */
[----:B------:R-:W-:Y:S01]  /*4bad0*/  LDGSTS.E [R15+0x1c000], desc[UR22][R36.64], P3 ;  /* 0x1c000000240f7fae */ /* 0x000fe200099a1016 */
[----:B------:R-:W-:Y:S02]  /*4bae0*/  LOP3.LUT R123, R3, 0x7a, RZ, 0xfc, !PT ;  /* 0x0000007a037b7812 */ /* 0x000fe400078efcff */
[----:B------:R-:W-:Y:S02]  /*4baf0*/  ISETP.GE.AND P3, PT, R122, UR9, PT ;  /* 0x000000097a007c0c */ /* 0x000fe4000bf66270 */
[----:B------:R-:W-:Y:S02]  /*4bb00*/  SEL R2, R2, RZ, P4 ;  /* 0x000000ff02027207 */ /* 0x000fe40002000000 */
[----:B------:R-:W-:Y:S02]  /*4bb10*/  ISETP.GE.AND P5, PT, R123, UR9, PT ;  /* 0x000000097b007c0c */ /* 0x000fe4000bfa6270 */
[----:B------:R-:W-:-:S02]  /*4bb20*/  SEL R46, RZ, 0x4, P3 ;  /* 0x00000004ff2e7807 */ /* 0x000fc40001800000 */
[----:B------:R-:W-:Y:S02]  /*4bb30*/  ISETP.NE.U32.AND P2, PT, R2, RZ, PT ;  /* 0x000000ff0200720c */ /* 0x000fe40003f45070 */
[----:B------:R-:W-:Y:S02]  /*4bb40*/  SEL R2, RZ, 0x4, P5 ;  /* 0x00000004ff027807 */ /* 0x000fe40002800000 */
[----:B------:R-:W-:Y:S02]  /*4bb50*/  SEL R46, R46, RZ, P4 ;  /* 0x000000ff2e2e7207 */ /* 0x000fe40002000000 */
[----:B------:R-:W-:Y:S02]  /*4bb60*/  IADD3 R34, P6, PT, R34, UR12, RZ ;  /* 0x0000000c22227c10 */ /* 0x000fe4000ffde0ff */
[----:B------:R-:W-:Y:S02]  /*4bb70*/  SEL R2, R2, RZ, P4 ;  /* 0x000000ff02027207 */ /* 0x000fe40002000000 */
[----:B------:R-:W-:-:S02]  /*4bb80*/  ISETP.NE.U32.AND P5, PT, R46, RZ, PT ;  /* 0x000000ff2e00720c */ /* 0x000fc40003fa5070 */
[----:B------:R-:W-:Y:S02]  /*4bb90*/  IADD3.X R35, PT, PT, R35, UR13, RZ, P6, !PT ;  /* 0x0000000d23237c10 */ /* 0x000fe4000b7fe4ff */
[----:B------:R-:W-:Y:S02]  /*4bba0*/  IADD3 R46, P6, PT, R32, UR12, RZ ;  /* 0x0000000c202e7c10 */ /* 0x000fe4000ffde0ff */
[----:B------:R-:W-:Y:S01]  /*4bbb0*/  ISETP.NE.U32.AND P3, PT, R2, RZ, PT ;  /* 0x000000ff0200720c */ /* 0x000fe20003f65070 */
[----:B------:R-:W-:Y:S01]  /*4bbc0*/  LDGSTS.E [R15+0x1c008], desc[UR22][R34.64], P2 ;  /* 0x1c008000220f7fae */ /* 0x000fe200091a1016 */
[----:B------:R-:W-:Y:S02]  /*4bbd0*/  IADD3.X R47, PT, PT, R33, UR13, RZ, P6, !PT ;  /* 0x0000000d212f7c10 */ /* 0x000fe4000b7fe4ff */
[----:B------:R-:W-:Y:S02]  /*4bbe0*/  IADD3 R240, P6, PT, R30, UR12, RZ ;  /* 0x0000000c1ef07c10 */ /* 0x000fe4000ffde0ff */
[----:B------:R-:W-:Y:S01]  /*4bbf0*/  LOP3.LUT R122, R3, 0x1c, RZ, 0xfc, !PT ;  /* 0x0000001c037a7812 */ /* 0x000fe200078efcff */
[----:B------:R-:W-:Y:S01]  /*4bc00*/  LDGSTS.E [R15+0x1e000], desc[UR22][R46.64], P5 ;  /* 0x1e0000002e0f7fae */ /* 0x000fe2000a9a1016 */
[----:B------:R-:W-:-:S02]  /*4bc10*/  IADD3.X R241, PT, PT, R31, UR13, RZ, P6, !PT ;  /* 0x0000000d1ff17c10 */ /* 0x000fc4000b7fe4ff */
[----:B------:R-:W-:Y:S02]  /*4bc20*/  ISETP.GE.AND P2, PT, R122, UR9, PT ;  /* 0x000000097a007c0c */ /* 0x000fe4000bf46270 */
[----:B------:R-:W-:Y:S01]  /*4bc30*/  LOP3.LUT R123, R3, 0x1e, RZ, 0xfc, !PT ;  /* 0x0000001e037b7812 */ /* 0x000fe200078efcff */
[----:B------:R1:W-:Y:S03]  /*4bc40*/  LDGSTS.E [R15+0x1e008], desc[UR22][R240.64], P3 ;  /* 0x1e008000f00f7fae */ /* 0x0003e600099a1016 */
[----:B------:R-:W-:Y:S02]  /*4bc50*/  ISETP.GE.AND P3, PT, R123, UR9, PT ;  /* 0x000000097b007c0c */ /* 0x000fe4000bf66270 */
[----:B-1----:R-:W-:-:S04]  /*4bc60*/  SEL R15, RZ, 0x4, P2 ;  /* 0x00000004ff0f7807 */ /* 0x002fc80001000000 */
[----:B------:R-:W-:Y:S02]  /*4bc70*/  SEL R15, R15, RZ, P4 ;  /* 0x000000ff0f0f7207 */ /* 0x000fe40002000000 */
[----:B------:R-:W-:Y:S02]  /*4bc80*/  SEL R2, RZ, 0x4, P3 ;  /* 0x00000004ff027807 */ /* 0x000fe40001800000 */
[----:B------:R-:W-:Y:S02]  /*4bc90*/  ISETP.NE.U32.AND P2, PT, R15, RZ, PT ;  /* 0x000000ff0f00720c */ /* 0x000fe40003f45070 */
[----:B------:R-:W-:Y:S02]  /*4bca0*/  SEL R2, R2, RZ, P4 ;  /* 0x000000ff02027207 */ /* 0x000fe40002000000 */
[----:B------:R-:W-:Y:S02]  /*4bcb0*/  IADD3 R28, P5, PT, R28, UR12, RZ ;  /* 0x0000000c1c1c7c10 */ /* 0x000fe4000ffbe0ff */
[----:B------:R-:W-:-:S02]  /*4bcc0*/  ISETP.NE.U32.AND P3, PT, R2, RZ, PT ;  /* 0x000000ff0200720c */ /* 0x000fc40003f65070 */
[----:B------:R-:W-:Y:S02]  /*4bcd0*/  IADD3.X R29, PT, PT, R29, UR13, RZ, P5, !PT ;  /* 0x0000000d1d1d7c10 */ /* 0x000fe4000affe4ff */
[----:B------:R-:W-:Y:S02]  /*4bce0*/  LOP3.LUT R123, R3, 0x3c, RZ, 0xfc, !PT ;  /* 0x0000003c037b7812 */ /* 0x000fe400078efcff */
[----:B------:R-:W-:Y:S01]  /*4bcf0*/  IADD3 R26, P5, PT, R26, UR12, RZ ;  /* 0x0000000c1a1a7c10 */ /* 0x000fe2000ffbe0ff */
[----:B------:R-:W-:Y:S01]  /*4bd00*/  LDGSTS.E [R14+0x18000], desc[UR22][R28.64], P2 ;  /* 0x180000001c0e7fae */ /* 0x000fe200091a1016 */
[----:B------:R-:W-:Y:S02]  /*4bd10*/  ISETP.GE.AND P2, PT, R123, UR9, PT ;  /* 0x000000097b007c0c */ /* 0x000fe4000bf46270 */
        /* <DEDUP_REMOVED lines=19> */
[----:B------:R-:W-:Y:S02]  /*4be50*/  IADD3.X R23, PT, PT, R23, UR13, RZ, P6, !PT ;  /* 0x0000000d17177c10 */ /* 0x000fe4000b7fe4ff */
[----:B------:R-:W-:Y:S02]  /*4be60*/  IADD3 R20, P6, PT, R20, UR12, RZ ;  /* 0x0000000c14147c10 */ /* 0x000fe4000ffde0ff */
[----:B------:R-:W-:-:S02]  /*4be70*/  LOP3.LUT R123, R3, 0x5e, RZ, 0xfc, !PT ;  /* 0x0000005e037b7812 */ /* 0x000fc400078efcff */
[----:B------:R-:W-:Y:S01]  /*4be80*/  IADD3.X R21, PT, PT, R21, UR13, RZ, P6, !PT ;  /* 0x0000000d15157c10 */ /* 0x000fe2000b7fe4ff */
[----:B------:R-:W-:Y:S01]  /*4be90*/  STL.64 [R1+0x1f0], R98 ;  /* 0x0001f06201007387 */ /* 0x000fe20000100a00 */
[----:B------:R-:W-:Y:S02]  /*4bea0*/  ISETP.GE.AND P2, PT, R123, UR9, PT ;  /* 0x000000097b007c0c */ /* 0x000fe4000bf46270 */
[----:B------:R-:W-:Y:S01]  /*4beb0*/  LOP3.LUT R123, R3, 0x7c, RZ, 0xfc, !PT ;  /* 0x0000007c037b7812 */ /* 0x000fe200078efcff */
[----:B------:R1:W-:Y:S04]  /*4bec0*/  STL.64 [R1+0x1f8], R96 ;  /* 0x0001f86001007387 */ /* 0x0003e80000100a00 */
[----:B------:R-:W-:Y:S04]  /*4bed0*/  LDGSTS.E [R14+0x1a008], desc[UR22][R22.64], P5 ;  /* 0x1a008000160e7fae */ /* 0x000fe8000a9a1016 */
[----:B------:R-:W-:Y:S04]  /*4bee0*/  STL.64 [R1+0x1c0], R86 ;  /* 0x0001c05601007387 */ /* 0x000fe80000100a00 */
[----:B------:R-:W-:Y:S01]  /*4bef0*/  LDGSTS.E [R14+0x1c000], desc[UR22][R20.64], P3 ;  /* 0x1c000000140e7fae */ /* 0x000fe200099a1016 */
[----:B------:R-:W-:-:S03]  /*4bf00*/  ISETP.GE.AND P3, PT, R123, UR9, PT ;  /* 0x000000097b007c0c */ /* 0x000fc6000bf66270 */
[----:B------:R3:W-:Y:S04]  /*4bf10*/  STL.64 [R1+0x1d8], R4 ;  /* 0x0001d80401007387 */ /* 0x0007e80000100a00 */
[----:B------:R-:W4:Y:S01]  /*4bf20*/  LDL.LU.64 R122, [R1+0x468] ;  /* 0x00046800017a7983 */ /* 0x000f220000300a00 */
[----:B------:R-:W-:-:S03]  /*4bf30*/  LOP3.LUT R121, R3, 0x7e, RZ, 0xfc, !PT ;  /* 0x0000007e03797812 */ /* 0x000fc600078efcff */
[----:B-1----:R-:W2:Y:S01]  /*4bf40*/  LDL.LU.64 R96, [R1+0x470] ;  /* 0x0004700001607983 */ /* 0x002ea20000300a00 */
[----:B------:R-:W-:Y:S02]  /*4bf50*/  ISETP.GE.AND P5, PT, R121, UR9, PT ;  /* 0x0000000979007c0c */ /* 0x000fe4000bfa6270 */
[----:B------:R-:W1:Y:S01]  /*4bf60*/  S2R R121, SR_TID.X ;  /* 0x0000000000797919 */ /* 0x000e620000002100 */
[----:B------:R-:W-:Y:S01]  /*4bf70*/  SEL R2, RZ, 0x4, P2 ;  /* 0x00000004ff027807 */ /* 0x000fe20001000000 */
[----:B---3--:R-:W3:Y:S03]  /*4bf80*/  LDL.LU.64 R4, [R1+0x480] ;  /* 0x0004800001047983 */ /* 0x008ee60000300a00 */
[----:B------:R-:W-:Y:S01]  /*4bf90*/  SEL R2, R2, RZ, P4 ;  /* 0x000000ff02027207 */ /* 0x000fe20002000000 */
[----:B------:R-:W3:Y:S03]  /*4bfa0*/  LDL.LU.64 R110, [R1+0x490] ;  /* 0x00049000016e7983 */ /* 0x000ee60000300a00 */
[----:B------:R-:W-:-:S02]  /*4bfb0*/  ISETP.NE.U32.AND P2, PT, R2, RZ, PT ;  /* 0x000000ff0200720c */ /* 0x000fc40003f45070 */
[----:B------:R-:W-:Y:S01]  /*4bfc0*/  IADD3 R18, P6, PT, R18, UR12, RZ ;  /* 0x0000000c12127c10 */ /* 0x000fe2000ffde0ff */
[----:B------:R-:W3:Y:S01]  /*4bfd0*/  LDL.LU.64 R98, [R1+0x498] ;  /* 0x0004980001627983 */ /* 0x000ee20000300a00 */
[----:B------:R-:W-:Y:S02]  /*4bfe0*/  SEL R15, RZ, 0x4, P3 ;  /* 0x00000004ff0f7807 */ /* 0x000fe40001800000 */
[----:B------:R-:W-:Y:S01]  /*4bff0*/  SEL R2, RZ, 0x4, P5 ;  /* 0x00000004ff027807 */ /* 0x000fe20002800000 */
[----:B------:R-:W3:Y:S01]  /*4c000*/  LDL.LU.64 R108, [R1+0x4a0] ;  /* 0x0004a000016c7983 */ /* 0x000ee20000300a00 */
[----:B------:R-:W-:Y:S02]  /*4c010*/  IADD3.X R19, PT, PT, R19, UR13, RZ, P6, !PT ;  /* 0x0000000d13137c10 */ /* 0x000fe4000b7fe4ff */
[----:B------:R-:W-:Y:S02]  /*4c020*/  SEL R15, R15, RZ, P4 ;  /* 0x000000ff0f0f7207 */ /* 0x000fe40002000000 */
[----:B------:R-:W-:Y:S01]  /*4c030*/  SEL R2, R2, RZ, P4 ;  /* 0x000000ff02027207 */ /* 0x000fe20002000000 */
[----:B------:R-:W-:Y:S01]  /*4c040*/  LDGSTS.E [R14+0x1c008], desc[UR22][R18.64], P2 ;  /* 0x1c008000120e7fae */ /* 0x000fe200091a1016 */
[----:B------:R-:W-:-:S02]  /*4c050*/  ISETP.NE.U32.AND P5, PT, R15, RZ, PT ;  /* 0x000000ff0f00720c */ /* 0x000fc40003fa5070 */
[----:B------:R-:W-:Y:S02]  /*4c060*/  IADD3 R228, P6, PT, R16, UR12, RZ ;  /* 0x0000000c10e47c10 */ /* 0x000fe4000ffde0ff */
[----:B-1----:R-:W-:Y:S02]  /*4c070*/  LOP3.LUT R121, R121, 0x7f, RZ, 0xc0, !PT ;  /* 0x0000007f79797812 */ /* 0x002fe400078ec0ff */
[----:B------:R-:W-:Y:S02]  /*4c080*/  ISETP.NE.U32.AND P3, PT, R2, RZ, PT ;  /* 0x000000ff0200720c */ /* 0x000fe40003f65070 */
[----:B------:R-:W-:Y:S02]  /*4c090*/  ISETP.GE.AND P2, PT, R121, UR9, PT ;  /* 0x0000000979007c0c */ /* 0x000fe4000bf46270 */
[----:B------:R-:W3:Y:S01]  /*4c0a0*/  LDL.LU.64 R120, [R1+0x4a8] ;  /* 0x0004a80001787983 */ /* 0x000ee20000300a00 */
[----:B------:R-:W-:Y:S02]  /*4c0b0*/  IADD3.X R229, PT, PT, R17, UR13, RZ, P6, !PT ;  /* 0x0000000d11e57c10 */ /* 0x000fe4000b7fe4ff */
[----:B------:R-:W-:Y:S01]  /*4c0c0*/  IADD3 R226, P6, PT, R226, UR12, RZ ;  /* 0x0000000ce2e27c10 */ /* 0x000fe2000ffde0ff */
[----:B------:R-:W3:Y:S03]  /*4c0d0*/  LDL.LU.64 R238, [R1+0x4b0] ;  /* 0x0004b00001ee7983 */ /* 0x000ee60000300a00 */
[----:B------:R-:W-:Y:S01]  /*4c0e0*/  IADD3.X R227, PT, PT, R227, UR13, RZ, P6, !PT ;  /* 0x0000000de3e37c10 */ /* 0x000fe2000b7fe4ff */
[----:B------:R-:W-:Y:S01]  /*4c0f0*/  LDGSTS.E [R14+0x1e000], desc[UR22][R228.64], P5 ;  /* 0x1e000000e40e7fae */ /* 0x000fe2000a9a1016 */
[----:B------:R-:W-:-:S03]  /*4c100*/  USHF.L.U64.HI UR15, UR15, 0x2, UR4 ;  /* 0x000000020f0f7899 */ /* 0x000fc60008010204 */
[----:B------:R3:W-:Y:S04]  /*4c110*/  LDGSTS.E [R14+0x1e008], desc[UR22][R226.64], P3 ;  /* 0x1e008000e20e7fae */ /* 0x0007e800099a1016 */
[----:B------:R-:W3:Y:S01]  /*4c120*/  LDL.LU.64 R86, [R1+0x4b8] ;  /* 0x0004b80001567983 */ /* 0x000ee20000300a00 */
[----:B------:R-:W-:-:S03]  /*4c130*/  SEL R2, RZ, 0x4, P2 ;  /* 0x00000004ff027807 */ /* 0x000fc60001000000 */
[----:B------:R-:W0:Y:S01]  /*4c140*/  LDGDEPBAR ;  /* 0x00000000000079af */ /* 0x000e220000000000 */
[----:B----4-:R-:W-:-:S04]  /*4c150*/  IADD3 R230, P3, PT, R122, UR14, RZ ;  /* 0x0000000e7ae67c10 */ /* 0x010fc8000ff7e0ff */
[----:B------:R-:W-:Y:S02]  /*4c160*/  IADD3.X R231, PT, PT, R123, UR15, RZ, P3, !PT ;  /* 0x0000000f7be77c10 */ /* 0x000fe40009ffe4ff */
[----:B------:R-:W4:Y:S01]  /*4c170*/  LDL.LU.64 R122, [R1+0x4c8] ;  /* 0x0004c800017a7983 */ /* 0x000f220000300a00 */
[----:B------:R-:W-:Y:S02]  /*4c180*/  SEL R2, R2, RZ, P4 ;  /* 0x000000ff02027207 */ /* 0x000fe40002000000 */
[----:B--2---:R-:W-:Y:S02]  /*4c190*/  IADD3 R250, P3, PT, R96, UR14, RZ ;  /* 0x0000000e60fa7c10 */ /* 0x004fe4000ff7e0ff */
[----:B------:R-:W-:Y:S02]  /*4c1a0*/  ISETP.NE.U32.AND P2, PT, R2, RZ, PT ;  /* 0x000000ff0200720c */ /* 0x000fe40003f45070 */
[----:B------:R-:W-:Y:S02]  /*4c1b0*/  IADD3.X R251, PT, PT, R97, UR15, RZ, P3, !PT ;  /* 0x0000000f61fb7c10 */ /* 0x000fe40009ffe4ff */
[----:B---3--:R-:W-:Y:S01]  /*4c1c0*/  IADD3 R14, P3, PT, R4, UR14, RZ ;  /* 0x0000000e040e7c10 */ /* 0x008fe2000ff7e0ff */
[----:B------:R-:W2:Y:S03]  /*4c1d0*/  LDL.LU.64 R96, [R1+0x598] ;  /* 0x0005980001607983 */ /* 0x000ea60000300a00 */
[----:B------:R-:W-:-:S02]  /*4c1e0*/  IADD3.X R15, PT, PT, R5, UR15, RZ, P3, !PT ;  /* 0x0000000f050f7c10 */ /* 0x000fc40009ffe4ff */
[----:B------:R-:W-:-:S03]  /*4c1f0*/  IADD3 R4, P3, PT, R110, UR14, RZ ;  /* 0x0000000e6e047c10 */ /* 0x000fc6000ff7e0ff */
[----:B------:R-:W-:Y:S01]  /*4c200*/  STL.64 [R1+0x238], R14 ;  /* 0x0002380e01007387 */ /* 0x000fe20000100a00 */
[----:B------:R-:W-:-:S03]  /*4c210*/  IADD3.X R5, PT, PT, R111, UR15, RZ, P3, !PT ;  /* 0x0000000f6f057c10 */ /* 0x000fc60009ffe4ff */
[----:B------:R-:W3:Y:S04]  /*4c220*/  LDL.LU.64 R110, [R1+0x590] ;  /* 0x00059000016e7983 */ /* 0x000ee80000300a00 */
[----:B------:R-:W-:Y:S01]  /*4c230*/  LDGSTS.E [R13+-0x40000], desc[UR22][R230.64], P2 ;  /* 0xc0000000e60d7fae */ /* 0x000fe200091a1016 */
[----:B------:R-:W-:-:S03]  /*4c240*/  IADD3 R30, P3, PT, R98, UR14, RZ ;  /* 0x0000000e621e7c10 */ /* 0x000fc6000ff7e0ff */
[----:B------:R-:W-:Y:S04]  /*4c250*/  LDGSTS.E [R13+-0x3fc00], desc[UR22][R250.64], P2 ;  /* 0xc0400000fa0d7fae */ /* 0x000fe800091a1016 */
[----:B------:R1:W-:Y:S04]  /*4c260*/  LDGSTS.E [R13+-0x3f800], desc[UR22][R14.64], P2 ;  /* 0xc08000000e0d7fae */ /* 0x0003e800091a1016 */
[----:B------:R1:W-:Y:S04]  /*4c270*/  STL.64 [R1+0x2c8], R4 ;  /* 0x0002c80401007387 */ /* 0x0003e80000100a00 */
[----:B------:R-:W-:Y:S01]  /*4c280*/  LDGSTS.E [R13+-0x3f400], desc[UR22][R4.64], P2 ;  /* 0xc0c00000040d7fae */ /* 0x000fe200091a1016 */
[----:B------:R-:W-:-:S02]  /*4c290*/  IADD3.X R31, PT, PT, R99, UR15, RZ, P3, !PT ;  /* 0x0000000f631f7c10 */ /* 0x000fc40009ffe4ff */
[----:B------:R-:W-:-:S03]  /*4c2a0*/  IADD3 R16, P3, PT, R108, UR14, RZ ;  /* 0x0000000e6c107c10 */ /* 0x000fc6000ff7e0ff */
[----:B------:R1:W-:Y:S04]  /*4c2b0*/  LDGSTS.E [R13+-0x3f000], desc[UR22][R30.64], P2 ;  /* 0xc10000001e0d7fae */ /* 0x0003e800091a1016 */
[----:B-1----:R-:W3:Y:S01]  /*4c2c0*/  LDL.LU.64 R4, [R1+0x588] ;  /* 0x0005880001047983 */ /* 0x002ee20000300a00 */
[----:B------:R-:W-:Y:S02]  /*4c2d0*/  IADD3.X R17, PT, PT, R109, UR15, RZ, P3, !PT ;  /* 0x0000000f6d117c10 */ /* 0x000fe40009ffe4ff */
[----:B------:R-:W-:Y:S01]  /*4c2e0*/  IADD3 R14, P3, PT, R120, UR14, RZ ;  /* 0x0000000e780e7c10 */ /* 0x000fe2000ff7e0ff */
[----:B------:R-:W3:Y:S03]  /*4c2f0*/  LDL.LU.64 R98, [R1+0x580] ;  /* 0x0005800001627983 */ /* 0x000ee60000300a00 */
[----:B------:R-:W-:Y:S01]  /*4c300*/  IADD3.X R15, PT, PT, R121, UR15, RZ, P3, !PT ;  /* 0x0000000f790f7c10 */ /* 0x000fe20009ffe4ff */
[----:B------:R1:W-:Y:S04]  /*4c310*/  STL.64 [R1+0x328], R30 ;  /* 0x0003281e01007387 */ /* 0x0003e80000100a00 */
[----:B------:R1:W-:Y:S04]  /*4c320*/  STL.64 [R1+0x348], R16 ;  /* 0x0003481001007387 */ /* 0x0003e80000100a00 */
[----:B------:R-:W3:Y:S04]  /*4c330*/  LDL.LU.64 R108, [R1+0x578] ;  /* 0x00057800016c7983 */ /* 0x000ee80000300a00 */
[----:B------:R4:W-:Y:S01]  /*4c340*/  STL.64 [R1+0x398], R14 ;  /* 0x0003980e01007387 */ /* 0x0009e20000100a00 */
[----:B-1----:R-:W-:-:S03]  /*4c350*/  IADD3 R30, P3, PT, R238, UR14, RZ ;  /* 0x0000000eee1e7c10 */ /* 0x002fc6000ff7e0ff */
[----:B------:R-:W3:Y:S01]  /*4c360*/  LDL.LU.64 R120, [R1+0x570] ;  /* 0x0005700001787983 */ /* 0x000ee20000300a00 */
[----:B------:R-:W-:-:S03]  /*4c370*/  IADD3.X R31, PT, PT, R239, UR15, RZ, P3, !PT ;  /* 0x0000000fef1f7c10 */ /* 0x000fc60009ffe4ff */
[----:B------:R1:W-:Y:S04]  /*4c380*/  LDGSTS.E [R13+-0x3ec00], desc[UR22][R16.64], P2 ;  /* 0xc1400000100d7fae */ /* 0x0003e800091a1016 */
[----:B------:R4:W-:Y:S04]  /*4c390*/  LDGSTS.E [R13+-0x3e800], desc[UR22][R14.64], P2 ;  /* 0xc18000000e0d7fae */ /* 0x0009e800091a1016 */
[----:B------:R-:W3:Y:S01]  /*4c3a0*/  LDL.LU.64 R238, [R1+0x568] ;  /* 0x0005680001ee7983 */ /* 0x000ee20000300a00 */
[----:B-1----:R-:W-:-:S03]  /*4c3b0*/  IADD3 R16, P3, PT, R86, UR14, RZ ;  /* 0x0000000e56107c10 */ /* 0x002fc6000ff7e0ff */
[----:B------:R2:W-:Y:S01]  /*4c3c0*/  LDGSTS.E [R13+-0x3e400], desc[UR22][R30.64], P2 ;  /* 0xc1c000001e0d7fae */ /* 0x0005e200091a1016 */
[----:B------:R-:W-:-:S03]  /*4c3d0*/  IADD3.X R17, PT, PT, R87, UR15, RZ, P3, !PT ;  /* 0x0000000f57117c10 */ /* 0x000fc60009ffe4ff */
[----:B------:R2:W-:Y:S04]  /*4c3e0*/  STL.64 [R1+0x3e0], R30 ;  /* 0x0003e01e01007387 */ /* 0x0005e80000100a00 */
[----:B------:R3:W-:Y:S04]  /*4c3f0*/  STL.64 [R1+0x420], R16 ;  /* 0x0004201001007387 */ /* 0x0007e80000100a00 */
[----:B------:R-:W3:Y:S04]  /*4c400*/  LDL.LU.64 R86, [R1+0x560] ;  /* 0x0005600001567983 */ /* 0x000ee80000300a00 */
[----:B------:R3:W-:Y:S01]  /*4c410*/  LDGSTS.E [R13+-0x3e000], desc[UR22][R16.64], P2 ;  /* 0xc2000000100d7fae */ /* 0x0007e200091a1016 */
[----:B----4-:R-:W-:-:S04]  /*4c420*/  IADD3 R14, P3, PT, R122, UR14, RZ ;  /* 0x0000000e7a0e7c10 */ /* 0x010fc8000ff7e0ff */
[----:B------:R-:W-:-:S05]  /*4c430*/  IADD3.X R15, PT, PT, R123, UR15, RZ, P3, !PT ;  /* 0x0000000f7b0f7c10 */ /* 0x000fca0009ffe4ff */
[----:B------:R1:W-:Y:S04]  /*4c440*/  STL.64 [R1+0x428], R14 ;  /* 0x0004280e01007387 */ /* 0x0003e80000100a00 */
[----:B------:R-:W4:Y:S01]  /*4c450*/  LDL.LU.64 R122, [R1+0x558] ;  /* 0x00055800017a7983 */ /* 0x000f220000300a00 */
[----:B--2---:R-:W-:-:S03]  /*4c460*/  IADD3 R30, P3, PT, R96, UR14, RZ ;  /* 0x0000000e601e7c10 */ /* 0x004fc6000ff7e0ff */
[----:B------:R1:W-:Y:S01]  /*4c470*/  LDGSTS.E [R13+-0x3dc00], desc[UR22][R14.64], P2 ;  /* 0xc24000000e0d7fae */ /* 0x0003e200091a1016 */
[----:B------:R-:W-:-:S03]  /*4c480*/  IADD3.X R31, PT, PT, R97, UR15, RZ, P3, !PT ;  /* 0x0000000f611f7c10 */ /* 0x000fc60009ffe4ff */
[----:B------:R-:W2:Y:S01]  /*4c490*/  LDL.LU.64 R96, [R1+0x550] ;  /* 0x0005500001607983 */ /* 0x000ea20000300a00 */
[----:B---3--:R-:W-:-:S03]  /*4c4a0*/  IADD3 R16, P3, PT, R110, UR14, RZ ;  /* 0x0000000e6e107c10 */ /* 0x008fc6000ff7e0ff */
[----:B------:R3:W-:Y:S01]  /*4c4b0*/  LDGSTS.E [R13+-0x3d800], desc[UR22][R30.64], P2 ;  /* 0xc28000001e0d7fae */ /* 0x0007e200091a1016 */
[----:B------:R-:W-:-:S03]  /*4c4c0*/  IADD3.X R17, PT, PT, R111, UR15, RZ, P3, !PT ;  /* 0x0000000f6f117c10 */ /* 0x000fc60009ffe4ff */
[----:B------:R3:W-:Y:S04]  /*4c4d0*/  STL.64 [R1+0x480], R30 ;  /* 0x0004801e01007387 */ /* 0x0007e80000100a00 */
[----:B------:R1:W-:Y:S04]  /*4c4e0*/  STL.64 [R1+0x590], R16 ;  /* 0x0005901001007387 */ /* 0x0003e80000100a00 */
[----:B------:R1:W-:Y:S02]  /*4c4f0*/  LDGSTS.E [R13+-0x3d400], desc[UR22][R16.64], P2 ;  /* 0xc2c00000100d7fae */ /* 0x0003e400091a1016 */
[----:B-1----:R-:W-:-:S04]  /*4c500*/  IADD3 R14, P3, PT, R4, UR14, RZ ;  /* 0x0000000e040e7c10 */ /* 0x002fc8000ff7e0ff */
[----:B------:R-:W-:Y:S02]  /*4c510*/  IADD3.X R15, PT, PT, R5, UR15, RZ, P3, !PT ;  /* 0x0000000f050f7c10 */ /* 0x000fe40009ffe4ff */
[----:B------:R-:W2:Y:S01]  /*4c520*/  LDL.LU.64 R4, [R1+0x548] ;  /* 0x0005480001047983 */ /* 0x000ea20000300a00 */
[----:B---3--:R-:W-:-:S03]  /*4c530*/  IADD3 R30, P3, PT, R98, UR14, RZ ;  /* 0x0000000e621e7c10 */ /* 0x008fc6000ff7e0ff */
[----:B------:R1:W-:Y:S04]  /*4c540*/  STL.64 [R1+0x598], R14 ;  /* 0x0005980e01007387 */ /* 0x0003e80000100a00 */
[----:B------:R-:W3:Y:S01]  /*4c550*/  LDL.LU.64 R110, [R1+0x540] ;  /* 0x00054000016e7983 */ /* 0x000ee20000300a00 */
[----:B------:R-:W-:Y:S02]  /*4c560*/  IADD3.X R31, PT, PT, R99, UR15, RZ, P3, !PT ;  /* 0x0000000f631f7c10 */ /* 0x000fe40009ffe4ff */
[----:B------:R-:W-:Y:S01]  /*4c570*/  IADD3 R16, P3, PT, R108, UR14, RZ ;  /* 0x0000000e6c107c10 */ /* 0x000fe2000ff7e0ff */
[----:B------:R1:W-:Y:S03]  /*4c580*/  LDGSTS.E [R13+-0x3d000], desc[UR22][R14.64], P2 ;  /* 0xc30000000e0d7fae */ /* 0x0003e600091a1016 */
[----:B------:R-:W-:Y:S01]  /*4c590*/  IADD3.X R17, PT, PT, R109, UR15, RZ, P3, !PT ;  /* 0x0000000f6d117c10 */ /* 0x000fe20009ffe4ff */
[----:B------:R-:W3:Y:S04]  /*4c5a0*/  LDL.LU.64 R98, [R1+0x538] ;  /* 0x0005380001627983 */ /* 0x000ee80000300a00 */
[----:B------:R1:W-:Y:S02]  /*4c5b0*/  STL.64 [R1+0x9c0], R30 ;  /* 0x0009c01e01007387 */ /* 0x0003e40000100a00 */
[----:B-1----:R-:W-:-:S02]  /*4c5c0*/  IADD3 R14, P3, PT, R120, UR14, RZ ;  /* 0x0000000e780e7c10 */ /* 0x002fc4000ff7e0ff */
[----:B------:R1:W-:Y:S02]  /*4c5d0*/  STL.64 [R1+0xa50], R16 ;  /* 0x000a501001007387 */ /* 0x0003e40000100a00 */
[----:B------:R-:W-:Y:S02]  /*4c5e0*/  IADD3.X R15, PT, PT, R121, UR15, RZ, P3, !PT ;  /* 0x0000000f790f7c10 */ /* 0x000fe40009ffe4ff */
[----:B------:R-:W3:Y:S04]  /*4c5f0*/  LDL.LU.64 R108, [R1+0x530] ;  /* 0x00053000016c7983 */ /* 0x000ee80000300a00 */
[----:B------:R1:W-:Y:S04]  /*4c600*/  LDGSTS.E [R13+-0x3cc00], desc[UR22][R30.64], P2 ;  /* 0xc34000001e0d7fae */ /* 0x0003e800091a1016 */
[----:B------:R4:W-:Y:S04]  /*4c610*/  STL.64 [R1+0xa98], R14 ;  /* 0x000a980e01007387 */ /* 0x0009e80000100a00 */
[----:B------:R-:W3:Y:S01]  /*4c620*/  LDL.LU.64 R120, [R1+0x528] ;  /* 0x0005280001787983 */ /* 0x000ee20000300a00 */
[----:B-1----:R-:W-:-:S03]  /*4c630*/  IADD3 R30, P3, PT, R238, UR14, RZ ;  /* 0x0000000eee1e7c10 */ /* 0x002fc6000ff7e0ff */
[----:B------:R1:W-:Y:S01]  /*4c640*/  LDGSTS.E [R13+-0x3c800], desc[UR22][R16.64], P2 ;  /* 0xc3800000100d7fae */ /* 0x0003e200091a1016 */
[----:B------:R-:W-:-:S03]  /*4c650*/  IADD3.X R31, PT, PT, R239, UR15, RZ, P3, !PT ;  /* 0x0000000fef1f7c10 */ /* 0x000fc60009ffe4ff */
[----:B------:R4:W-:Y:S04]  /*4c660*/  LDGSTS.E [R13+-0x3c400], desc[UR22][R14.64], P2 ;  /* 0xc3c000000e0d7fae */ /* 0x0009e800091a1016 */
[----:B------:R-:W3:Y:S01]  /*4c670*/  LDL.LU.64 R238, [R1+0x520] ;  /* 0x0005200001ee7983 */ /* 0x000ee20000300a00 */
[----:B-1----:R-:W-:-:S03]  /*4c680*/  IADD3 R16, P3, PT, R86, UR14, RZ ;  /* 0x0000000e56107c10 */ /* 0x002fc6000ff7e0ff */
[----:B------:R-:W-:Y:S01]  /*4c690*/  LDGSTS.E [R13+-0x3c000], desc[UR22][R30.64], P2 ;  /* 0xc40000001e0d7fae */ /* 0x000fe200091a1016 */
[----:B------:R-:W-:-:S03]  /*4c6a0*/  IADD3.X R17, PT, PT, R87, UR15, RZ, P3, !PT ;  /* 0x0000000f57117c10 */ /* 0x000fc60009ffe4ff */
[----:B------:R-:W-:Y:S04]  /*4c6b0*/  STL.64 [R1+0xad8], R30 ;  /* 0x000ad81e01007387 */ /* 0x000fe80000100a00 */
        /* <DEDUP_REMOVED lines=10> */
[----:B------:R-:W2:Y:S04]  /*4c760*/  LDL.LU.64 R96, [R1+0x508] ;  /* 0x0005080001607983 */ /* 0x000ea80000300a00 */
[----:B------:R1:W-:Y:S04]  /*4c770*/  STL.64 [R1+0xbb8], R16 ;  /* 0x000bb81001007387 */ /* 0x0003e80000100a00 */
[----:B------:R1:W-:Y:S02]  /*4c780*/  LDGSTS.E [R13+-0x3b400], desc[UR22][R16.64], P2 ;  /* 0xc4c00000100d7fae */ /* 0x0003e400091a1016 */
[----:B-1----:R-:W-:-:S04]  /*4c790*/  IADD3 R14, P3, PT, R4, UR14, RZ ;  /* 0x0000000e040e7c10 */ /* 0x002fc8000ff7e0ff */
[----:B------:R-:W-:Y:S02]  /*4c7a0*/  IADD3.X R15, PT, PT, R5, UR15, RZ, P3, !PT ;  /* 0x0000000f050f7c10 */ /* 0x000fe40009ffe4ff */
[----:B---3--:R-:W-:-:S03]  /*4c7b0*/  IADD3 R4, P3, PT, R110, UR14, RZ ;  /* 0x0000000e6e047c10 */ /* 0x008fc6000ff7e0ff */
[----:B------:R-:W-:Y:S01]  /*4c7c0*/  STL.64 [R1+0xbf0], R14 ;  /* 0x000bf00e01007387 */ /* 0x000fe20000100a00 */
[----:B------:R-:W-:-:S03]  /*4c7d0*/  IADD3.X R5, PT, PT, R111, UR15, RZ, P3, !PT ;  /* 0x0000000f6f057c10 */ /* 0x000fc60009ffe4ff */
[----:B------:R1:W-:Y:S04]  /*4c7e0*/  LDGSTS.E [R13+-0x3b000], desc[UR22][R14.64], P2 ;  /* 0xc50000000e0d7fae */ /* 0x0003e800091a1016 */
[----:B------:R-:W3:Y:S01]  /*4c7f0*/  LDL.LU.64 R110, [R1+0x500] ;  /* 0x00050000016e7983 */ /* 0x000ee20000300a00 */
[----:B------:R-:W-:-:S03]  /*4c800*/  IADD3 R30, P3, PT, R98, UR14, RZ ;  /* 0x0000000e621e7c10 */ /* 0x000fc6000ff7e0ff */
[----:B------:R1:W-:Y:S04]  /*4c810*/  STL.64 [R1+0xc20], R4 ;  /* 0x000c200401007387 */ /* 0x0003e80000100a00 */
[----:B------:R-:W-:Y:S01]  /*4c820*/  LDGSTS.E [R13+-0x3ac00], desc[UR22][R4.64], P2 ;  /* 0xc5400000040d7fae */ /* 0x000fe200091a1016 */
[----:B------:R-:W-:Y:S02]  /*4c830*/  IADD3.X R31, PT, PT, R99, UR15, RZ, P3, !PT ;  /* 0x0000000f631f7c10 */ /* 0x000fe40009ffe4ff */
[----:B------:R-:W-:-:S03]  /*4c840*/  IADD3 R16, P3, PT, R108, UR14, RZ ;  /* 0x0000000e6c107c10 */ /* 0x000fc6000ff7e0ff */
[----:B------:R1:W-:Y:S04]  /*4c850*/  LDGSTS.E [R13+-0x3a800], desc[UR22][R30.64], P2 ;  /* 0xc58000001e0d7fae */ /* 0x0003e800091a1016 */
[----:B-1----:R-:W3:Y:S01]  /*4c860*/  LDL.LU.64 R4, [R1+0x4f8] ;  /* 0x0004f80001047983 */ /* 0x002ee20000300a00 */
[----:B------:R-:W-:-:S03]  /*4c870*/  IADD3.X R17, PT, PT, R109, UR15, RZ, P3, !PT ;  /* 0x0000000f6d117c10 */ /* 0x000fc60009ffe4ff */
[----:B------:R-:W3:Y:S01]  /*4c880*/  LDL.LU.64 R98, [R1+0x4f0] ;  /* 0x0004f00001627983 */ /* 0x000ee20000300a00 */
[----:B------:R-:W-:-:S03]  /*4c890*/  IADD3 R14, P3, PT, R120, UR14, RZ ;  /* 0x0000000e780e7c10 */ /* 0x000fc6000ff7e0ff */
[----:B------:R1:W-:Y:S01]  /*4c8a0*/  STL.64 [R1+0xc60], R30 ;  /* 0x000c601e01007387 */ /* 0x0003e20000100a00 */
[----:B------:R-:W-:-:S03]  /*4c8b0*/  IADD3.X R15, PT, PT, R121, UR15, RZ, P3, !PT ;  /* 0x0000000f790f7c10 */ /* 0x000fc60009ffe4ff */
        /* <DEDUP_REMOVED lines=25> */
[----:B------:R1:W-:Y:S01]  /*4ca50*/  LDGSTS.E [R13+-0x39000], desc[UR22][R30.64], P2 ;  /* 0xc70000001e0d7fae */ /* 0x0003e200091a1016 */
[----:B---3--:R-:W-:-:S04]  /*4ca60*/  IADD3 R16, P3, PT, R110, UR14, RZ ;  /* 0x0000000e6e107c10 */ /* 0x008fc8000ff7e0ff */
[----:B------:R-:W-:-:S05]  /*4ca70*/  IADD3.X R17, PT, PT, R111, UR15, RZ, P3, !PT ;  /* 0x0000000f6f117c10 */ /* 0x000fca0009ffe4ff */
[----:B------:R3:W-:Y:S04]  /*4ca80*/  STL.64 [R1+0xed8], R16 ;  /* 0x000ed81001007387 */ /* 0x0007e80000100a00 */
[----:B------:R3:W-:Y:S01]  /*4ca90*/  LDGSTS.E [R13+-0x38c00], desc[UR22][R16.64], P2 ;  /* 0xc7400000100d7fae */ /* 0x0007e200091a1016 */
[----:B-1----:R-:W-:-:S04]  /*4caa0*/  IADD3 R14, P3, PT, R4, UR14, RZ ;  /* 0x0000000e040e7c10 */ /* 0x002fc8000ff7e0ff */
[----:B------:R-:W-:Y:S02]  /*4cab0*/  IADD3.X R15, PT, PT, R5, UR15, RZ, P3, !PT ;  /* 0x0000000f050f7c10 */ /* 0x000fe40009ffe4ff */
[----:B------:R-:W2:Y:S01]  /*4cac0*/  LDL.LU.64 R4, [R1+0x438] ;  /* 0x0004380001047983 */ /* 0x000ea20000300a00 */
[----:B------:R-:W-:-:S03]  /*4cad0*/  IADD3 R30, P3, PT, R98, UR14, RZ ;  /* 0x0000000e621e7c10 */ /* 0x000fc6000ff7e0ff */
[----:B------:R1:W-:Y:S04]  /*4cae0*/  STL.64 [R1+0xef0], R14 ;  /* 0x000ef00e01007387 */ /* 0x0003e80000100a00 */
[----:B------:R-:W2:Y:S01]  /*4caf0*/  LDL.LU.64 R110, [R1+0x408] ;  /* 0x00040800016e7983 */ /* 0x000ea20000300a00 */
[----:B------:R-:W-:Y:S02]  /*4cb00*/  IADD3.X R31, PT, PT, R99, UR15, RZ, P3, !PT ;  /* 0x0000000f631f7c10 */ /* 0x000fe40009ffe4ff */
[----:B---3--:R-:W-:Y:S01]  /*4cb10*/  IADD3 R16, P3, PT, R108, UR14, RZ ;  /* 0x0000000e6c107c10 */ /* 0x008fe2000ff7e0ff */
        /* <DEDUP_REMOVED lines=35> */
[----:B------:R-:W-:-:S03]  /*4cd50*/  IADD3 R4, P3, PT, R110, UR14, RZ ;  /* 0x0000000e6e047c10 */ /* 0x000fc6000ff7e0ff */
[----:B------:R-:W-:Y:S01]  /*4cd60*/  STL.64 [R1+0x1030], R14 ;  /* 0x0010300e01007387 */ /* 0x000fe20000100a00 */
[----:B------:R-:W-:-:S03]  /*4cd70*/  IADD3.X R5, PT, PT, R111, UR15, RZ, P3, !PT ;  /* 0x0000000f6f057c10 */ /* 0x000fc60009ffe4ff */
[----:B------:R1:W-:Y:S04]  /*4cd80*/  LDGSTS.E [R13+-0x1e800], desc[UR22][R14.64], P2 ;  /* 0xe18000000e0d7fae */ /* 0x0003e800091a1016 */
[----:B------:R-:W2:Y:S01]  /*4cd90*/  LDL.LU.64 R110, [R1+0x308] ;  /* 0x00030800016e7983 */ /* 0x000ea20000300a00 */
[----:B---3--:R-:W-:-:S03]  /*4cda0*/  IADD3 R30, P3, PT, R98, UR14, RZ ;  /* 0x0000000e621e7c10 */ /* 0x008fc6000ff7e0ff */
[----:B------:R3:W-:Y:S04]  /*4cdb0*/  STL.64 [R1+0x1058], R4 ;  /* 0x0010580401007387 */ /* 0x0007e80000100a00 */
[----:B------:R-:W-:Y:S01]  /*4cdc0*/  LDGSTS.E [R13+-0x1e400], desc[UR22][R4.64], P2 ;  /* 0xe1c00000040d7fae */ /* 0x000fe200091a1016 */
[----:B------:R-:W-:Y:S02]  /*4cdd0*/  IADD3.X R31, PT, PT, R99, UR15, RZ, P3, !PT ;  /* 0x0000000f631f7c10 */ /* 0x000fe40009ffe4ff */
[----:B------:R-:W-:-:S03]  /*4cde0*/  IADD3 R16, P3, PT, R108, UR14, RZ ;  /* 0x0000000e6c107c10 */ /* 0x000fc6000ff7e0ff */
[----:B------:R3:W-:Y:S04]  /*4cdf0*/  LDGSTS.E [R13+-0x1e000], desc[UR22][R30.64], P2 ;  /* 0xe20000001e0d7fae */ /* 0x0007e800091a1016 */
[----:B---3--:R-:W3:Y:S01]  /*4ce00*/  LDL.LU.64 R4, [R1+0x300] ;  /* 0x0003000001047983 */ /* 0x008ee20000300a00 */
[----:B------:R-:W-:-:S03]  /*4ce10*/  IADD3.X R17, PT, PT, R109, UR15, RZ, P3, !PT ;  /* 0x0000000f6d117c10 */ /* 0x000fc60009ffe4ff */
[----:B------:R-:W3:Y:S01]  /*4ce20*/  LDL.LU.64 R98, [R1+0x2f8] ;  /* 0x0002f80001627983 */ /* 0x000ee20000300a00 */
[----:B-1----:R-:W-:-:S03]  /*4ce30*/  IADD3 R14, P3, PT, R120, UR14, RZ ;  /* 0x0000000e780e7c10 */ /* 0x002fc6000ff7e0ff */
        /* <DEDUP_REMOVED lines=24> */
[----:B------:R-:W-:-:S05]  /*4cfc0*/  IADD3.X R31, PT, PT, R97, UR15, RZ, P3, !PT ;  /* 0x0000000f611f7c10 */ /* 0x000fca0009ffe4ff */
[----:B------:R2:W-:Y:S01]  /*4cfd0*/  LDGSTS.E [R13+-0x1c800], desc[UR22][R30.64], P2 ;  /* 0xe38000001e0d7fae */ /* 0x0005e200091a1016 */
[----:B-1----:R-:W-:-:S04]  /*4cfe0*/  IADD3 R16, P3, PT, R110, UR14, RZ ;  /* 0x0000000e6e107c10 */ /* 0x002fc8000ff7e0ff */
[----:B------:R-:W-:Y:S02]  /*4cff0*/  IADD3.X R17, PT, PT, R111, UR15, RZ, P3, !PT ;  /* 0x0000000f6f117c10 */ /* 0x000fe40009ffe4ff */
[----:B------:R-:W4:Y:S04]  /*4d000*/  LDL.LU.64 R110, [R1+0x2c0] ;  /* 0x0002c000016e7983 */ /* 0x000f280000300a00 */
[----:B------:R2:W-:Y:S04]  /*4d010*/  STL.64 [R1+0x11f8], R30 ;  /* 0x0011f81e01007387 */ /* 0x0005e80000100a00 */
[----:B------:R1:W-:Y:S04]  /*4d020*/  STL.64 [R1+0x1240], R16 ;  /* 0x0012401001007387 */ /* 0x0003e80000100a00 */
[----:B------:R1:W-:Y:S01]  /*4d030*/  LDGSTS.E [R13+-0x1c400], desc[UR22][R16.64], P2 ;  /* 0xe3c00000100d7fae */ /* 0x0003e200091a1016 */
[----:B---3--:R-:W-:-:S04]  /*4d040*/  IADD3 R14, P3, PT, R4, UR14, RZ ;  /* 0x0000000e040e7c10 */ /* 0x008fc8000ff7e0ff */
[----:B------:R-:W-:Y:S02]  /*4d050*/  IADD3.X R15, PT, PT, R5, UR15, RZ, P3, !PT ;  /* 0x0000000f050f7c10 */ /* 0x000fe40009ffe4ff */
[----:B------:R-:W3:Y:S01]  /*4d060*/  LDL.LU.64 R4, [R1+0x2b8] ;  /* 0x0002b80001047983 */ /* 0x000ee20000300a00 */
[----:B--2---:R-:W-:-:S03]  /*4d070*/  IADD3 R30, P3, PT, R98, UR14, RZ ;  /* 0x0000000e621e7c10 */ /* 0x004fc6000ff7e0ff */
[----:B------:R2:W-:Y:S04]  /*4d080*/  STL.64 [R1+0x1270], R14 ;  /* 0x0012700e01007387 */ /* 0x0005e80000100a00 */
[----:B------:R-:W3:Y:S01]  /*4d090*/  LDL.LU.64 R96, [R1+0x2b0] ;  /* 0x0002b00001607983 */ /* 0x000ee20000300a00 */
[----:B------:R-:W-:Y:S02]  /*4d0a0*/  IADD3.X R31, PT, PT, R99, UR15, RZ, P3, !PT ;  /* 0x0000000f631f7c10 */ /* 0x000fe40009ffe4ff */
[----:B-1----:R-:W-:Y:S01]  /*4d0b0*/  IADD3 R16, P3, PT, R108, UR14, RZ ;  /* 0x0000000e6c107c10 */ /* 0x002fe2000ff7e0ff */
[----:B------:R2:W-:Y:S03]  /*4d0c0*/  LDGSTS.E [R13+-0x1c000], desc[UR22][R14.64], P2 ;  /* 0xe40000000e0d7fae */ /* 0x0005e600091a1016 */
[----:B------:R-:W-:Y:S01]  /*4d0d0*/  IADD3.X R17, PT, PT, R109, UR15, RZ, P3, !PT ;  /* 0x0000000f6d117c10 */ /* 0x000fe20009ffe4ff */
[----:B------:R-:W3:Y:S04]  /*4d0e0*/  LDL.LU.64 R98, [R1+0x2a8] ;  /* 0x0002a80001627983 */ /* 0x000ee80000300a00 */
[----:B------:R1:W-:Y:S01]  /*4d0f0*/  STL.64 [R1+0x12a8], R30 ;  /* 0x0012a81e01007387 */ /* 0x0003e20000100a00 */
[----:B--2---:R-:W-:-:S03]  /*4d100*/  IADD3 R14, P3, PT, R120, UR14, RZ ;  /* 0x0000000e780e7c10 */ /* 0x004fc6000ff7e0ff */
[----:B------:R2:W-:Y:S01]  /*4d110*/  STL.64 [R1+0x12d0], R16 ;  /* 0x0012d01001007387 */ /* 0x0005e20000100a00 */
[----:B------:R-:W-:-:S03]  /*4d120*/  IADD3.X R15, PT, PT, R121, UR15, RZ, P3, !PT ;  /* 0x0000000f790f7c10 */ /* 0x000fc60009ffe4ff */
[----:B------:R1:W-:Y:S04]  /*4d130*/  LDGSTS.E [R13+-0x1bc00], desc[UR22][R30.64], P2 ;  /* 0xe44000001e0d7fae */ /* 0x0003e800091a1016 */
[----:B------:R-:W3:Y:S04]  /*4d140*/  LDL.LU.64 R120, [R1+0x2a0] ;  /* 0x0002a00001787983 */ /* 0x000ee80000300a00 */
[----:B------:R4:W-:Y:S04]  /*4d150*/  STL.64 [R1+0x12f0], R14 ;  /* 0x0012f00e01007387 */ /* 0x0009e80000100a00 */
[----:B------:R-:W3:Y:S01]  /*4d160*/  LDL.LU.64 R108, [R1+0x298] ;  /* 0x00029800016c7983 */ /* 0x000ee20000300a00 */
[----:B-1----:R-:W-:-:S03]  /*4d170*/  IADD3 R30, P3, PT, R238, UR14, RZ ;  /* 0x0000000eee1e7c10 */ /* 0x002fc6000ff7e0ff */
[----:B------:R2:W-:Y:S01]  /*4d180*/  LDGSTS.E [R13+-0x1b800], desc[UR22][R16.64], P2 ;  /* 0xe4800000100d7fae */ /* 0x0005e200091a1016 */
[----:B------:R-:W-:-:S03]  /*4d190*/  IADD3.X R31, PT, PT, R239, UR15, RZ, P3, !PT ;  /* 0x0000000fef1f7c10 */ /* 0x000fc60009ffe4ff */
[----:B------:R4:W-:Y:S04]  /*4d1a0*/  LDGSTS.E [R13+-0x1b400], desc[UR22][R14.64], P2 ;  /* 0xe4c000000e0d7fae */ /* 0x0009e800091a1016 */
[----:B------:R-:W3:Y:S01]  /*4d1b0*/  LDL.LU.64 R238, [R1+0x290] ;  /* 0x0002900001ee7983 */ /* 0x000ee20000300a00 */
[----:B--2---:R-:W-:-:S03]  /*4d1c0*/  IADD3 R16, P3, PT, R86, UR14, RZ ;  /* 0x0000000e56107c10 */ /* 0x004fc6000ff7e0ff */
[----:B------:R-:W-:Y:S01]  /*4d1d0*/  LDGSTS.E [R13+-0x1b000], desc[UR22][R30.64], P2 ;  /* 0xe50000001e0d7fae */ /* 0x000fe200091a1016 */
[----:B------:R-:W-:-:S03]  /*4d1e0*/  IADD3.X R17, PT, PT, R87, UR15, RZ, P3, !PT ;  /* 0x0000000f57117c10 */ /* 0x000fc60009ffe4ff */
[----:B------:R-:W-:Y:S04]  /*4d1f0*/  STL.64 [R1+0x1308], R30 ;  /* 0x0013081e01007387 */ /* 0x000fe80000100a00 */
[----:B------:R1:W-:Y:S04]  /*4d200*/  STL.64 [R1+0x1320], R16 ;  /* 0x0013201001007387 */ /* 0x0003e80000100a00 */
[----:B------:R1:W-:Y:S01]  /*4d210*/  LDGSTS.E [R13+-0x1ac00], desc[UR22][R16.64], P2 ;  /* 0xe5400000100d7fae */ /* 0x0003e200091a1016 */
[----:B----4-:R-:W-:-:S04]  /*4d220*/  IADD3 R14, P3, PT, R122, UR14, RZ ;  /* 0x0000000e7a0e7c10 */ /* 0x010fc8000ff7e0ff */
[----:B------:R-:W-:Y:S02]  /*4d230*/  IADD3.X R15, PT, PT, R123, UR15, RZ, P3, !PT ;  /* 0x0000000f7b0f7c10 */ /* 0x000fe40009ffe4ff */
[----:B------:R-:W2:Y:S04]  /*4d240*/  LDL.LU.64 R122, [R1+0x280] ;  /* 0x00028000017a7983 */ /* 0x000ea80000300a00 */
[----:B------:R3:W-:Y:S04]  /*4d250*/  STL.64 [R1+0x1338], R14 ;  /* 0x0013380e01007387 */ /* 0x0007e80000100a00 */
[----:B------:R-:W4:Y:S04]  /*4d260*/  LDL.LU.64 R86, [R1+0x240] ;  /* 0x0002400001567983 */ /* 0x000f280000300a00 */
[----:B------:R3:W-:Y:S01]  /*4d270*/  LDGSTS.E [R13+-0x1a800], desc[UR22][R14.64], P2 ;  /* 0xe58000000e0d7fae */ /* 0x0007e200091a1016 */
[----:B-1----:R-:W-:-:S04]  /*4d280*/  IADD3 R16, P3, PT, R110, UR14, RZ ;  /* 0x0000000e6e107c10 */ /* 0x002fc8000ff7e0ff */
[----:B------:R-:W-:Y:S02]  /*4d290*/  IADD3.X R17, PT, PT, R111, UR15, RZ, P3, !PT ;  /* 0x0000000f6f117c10 */ /* 0x000fe40009ffe4ff */
[----:B------:R-:W4:Y:S01]  /*4d2a0*/  LDL.LU.64 R110, [R1+0x5a0] ;  /* 0x0005a000016e7983 */ /* 0x000f220000300a00 */
[----:B---3--:R-:W-:-:S03]  /*4d2b0*/  IADD3 R14, P3, PT, R4, UR14, RZ ;  /* 0x0000000e040e7c10 */ /* 0x008fc6000ff7e0ff */
[----:B------:R1:W-:Y:S01]  /*4d2c0*/  LDGSTS.E [R13+-0x1a400], desc[UR22][R16.64], P2 ;  /* 0xe5c00000100d7fae */ /* 0x0003e200091a1016 */
[----:B------:R-:W-:Y:S02]  /*4d2d0*/  IADD3.X R15, PT, PT, R5, UR15, RZ, P3, !PT ;  /* 0x0000000f050f7c10 */ /* 0x000fe40009ffe4ff */
[----:B------:R-:W-:Y:S01]  /*4d2e0*/  IADD3 R4, P3, PT, R96, UR14, RZ ;  /* 0x0000000e60047c10 */ /* 0x000fe2000ff7e0ff */
[----:B------:R1:W-:Y:S03]  /*4d2f0*/  STL.64 [R1+0x1350], R16 ;  /* 0x0013501001007387 */ /* 0x0003e60000100a00 */
[----:B------:R-:W-:Y:S01]  /*4d300*/  IADD3.X R5, PT, PT, R97, UR15, RZ, P3, !PT ;  /* 0x0000000f61057c10 */ /* 0x000fe20009ffe4ff */
[----:B------:R-:W-:Y:S01]  /*4d310*/  STL.64 [R1+0x1360], R14 ;  /* 0x0013600e01007387 */ /* 0x000fe20000100a00 */
[----:B------:R-:W-:-:S03]  /*4d320*/  IADD3 R30, P3, PT, R98, UR14, RZ ;  /* 0x0000000e621e7c10 */ /* 0x000fc6000ff7e0ff */
[----:B------:R3:W-:Y:S04]  /*4d330*/  STL.64 [R1+0x1370], R4 ;  /* 0x0013700401007387 */ /* 0x0007e80000100a00 */
[----:B------:R-:W4:Y:S01]  /*4d340*/  LDL.LU.64 R96, [R1+0x5b8] ;  /* 0x0005b80001607983 */ /* 0x000f220000300a00 */
[----:B------:R-:W-:-:S03]  /*4d350*/  IADD3.X R31, PT, PT, R99, UR15, RZ, P3, !PT ;  /* 0x0000000f631f7c10 */ /* 0x000fc60009ffe4ff */
[----:B------:R3:W-:Y:S04]  /*4d360*/  LDGSTS.E [R13+-0x1a000], desc[UR22][R14.64], P2 ;  /* 0xe60000000e0d7fae */ /* 0x0007e800091a1016 */
[----:B------:R-:W-:Y:S01]  /*4d370*/  LDGSTS.E [R13+-0x19c00], desc[UR22][R4.64], P2 ;  /* 0xe6400000040d7fae */ /* 0x000fe200091a1016 */
[----:B-1----:R-:W-:-:S03]  /*4d380*/  IADD3 R16, P3, PT, R120, UR14, RZ ;  /* 0x0000000e78107c10 */ /* 0x002fc6000ff7e0ff */
[----:B------:R1:W-:Y:S01]  /*4d390*/  LDGSTS.E [R13+-0x19800], desc[UR22][R30.64], P2 ;  /* 0xe68000001e0d7fae */ /* 0x0003e200091a1016 */
[----:B------:R-:W-:-:S03]  /*4d3a0*/  IADD3.X R17, PT, PT, R121, UR15, RZ, P3, !PT ;  /* 0x0000000f79117c10 */ /* 0x000fc60009ffe4ff */
[----:B---3--:R-:W3:Y:S01]  /*4d3b0*/  LDL.LU.64 R4, [R1+0x5c0] ;  /* 0x0005c00001047983 */ /* 0x008ee20000300a00 */
[----:B------:R-:W-:-:S03]  /*4d3c0*/  IADD3 R14, P3, PT, R108, UR14, RZ ;  /* 0x0000000e6c0e7c10 */ /* 0x000fc6000ff7e0ff */
[----:B------:R-:W3:Y:S01]  /*4d3d0*/  LDL.LU.64 R120, [R1+0x5c8] ;  /* 0x0005c80001787983 */ /* 0x000ee20000300a00 */
[----:B------:R-:W-:-:S03]  /*4d3e0*/  IADD3.X R15, PT, PT, R109, UR15, RZ, P3, !PT ;  /* 0x0000000f6d0f7c10 */ /* 0x000fc60009ffe4ff */
[----:B------:R1:W-:Y:S04]  /*4d3f0*/  STL.64 [R1+0x1380], R30 ;  /* 0x0013801e01007387 */ /* 0x0003e80000100a00 */
[----:B------:R2:W-:Y:S04]  /*4d400*/  STL.64 [R1+0x1390], R16 ;  /* 0x0013901001007387 */ /* 0x0005e80000100a00 */
[----:B------:R4:W-:Y:S04]  /*4d410*/  STL.64 [R1+0x1398], R14 ;  /* 0x0013980e01007387 */ /* 0x0009e80000100a00 */
[----:B------:R-:W3:Y:S01]  /*4d420*/  LDL.LU.64 R98, [R1+0x5d8] ;  /* 0x0005d80001627983 */ /* 0x000ee20000300a00 */
[----:B-1----:R-:W-:-:S03]  /*4d430*/  IADD3 R30, P3, PT, R238, UR14, RZ ;  /* 0x0000000eee1e7c10 */ /* 0x002fc6000ff7e0ff */
[----:B------:R2:W-:Y:S01]  /*4d440*/  LDGSTS.E [R13+-0x19400], desc[UR22][R16.64], P2 ;  /* 0xe6c00000100d7fae */ /* 0x0005e200091a1016 */
[----:B------:R-:W-:-:S03]  /*4d450*/  IADD3.X R31, PT, PT, R239, UR15, RZ, P3, !PT ;  /* 0x0000000fef1f7c10 */ /* 0x000fc60009ffe4ff */
[----:B------:R-:W3:Y:S04]  /*4d460*/  LDL.LU.64 R108, [R1+0x5e0] ;  /* 0x0005e000016c7983 */ /* 0x000ee80000300a00 */
[----:B------:R4:W-:Y:S04]  /*4d470*/  LDGSTS.E [R13+-0x19000], desc[UR22][R14.64], P2 ;  /* 0xe70000000e0d7fae */ /* 0x0009e800091a1016 */
[----:B------:R1:W-:Y:S01]  /*4d480*/  LDGSTS.E [R13+-0x18c00], desc[UR22][R30.64], P2 ;  /* 0xe74000001e0d7fae */ /* 0x0003e200091a1016 */
[----:B--2---:R-:W-:-:S04]  /*4d490*/  IADD3 R16, P3, PT, R122, UR14, RZ ;  /* 0x0000000e7a107c10 */ /* 0x004fc8000ff7e0ff */
[----:B------:R-:W-:Y:S02]  /*4d4a0*/  IADD3.X R17, PT, PT, R123, UR15, RZ, P3, !PT ;  /* 0x0000000f7b117c10 */ /* 0x000fe40009ffe4ff */
[----:B------:R-:W2:Y:S01]  /*4d4b0*/  LDL.LU.64 R122, [R1+0x5e8] ;  /* 0x0005e800017a7983 */ /* 0x000ea20000300a00 */
[----:B----4-:R-:W-:-:S03]  /*4d4c0*/  IADD3 R14, P3, PT, R86, UR14, RZ ;  /* 0x0000000e560e7c10 */ /* 0x010fc6000ff7e0ff */
[----:B------:R3:W-:Y:S01]  /*4d4d0*/  LDGSTS.E [R13+-0x18800], desc[UR22][R16.64], P2 ;  /* 0xe7800000100d7fae */ /* 0x0007e200091a1016 */
[----:B------:R-:W-:-:S03]  /*4d4e0*/  IADD3.X R15, PT, PT, R87, UR15, RZ, P3, !PT ;  /* 0x0000000f570f7c10 */ /* 0x000fc60009ffe4ff */
[----:B------:R1:W-:Y:S04]  /*4d4f0*/  STL.64 [R1+0x13a0], R30 ;  /* 0x0013a01e01007387 */ /* 0x0003e80000100a00 */
[----:B------:R3:W-:Y:S04]  /*4d500*/  STL.64 [R1+0x13a8], R16 ;  /* 0x0013a81001007387 */ /* 0x0007e80000100a00 */
[----:B------:R4:W-:Y:S04]  /*4d510*/  STL.64 [R1+0x13b0], R14 ;  /* 0x0013b00e01007387 */ /* 0x0009e80000100a00 */
[----:B------:R-:W2:Y:S04]  /*4d520*/  LDL.LU.64 R238, [R1+0x5f0] ;  /* 0x0005f00001ee7983 */ /* 0x000ea80000300a00 */
[----:B------:R-:W2:Y:S04]  /*4d530*/  LDL.LU.64 R86, [R1+0x5f8] ;  /* 0x0005f80001567983 */ /* 0x000ea80000300a00 */
[----:B------:R4:W-:Y:S01]  /*4d540*/  LDGSTS.E [R13+-0x18400], desc[UR22][R14.64], P2 ;  /* 0xe7c000000e0d7fae */ /* 0x0009e200091a1016 */
[----:B------:R-:W-:-:S04]  /*4d550*/  IADD3 R236, P3, PT, R110, UR14, RZ ;  /* 0x0000000e6eec7c10 */ /* 0x000fc8000ff7e0ff */
[----:B------:R-:W-:Y:S02]  /*4d560*/  IADD3.X R237, PT, PT, R111, UR15, RZ, P3, !PT ;  /* 0x0000000f6fed7c10 */ /* 0x000fe40009ffe4ff */
[----:B------:R-:W2:Y:S04]  /*4d570*/  LDL.LU.64 R110, [R1+0x600] ;  /* 0x00060000016e7983 */ /* 0x000ea80000300a00 */
[----:B------:R-:W-:Y:S01]  /*4d580*/  LDGSTS.E [R10+-0x3ff80], desc[UR22][R236.64], P2 ;  /* 0xc0080000ec0a7fae */ /* 0x000fe200091a1016 */
[----:B-1----:R-:W-:-:S04]  /*4d590*/  IADD3 R30, P3, PT, R96, UR14, RZ ;  /* 0x0000000e601e7c10 */ /* 0x002fc8000ff7e0ff */
[----:B------:R-:W-:Y:S02]  /*4d5a0*/  IADD3.X R31, PT, PT, R97, UR15, RZ, P3, !PT ;  /* 0x0000000f611f7c10 */ /* 0x000fe40009ffe4ff */
[----:B------:R-:W2:Y:S04]  /*4d5b0*/  LDL.LU.64 R96, [R1+0x608] ;  /* 0x0006080001607983 */ /* 0x000ea80000300a00 */
[----:B------:R1:W-:Y:S04]  /*4d5c0*/  STL.64 [R1], R30 ;  /* 0x0000001e01007387 */ /* 0x0003e80000100a00 */
[----:B------:R1:W-:Y:S01]  /*4d5d0*/  LDGSTS.E [R10+-0x3fb80], desc[UR22][R30.64], P2 ;  /* 0xc04800001e0a7fae */ /* 0x0003e200091a1016 */
[----:B---3--:R-:W-:-:S04]  /*4d5e0*/  IADD3 R16, P3, PT, R4, UR14, RZ ;  /* 0x0000000e04107c10 */ /* 0x008fc8000ff7e0ff */
[----:B------:R-:W-:Y:S02]  /*4d5f0*/  IADD3.X R17, PT, PT, R5, UR15, RZ, P3, !PT ;  /* 0x0000000f05117c10 */ /* 0x000fe40009ffe4ff */
[----:B----4-:R-:W-:-:S03]  /*4d600*/  IADD3 R14, P3, PT, R120, UR14, RZ ;  /* 0x0000000e780e7c10 */ /* 0x010fc6000ff7e0ff */
[----:B------:R3:W-:Y:S01]  /*4d610*/  STL.64 [R1+0x240], R16 ;  /* 0x0002401001007387 */ /* 0x0007e20000100a00 */
[----:B------:R-:W-:-:S03]  /*4d620*/  IADD3.X R15, PT, PT, R121, UR15, RZ, P3, !PT ;  /* 0x0000000f790f7c10 */ /* 0x000fc60009ffe4ff */
[----:B------:R-:W4:Y:S04]  /*4d630*/  LDL.LU.64 R4, [R1+0x610] ;  /* 0x0006100001047983 */ /* 0x000f280000300a00 */
[----:B------:R2:W-:Y:S01]  /*4d640*/  STL.64 [R1+0x280], R14 ;  /* 0x0002800e01007387 */ /* 0x0005e20000100a00 */
[----:B-1----:R-:W-:-:S03]  /*4d650*/  IADD3 R30, P3, PT, R98, UR14, RZ ;  /* 0x0000000e621e7c10 */ /* 0x002fc6000ff7e0ff */
[----:B------:R-:W4:Y:S01]  /*4d660*/  LDL.LU.64 R120, [R1+0x620] ;  /* 0x0006200001787983 */ /* 0x000f220000300a00 */
[----:B------:R-:W-:-:S03]  /*4d670*/  IADD3.X R31, PT, PT, R99, UR15, RZ, P3, !PT ;  /* 0x0000000f631f7c10 */ /* 0x000fc60009ffe4ff */
[----:B------:R3:W-:Y:S04]  /*4d680*/  LDGSTS.E [R10+-0x3f780], desc[UR22][R16.64], P2 ;  /* 0xc0880000100a7fae */ /* 0x0007e800091a1016 */
[----:B------:R2:W-:Y:S04]  /*4d690*/  LDGSTS.E [R10+-0x3f380], desc[UR22][R14.64], P2 ;  /* 0xc0c800000e0a7fae */ /* 0x0005e800091a1016 */
[----:B------:R-:W4:Y:S01]  /*4d6a0*/  LDL.LU.64 R98, [R1+0x630] ;  /* 0x0006300001627983 */ /* 0x000f220000300a00 */
[----:B---3--:R-:W-:-:S03]  /*4d6b0*/  IADD3 R16, P3, PT, R108, UR14, RZ ;  /* 0x0000000e6c107c10 */ /* 0x008fc6000ff7e0ff */
[----:B------:R1:W-:Y:S01]  /*4d6c0*/  LDGSTS.E [R10+-0x3ef80], desc[UR22][R30.64], P2 ;  /* 0xc10800001e0a7fae */ /* 0x0003e200091a1016 */
[----:B------:R-:W-:-:S03]  /*4d6d0*/  IADD3.X R17, PT, PT, R109, UR15, RZ, P3, !PT ;  /* 0x0000000f6d117c10 */ /* 0x000fc60009ffe4ff */
[----:B------:R1:W-:Y:S04]  /*4d6e0*/  STL.64 [R1+0x290], R30 ;  /* 0x0002901e01007387 */ /* 0x0003e80000100a00 */
[----:B------:R3:W-:Y:S04]  /*4d6f0*/  STL.64 [R1+0x298], R16 ;  /* 0x0002981001007387 */ /* 0x0007e80000100a00 */
[----:B------:R-:W4:Y:S04]  /*4d700*/  LDL.LU.64 R108, [R1+0x638] ;  /* 0x00063800016c7983 */ /* 0x000f280000300a00 */
[----:B------:R3:W-:Y:S01]  /*4d710*/  LDGSTS.E [R10+-0x3eb80], desc[UR22][R16.64], P2 ;  /* 0xc1480000100a7fae */ /* 0x0007e200091a1016 */
[----:B--2---:R-:W-:-:S04]  /*4d720*/  IADD3 R14, P3, PT, R122, UR14, RZ ;  /* 0x0000000e7a0e7c10 */ /* 0x004fc8000ff7e0ff */
[----:B------:R-:W-:-:S05]  /*4d730*/  IADD3.X R15, PT, PT, R123, UR15, RZ, P3, !PT ;  /* 0x0000000f7b0f7c10 */ /* 0x000fca0009ffe4ff */
[----:B------:R2:W-:Y:S04]  /*4d740*/  STL.64 [R1+0x2a0], R14 ;  /* 0x0002a00e01007387 */ /* 0x0005e80000100a00 */
[----:B------:R-:W4:Y:S04]  /*4d750*/  LDL.LU.64 R122, [R1+0x6e0] ;  /* 0x0006e000017a7983 */ /* 0x000f280000300a00 */
[----:B------:R2:W-:Y:S01]  /*4d760*/  LDGSTS.E [R10+-0x3e780], desc[UR22][R14.64], P2 ;  /* 0xc18800000e0a7fae */ /* 0x0005e200091a1016 */
[----:B-1----:R-:W-:-:S04]  /*4d770*/  IADD3 R30, P3, PT, R238, UR14, RZ ;  /* 0x0000000eee1e7c10 */ /* 0x002fc8000ff7e0ff */
[----:B------:R-:W-:Y:S02]  /*4d780*/  IADD3.X R31, PT, PT, R239, UR15, RZ, P3, !PT ;  /* 0x0000000fef1f7c10 */ /* 0x000fe40009ffe4ff */
[----:B---3--:R-:W-:Y:S01]  /*4d790*/  IADD3 R16, P3, PT, R86, UR14, RZ ;  /* 0x0000000e56107c10 */ /* 0x008fe2000ff7e0ff */
[----:B------:R-:W3:Y:S03]  /*4d7a0*/  LDL.LU.64 R238, [R1+0x6d8] ;  /* 0x0006d80001ee7983 */ /* 0x000ee60000300a00 */
[----:B------:R-:W-:Y:S01]  /*4d7b0*/  IADD3.X R17, PT, PT, R87, UR15, RZ, P3, !PT ;  /* 0x0000000f57117c10 */ /* 0x000fe20009ffe4ff */
[----:B------:R1:W-:Y:S04]  /*4d7c0*/  STL.64 [R1+0x2a8], R30 ;  /* 0x0002a81e01007387 */ /* 0x0003e80000100a00 */
[----:B------:R4:W-:Y:S04]  /*4d7d0*/  STL.64 [R1+0x2b0], R16 ;  /* 0x0002b01001007387 */ /* 0x0009e80000100a00 */
[----:B------:R-:W3:Y:S04]  /*4d7e0*/  LDL.LU.64 R86, [R1+0x6d0] ;  /* 0x0006d00001567983 */ /* 0x000ee80000300a00 */
[----:B------:R1:W-:Y:S04]  /*4d7f0*/  LDGSTS.E [R10+-0x3e380], desc[UR22][R30.64], P2 ;  /* 0xc1c800001e0a7fae */ /* 0x0003e800091a1016 */
[----:B------:R4:W-:Y:S01]  /*4d800*/  LDGSTS.E [R10+-0x3df80], desc[UR22][R16.64], P2 ;  /* 0xc2080000100a7fae */ /* 0x0009e200091a1016 */
[----:B--2---:R-:W-:-:S04]  /*4d810*/  IADD3 R14, P3, PT, R110, UR14, RZ ;  /* 0x0000000e6e0e7c10 */ /* 0x004fc8000ff7e0ff */
[----:B------:R-:W-:-:S05]  /*4d820*/  IADD3.X R15, PT, PT, R111, UR15, RZ, P3, !PT ;  /* 0x0000000f6f0f7c10 */ /* 0x000fca0009ffe4ff */
[----:B------:R2:W-:Y:S04]  /*4d830*/  STL.64 [R1+0x2c0], R14 ;  /* 0x0002c00e01007387 */ /* 0x0005e80000100a00 */
[----:B------:R-:W3:Y:S04]  /*4d840*/  LDL.LU.64 R110, [R1+0x6c8] ;  /* 0x0006c800016e7983 */ /* 0x000ee80000300a00 */
[----:B------:R2:W-:Y:S01]  /*4d850*/  LDGSTS.E [R10+-0x3db80], desc[UR22][R14.64], P2 ;  /* 0xc24800000e0a7fae */ /* 0x0005e200091a1016 */
[----:B-1----:R-:W-:-:S04]  /*4d860*/  IADD3 R30, P3, PT, R96, UR14, RZ ;  /* 0x0000000e601e7c10 */ /* 0x002fc8000ff7e0ff */
[----:B------:R-:W-:Y:S02]  /*4d870*/  IADD3.X R31, PT, PT, R97, UR15, RZ, P3, !PT ;  /* 0x0000000f611f7c10 */ /* 0x000fe40009ffe4ff */
[----:B------:R-:W3:Y:S04]  /*4d880*/  LDL.LU.64 R96, [R1+0x6c0] ;  /* 0x0006c00001607983 */ /* 0x000ee80000300a00 */
[----:B------:R1:W-:Y:S04]  /*4d890*/  STL.64 [R1+0x300], R30 ;  /* 0x0003001e01007387 */ /* 0x0003e80000100a00 */
[----:B------:R1:W-:Y:S01]  /*4d8a0*/  LDGSTS.E [R10+-0x3d780], desc[UR22][R30.64], P2 ;  /* 0xc28800001e0a7fae */ /* 0x0003e200091a1016 */
[----:B----4-:R-:W-:-:S04]  /*4d8b0*/  IADD3 R16, P3, PT, R4, UR14, RZ ;  /* 0x0000000e04107c10 */ /* 0x010fc8000ff7e0ff */
[----:B------:R-:W-:Y:S02]  /*4d8c0*/  IADD3.X R17, PT, PT, R5, UR15, RZ, P3, !PT ;  /* 0x0000000f05117c10 */ /* 0x000fe40009ffe4ff */
[----:B--2---:R-:W-:-:S03]  /*4d8d0*/  IADD3 R14, P3, PT, R120, UR14, RZ ;  /* 0x0000000e780e7c10 */ /* 0x004fc6000ff7e0ff */
        /* <DEDUP_REMOVED lines=10> */
[----:B--2---:R-:W-:-:S03]  /*4d980*/  IADD3 R16, P3, PT, R108, UR14, RZ ;  /* 0x0000000e6c107c10 */ /* 0x004fc6000ff7e0ff */
[----:B------:R3:W-:Y:S01]  /*4d990*/  LDGSTS.E [R10+-0x3cb80], desc[UR22][R30.64], P2 ;  /* 0xc34800001e0a7fae */ /* 0x0007e200091a1016 */
[----:B------:R-:W-:-:S03]  /*4d9a0*/  IADD3.X R17, PT, PT, R109, UR15, RZ, P3, !PT ;  /* 0x0000000f6d117c10 */ /* 0x000fc60009ffe4ff */
[----:B------:R3:W-:Y:S04]  /*4d9b0*/  STL.64 [R1+0x3d8], R30 ;  /* 0x0003d81e01007387 */ /* 0x0007e80000100a00 */
[----:B------:R2:W-:Y:S04]  /*4d9c0*/  STL.64 [R1+0x438], R16 ;  /* 0x0004381001007387 */ /* 0x0005e80000100a00 */
[----:B------:R-:W4:Y:S04]  /*4d9d0*/  LDL.LU.64 R108, [R1+0x6a0] ;  /* 0x0006a000016c7983 */ /* 0x000f280000300a00 */
[----:B------:R2:W-:Y:S01]  /*4d9e0*/  LDGSTS.E [R10+-0x3c780], desc[UR22][R16.64], P2 ;  /* 0xc3880000100a7fae */ /* 0x0005e200091a1016 */
[----:B-1----:R-:W-:-:S04]  /*4d9f0*/  IADD3 R14, P3, PT, R122, UR14, RZ ;  /* 0x0000000e7a0e7c10 */ /* 0x002fc8000ff7e0ff */
[----:B------:R-:W-:-:S05]  /*4da00*/  IADD3.X R15, PT, PT, R123, UR15, RZ, P3, !PT ;  /* 0x0000000f7b0f7c10 */ /* 0x000fca0009ffe4ff */
[----:B------:R1:W-:Y:S04]  /*4da10*/  STL.64 [R1+0x4d8], R14 ;  /* 0x0004d80e01007387 */ /* 0x0003e80000100a00 */
[----:B------:R-:W4:Y:S01]  /*4da20*/  LDL.LU.64 R122, [R1+0x698] ;  /* 0x00069800017a7983 */ /* 0x000f220000300a00 */
[----:B---3--:R-:W-:-:S03]  /*4da30*/  IADD3 R30, P3, PT, R238, UR14, RZ ;  /* 0x0000000eee1e7c10 */ /* 0x008fc6000ff7e0ff */
[----:B------:R1:W-:Y:S01]  /*4da40*/  LDGSTS.E [R10+-0x3c380], desc[UR22][R14.64], P2 ;  /* 0xc3c800000e0a7fae */ /* 0x0003e200091a1016 */
[----:B------:R-:W-:-:S03]  /*4da50*/  IADD3.X R31, PT, PT, R239, UR15, RZ, P3, !PT ;  /* 0x0000000fef1f7c10 */ /* 0x000fc60009ffe4ff */
[----:B------:R-:W3:Y:S01]  /*4da60*/  LDL.LU.64 R238, [R1+0x690] ;  /* 0x0006900001ee7983 */ /* 0x000ee20000300a00 */
[----:B--2---:R-:W-:-:S03]  /*4da70*/  IADD3 R16, P3, PT, R86, UR14, RZ ;  /* 0x0000000e56107c10 */ /* 0x004fc6000ff7e0ff */
[----:B------:R2:W-:Y:S01]  /*4da80*/  LDGSTS.E [R10+-0x3bf80], desc[UR22][R30.64], P2 ;  /* 0xc40800001e0a7fae */ /* 0x0005e200091a1016 */
[----:B------:R-:W-:-:S03]  /*4da90*/  IADD3.X R17, PT, PT, R87, UR15, RZ, P3, !PT ;  /* 0x0000000f57117c10 */ /* 0x000fc60009ffe4ff */
[----:B------:R2:W-:Y:S04]  /*4daa0*/  STL.64 [R1+0x568], R30 ;  /* 0x0005681e01007387 */ /* 0x0005e80000100a00 */
[----:B------:R4:W-:Y:S04]  /*4dab0*/  STL.64 [R1+0x5f0], R16 ;  /* 0x0005f01001007387 */ /* 0x0009e80000100a00 */
[----:B------:R-:W3:Y:S04]  /*4dac0*/  LDL.LU.64 R86, [R1+0x688] ;  /* 0x0006880001567983 */ /* 0x000ee80000300a00 */
[----:B------:R4:W-:Y:S01]  /*4dad0*/  LDGSTS.E [R10+-0x3bb80], desc[UR22][R16.64], P2 ;  /* 0xc4480000100a7fae */ /* 0x0009e200091a1016 */
[----:B-1----:R-:W-:-:S04]  /*4dae0*/  IADD3 R14, P3, PT, R110, UR14, RZ ;  /* 0x0000000e6e0e7c10 */ /* 0x002fc8000ff7e0ff */
[----:B------:R-:W-:-:S05]  /*4daf0*/  IADD3.X R15, PT, PT, R111, UR15, RZ, P3, !PT ;  /* 0x0000000f6f0f7c10 */ /* 0x000fca0009ffe4ff */
[----:B------:R1:W-:Y:S04]  /*4db00*/  STL.64 [R1+0x6c8], R14 ;  /* 0x0006c80e01007387 */ /* 0x0003e80000100a00 */
[----:B------:R-:W3:Y:S04]  /*4db10*/  LDL.LU.64 R110, [R1+0x680] ;  /* 0x00068000016e7983 */ /* 0x000ee80000300a00 */
[----:B------:R1:W-:Y:S01]  /*4db20*/  LDGSTS.E [R10+-0x3b780], desc[UR22][R14.64], P2 ;  /* 0xc48800000e0a7fae */ /* 0x0003e200091a1016 */
[----:B--2---:R-:W-:-:S04]  /*4db30*/  IADD3 R30, P3, PT, R96, UR14, RZ ;  /* 0x0000000e601e7c10 */ /* 0x004fc8000ff7e0ff */
[----:B------:R-:W-:Y:S02]  /*4db40*/  IADD3.X R31, PT, PT, R97, UR15, RZ, P3, !PT ;  /* 0x0000000f611f7c10 */ /* 0x000fe40009ffe4ff */
[----:B------:R-:W2:Y:S04]  /*4db50*/  LDL.LU.64 R96, [R1+0x678] ;  /* 0x0006780001607983 */ /* 0x000ea80000300a00 */
[----:B------:R1:W-:Y:S04]  /*4db60*/  STL.64 [R1+0x6c0], R30 ;  /* 0x0006c01e01007387 */ /* 0x0003e80000100a00 */
[----:B------:R1:W-:Y:S01]  /*4db70*/  LDGSTS.E [R10+-0x3b380], desc[UR22][R30.64], P2 ;  /* 0xc4c800001e0a7fae */ /* 0x0003e200091a1016 */
[----:B----4-:R-:W-:-:S04]  /*4db80*/  IADD3 R16, P3, PT, R4, UR14, RZ ;  /* 0x0000000e04107c10 */ /* 0x010fc8000ff7e0ff */
[----:B------:R-:W-:Y:S02]  /*4db90*/  IADD3.X R17, PT, PT, R5, UR15, RZ, P3, !PT ;  /* 0x0000000f05117c10 */ /* 0x000fe40009ffe4ff */
[----:B-1----:R-:W-:-:S03]  /*4dba0*/  IADD3 R14, P3, PT, R120, UR14, RZ ;  /* 0x0000000e780e7c10 */ /* 0x002fc6000ff7e0ff */
[----:B------:R1:W-:Y:S01]  /*4dbb0*/  STL.64 [R1+0x6b8], R16 ;  /* 0x0006b81001007387 */ /* 0x0003e20000100a00 */
[----:B------:R-:W-:-:S03]  /*4dbc0*/  IADD3.X R15, PT, PT, R121, UR15, RZ, P3, !PT ;  /* 0x0000000f790f7c10 */ /* 0x000fc60009ffe4ff */
[----:B------:R-:W4:Y:S04]  /*4dbd0*/  LDL.LU.64 R4, [R1+0x670] ;  /* 0x0006700001047983 */ /* 0x000f280000300a00 */
[----:B------:R1:W-:Y:S01]  /*4dbe0*/  STL.64 [R1+0xb08], R14 ;  /* 0x000b080e01007387 */ /* 0x0003e20000100a00 */
[----:B------:R-:W-:-:S03]  /*4dbf0*/  IADD3 R30, P3, PT, R98, UR14, RZ ;  /* 0x0000000e621e7c10 */ /* 0x000fc6000ff7e0ff */
[----:B------:R-:W4:Y:S01]  /*4dc00*/  LDL.LU.64 R120, [R1+0x668] ;  /* 0x0006680001787983 */ /* 0x000f220000300a00 */
[----:B------:R-:W-:-:S03]  /*4dc10*/  IADD3.X R31, PT, PT, R99, UR15, RZ, P3, !PT ;  /* 0x0000000f631f7c10 */ /* 0x000fc60009ffe4ff */
[----:B------:R1:W-:Y:S04]  /*4dc20*/  LDGSTS.E [R10+-0x3af80], desc[UR22][R16.64], P2 ;  /* 0xc5080000100a7fae */ /* 0x0003e800091a1016 */
[----:B------:R1:W-:Y:S04]  /*4dc30*/  LDGSTS.E [R10+-0x3ab80], desc[UR22][R14.64], P2 ;  /* 0xc54800000e0a7fae */ /* 0x0003e800091a1016 */
[----:B------:R-:W4:Y:S01]  /*4dc40*/  LDL.LU.64 R98, [R1+0x660] ;  /* 0x0006600001627983 */ /* 0x000f220000300a00 */
[----:B-1----:R-:W-:-:S03]  /*4dc50*/  IADD3 R16, P3, PT, R108, UR14, RZ ;  /* 0x0000000e6c107c10 */ /* 0x002fc6000ff7e0ff */
[----:B------:R3:W-:Y:S01]  /*4dc60*/  LDGSTS.E [R10+-0x3a780], desc[UR22][R30.64], P2 ;  /* 0xc58800001e0a7fae */ /* 0x0007e200091a1016 */
[----:B------:R-:W-:-:S03]  /*4dc70*/  IADD3.X R17, PT, PT, R109, UR15, RZ, P3, !PT ;  /* 0x0000000f6d117c10 */ /* 0x000fc60009ffe4ff */
[----:B------:R3:W-:Y:S04]  /*4dc80*/  STL.64 [R1+0xb60], R30 ;  /* 0x000b601e01007387 */ /* 0x0007e80000100a00 */
[----:B------:R1:W-:Y:S04]  /*4dc90*/  STL.64 [R1+0xba8], R16 ;  /* 0x000ba81001007387 */ /* 0x0003e80000100a00 */
[----:B------:R-:W4:Y:S04]  /*4dca0*/  LDL.LU.64 R108, [R1+0x658] ;  /* 0x00065800016c7983 */ /* 0x000f280000300a00 */
[----:B------:R1:W-:Y:S01]  /*4dcb0*/  LDGSTS.E [R10+-0x3a380], desc[UR22][R16.64], P2 ;  /* 0xc5c80000100a7fae */ /* 0x0003e200091a1016 */
[----:B------:R-:W-:-:S04]  /*4dcc0*/  IADD3 R14, P3, PT, R122, UR14, RZ ;  /* 0x0000000e7a0e7c10 */ /* 0x000fc8000ff7e0ff */
[----:B------:R-:W-:-:S05]  /*4dcd0*/  IADD3.X R15, PT, PT, R123, UR15, RZ, P3, !PT ;  /* 0x0000000f7b0f7c10 */ /* 0x000fca0009ffe4ff */
[----:B------:R1:W-:Y:S04]  /*4dce0*/  STL.64 [R1+0xbe0], R14 ;  /* 0x000be00e01007387 */ /* 0x0003e80000100a00 */
[----:B------:R-:W4:Y:S01]  /*4dcf0*/  LDL.LU.64 R122, [R1+0x650] ;  /* 0x00065000017a7983 */ /* 0x000f220000300a00 */
[----:B---3--:R-:W-:-:S03]  /*4dd00*/  IADD3 R30, P3, PT, R238, UR14, RZ ;  /* 0x0000000eee1e7c10 */ /* 0x008fc6000ff7e0ff */
[----:B------:R3:W-:Y:S01]  /*4dd10*/  LDGSTS.E [R10+-0x39f80], desc[UR22][R14.64], P2 ;  /* 0xc60800000e0a7fae */ /* 0x0007e200091a1016 */
[----:B------:R-:W-:-:S03]  /*4dd20*/  IADD3.X R31, PT, PT, R239, UR15, RZ, P3, !PT ;  /* 0x0000000fef1f7c10 */ /* 0x000fc60009ffe4ff */
        /* <DEDUP_REMOVED lines=8> */
[----:B---3--:R-:W-:-:S04]  /*4ddb0*/  IADD3 R14, P3, PT, R110, UR14, RZ ;  /* 0x0000000e6e0e7c10 */ /* 0x008fc8000ff7e0ff */
        /* <DEDUP_REMOVED lines=33> */
[----:B-1----:R-:W-:-:S03]  /*4dfd0*/  IADD3 R30, P3, PT, R238, UR14, RZ ;  /* 0x0000000eee1e7c10 */ /* 0x002fc6000ff7e0ff */
[----:B------:R3:W-:Y:S01]  /*4dfe0*/  LDGSTS.E [R10+-0x1fb80], desc[UR22][R14.64], P2 ;  /* 0xe04800000e0a7fae */ /* 0x0007e200091a1016 */
[----:B------:R-:W-:-:S03]  /*4dff0*/  IADD3.X R31, PT, PT, R239, UR15, RZ, P3, !PT ;  /* 0x0000000fef1f7c10 */ /* 0x000fc60009ffe4ff */
[----:B------:R-:W4:Y:S01]  /*4e000*/  LDL.LU.64 R238, [R1+0x380] ;  /* 0x0003800001ee7983 */ /* 0x000f220000300a00 */
[----:B------:R-:W-:-:S03]  /*4e010*/  IADD3 R16, P3, PT, R86, UR14, RZ ;  /* 0x0000000e56107c10 */ /* 0x000fc6000ff7e0ff */
        /* <DEDUP_REMOVED lines=9> */
[----:B------:R-:W3:Y:S01]  /*4e0b0*/  LDL.LU.64 R110, [R1+0x340] ;  /* 0x00034000016e7983 */ /* 0x000ee20000300a00 */
[----:B--2---:R-:W-:-:S03]  /*4e0c0*/  IADD3 R30, P3, PT, R96, UR14, RZ ;  /* 0x0000000e601e7c10 */ /* 0x004fc6000ff7e0ff */
[----:B------:R1:W-:Y:S01]  /*4e0d0*/  LDGSTS.E [R10+-0x1ef80], desc[UR22][R14.64], P2 ;  /* 0xe10800000e0a7fae */ /* 0x0003e200091a1016 */
[----:B------:R-:W-:-:S03]  /*4e0e0*/  IADD3.X R31, PT, PT, R97, UR15, RZ, P3, !PT ;  /* 0x0000000f611f7c10 */ /* 0x000fc60009ffe4ff */
        /* <DEDUP_REMOVED lines=44> */
[----:B------:R-:W-:-:S05]  /*4e3b0*/  IADD3.X R31, PT, PT, R97, UR15, RZ, P3, !PT ;  /* 0x0000000f611f7c10 */ /* 0x000fca0009ffe4ff */
[----:B------:R2:W-:Y:S01]  /*4e3c0*/  LDGSTS.E [R10+-0x1c780], desc[UR22][R30.64], P2 ;  /* 0xe38800001e0a7fae */ /* 0x0005e200091a1016 */
[----:B----4-:R-:W-:-:S04]  /*4e3d0*/  IADD3 R16, P3, PT, R4, UR14, RZ ;  /* 0x0000000e04107c10 */ /* 0x010fc8000ff7e0ff */
[----:B------:R-:W-:Y:S02]  /*4e3e0*/  IADD3.X R17, PT, PT, R5, UR15, RZ, P3, !PT ;  /* 0x0000000f05117c10 */ /* 0x000fe40009ffe4ff */
[----:B------:R-:W4:Y:S01]  /*4e3f0*/  LDL.LU.64 R4, [R1+0x218] ;  /* 0x0002180001047983 */ /* 0x000f220000300a00 */
[----:B-1----:R-:W-:-:S03]  /*4e400*/  IADD3 R14, P3, PT, R120, UR14, RZ ;  /* 0x0000000e780e7c10 */ /* 0x002fc6000ff7e0ff */
[----:B------:R2:W-:Y:S01]  /*4e410*/  STL.64 [R1+0x10d8], R30 ;  /* 0x0010d81e01007387 */ /* 0x0005e20000100a00 */
[----:B------:R-:W-:-:S03]  /*4e420*/  IADD3.X R15, PT, PT, R121, UR15, RZ, P3, !PT ;  /* 0x0000000f790f7c10 */ /* 0x000fc60009ffe4ff */
[----:B------:R1:W-:Y:S04]  /*4e430*/  STL.64 [R1+0x1108], R16 ;  /* 0x0011081001007387 */ /* 0x0003e80000100a00 */
[----:B------:R-:W4:Y:S04]  /*4e440*/  LDL.LU.64 R120, [R1+0x210] ;  /* 0x0002100001787983 */ /* 0x000f280000300a00 */
[----:B------:R1:W-:Y:S01]  /*4e450*/  STL.64 [R1+0x1160], R14 ;  /* 0x0011600e01007387 */ /* 0x0003e20000100a00 */
[----:B--2---:R-:W-:-:S03]  /*4e460*/  IADD3 R30, P3, PT, R98, UR14, RZ ;  /* 0x0000000e621e7c10 */ /* 0x004fc6000ff7e0ff */
[----:B------:R-:W2:Y:S01]  /*4e470*/  LDL.LU.64 R96, [R1+0x208] ;  /* 0x0002080001607983 */ /* 0x000ea20000300a00 */
[----:B------:R-:W-:-:S03]  /*4e480*/  IADD3.X R31, PT, PT, R99, UR15, RZ, P3, !PT ;  /* 0x0000000f631f7c10 */ /* 0x000fc60009ffe4ff */
[----:B------:R1:W-:Y:S04]  /*4e490*/  LDGSTS.E [R10+-0x1c380], desc[UR22][R16.64], P2 ;  /* 0xe3c80000100a7fae */ /* 0x0003e800091a1016 */
[----:B------:R1:W-:Y:S04]  /*4e4a0*/  LDGSTS.E [R10+-0x1bf80], desc[UR22][R14.64], P2 ;  /* 0xe40800000e0a7fae */ /* 0x0003e800091a1016 */
[----:B------:R-:W2:Y:S01]  /*4e4b0*/  LDL.LU.64 R98, [R1+0x200] ;  /* 0x0002000001627983 */ /* 0x000ea20000300a00 */
[----:B-1----:R-:W-:-:S03]  /*4e4c0*/  IADD3 R16, P3, PT, R108, UR14, RZ ;  /* 0x0000000e6c107c10 */ /* 0x002fc6000ff7e0ff */
[----:B------:R1:W-:Y:S01]  /*4e4d0*/  LDGSTS.E [R10+-0x1bb80], desc[UR22][R30.64], P2 ;  /* 0xe44800001e0a7fae */ /* 0x0003e200091a1016 */
[----:B------:R-:W-:-:S03]  /*4e4e0*/  IADD3.X R17, PT, PT, R109, UR15, RZ, P3, !PT ;  /* 0x0000000f6d117c10 */ /* 0x000fc60009ffe4ff */
[----:B------:R1:W-:Y:S04]  /*4e4f0*/  STL.64 [R1+0x11a0], R30 ;  /* 0x0011a01e01007387 */ /* 0x0003e80000100a00 */
[----:B------:R1:W-:Y:S04]  /*4e500*/  STL.64 [R1+0x11e0], R16 ;  /* 0x0011e01001007387 */ /* 0x0003e80000100a00 */
[----:B------:R1:W-:Y:S01]  /*4e510*/  LDGSTS.E [R10+-0x1b780], desc[UR22][R16.64], P2 ;  /* 0xe4880000100a7fae */ /* 0x0003e200091a1016 */
[----:B------:R-:W-:-:S04]  /*4e520*/  IADD3 R14, P3, PT, R122, UR14, RZ ;  /* 0x0000000e7a0e7c10 */ /* 0x000fc8000ff7e0ff */
[----:B------:R-:W-:Y:S02]  /*4e530*/  IADD3.X R15, PT, PT, R123, UR15, RZ, P3, !PT ;  /* 0x0000000f7b0f7c10 */ /* 0x000fe40009ffe4ff */
[----:B------:R-:W2:Y:S01]  /*4e540*/  LDL.LU.64 R122, [R1+0x1e8] ;  /* 0x0001e800017a7983 */ /* 0x000ea20000300a00 */
[----:B-1----:R-:W-:-:S03]  /*4e550*/  IADD3 R30, P3, PT, R238, UR14, RZ ;  /* 0x0000000eee1e7c10 */ /* 0x002fc6000ff7e0ff */
[----:B------:R3:W-:Y:S01]  /*4e560*/  STL.64 [R1+0x1220], R14 ;  /* 0x0012200e01007387 */ /* 0x0007e20000100a00 */
[----:B------:R-:W-:-:S03]  /*4e570*/  IADD3.X R31, PT, PT, R239, UR15, RZ, P3, !PT ;  /* 0x0000000fef1f7c10 */ /* 0x000fc60009ffe4ff */
[----:B------:R-:W2:Y:S04]  /*4e580*/  LDL.LU.64 R108, [R1+0x1e0] ;  /* 0x0001e000016c7983 */ /* 0x000ea80000300a00 */
[----:B------:R3:W-:Y:S04]  /*4e590*/  LDGSTS.E [R10+-0x1b380], desc[UR22][R14.64], P2 ;  /* 0xe4c800000e0a7fae */ /* 0x0007e800091a1016 */
[----:B------:R-:W2:Y:S01]  /*4e5a0*/  LDL.LU.64 R238, [R1+0x1d0] ;  /* 0x0001d00001ee7983 */ /* 0x000ea20000300a00 */
[----:B------:R-:W-:-:S03]  /*4e5b0*/  IADD3 R16, P3, PT, R86, UR14, RZ ;  /* 0x0000000e56107c10 */ /* 0x000fc6000ff7e0ff */
[----:B------:R-:W-:Y:S01]  /*4e5c0*/  LDGSTS.E [R10+-0x1af80], desc[UR22][R30.64], P2 ;  /* 0xe50800001e0a7fae */ /* 0x000fe200091a1016 */
[----:B------:R-:W-:-:S03]  /*4e5d0*/  IADD3.X R17, PT, PT, R87, UR15, RZ, P3, !PT ;  /* 0x0000000f57117c10 */ /* 0x000fc60009ffe4ff */
[----:B------:R-:W-:Y:S04]  /*4e5e0*/  STL.64 [R1+0x1268], R30 ;  /* 0x0012681e01007387 */ /* 0x000fe80000100a00 */
[----:B------:R4:W-:Y:S04]  /*4e5f0*/  STL.64 [R1+0x1290], R16 ;  /* 0x0012901001007387 */ /* 0x0009e80000100a00 */
[----:B------:R4:W-:Y:S01]  /*4e600*/  LDGSTS.E [R10+-0x1ab80], desc[UR22][R16.64], P2 ;  /* 0xe5480000100a7fae */ /* 0x0009e200091a1016 */
[----:B---3--:R-:W-:-:S04]  /*4e610*/  IADD3 R14, P3, PT, R110, UR14, RZ ;  /* 0x0000000e6e0e7c10 */ /* 0x008fc8000ff7e0ff */
[----:B------:R-:W-:Y:S02]  /*4e620*/  IADD3.X R15, PT, PT, R111, UR15, RZ, P3, !PT ;  /* 0x0000000f6f0f7c10 */ /* 0x000fe40009ffe4ff */
[----:B------:R-:W3:Y:S04]  /*4e630*/  LDL.LU.64 R110, [R1+0x1b0] ;  /* 0x0001b000016e7983 */ /* 0x000ee80000300a00 */
[----:B------:R1:W-:Y:S04]  /*4e640*/  STL.64 [R1+0x12c8], R14 ;  /* 0x0012c80e01007387 */ /* 0x0003e80000100a00 */
[----:B------:R-:W3:Y:S04]  /*4e650*/  LDL.LU.64 R86, [R1+0x1a0] ;  /* 0x0001a00001567983 */ /* 0x000ee80000300a00 */
[----:B------:R1:W-:Y:S01]  /*4e660*/  LDGSTS.E [R10+-0x1a780], desc[UR22][R14.64], P2 ;  /* 0xe58800000e0a7fae */ /* 0x0003e200091a1016 */
[----:B----4-:R-:W-:-:S04]  /*4e670*/  IADD3 R16, P3, PT, R4, UR14, RZ ;  /* 0x0000000e04107c10 */ /* 0x010fc8000ff7e0ff */
[----:B------:R-:W-:-:S05]  /*4e680*/  IADD3.X R17, PT, PT, R5, UR15, RZ, P3, !PT ;  /* 0x0000000f05117c10 */ /* 0x000fca0009ffe4ff */
[----:B------:R4:W-:Y:S01]  /*4e690*/  LDGSTS.E [R10+-0x1a380], desc[UR22][R16.64], P2 ;  /* 0xe5c80000100a7fae */ /* 0x0009e200091a1016 */
[----:B-1----:R-:W-:-:S04]  /*4e6a0*/  IADD3 R14, P3, PT, R120, UR14, RZ ;  /* 0x0000000e780e7c10 */ /* 0x002fc8000ff7e0ff */
[----:B------:R-:W-:Y:S02]  /*4e6b0*/  IADD3.X R15, PT, PT, R121, UR15, RZ, P3, !PT ;  /* 0x0000000f790f7c10 */ /* 0x000fe40009ffe4ff */
[----:B------:R-:W3:Y:S01]  /*4e6c0*/  LDL.LU.64 R120, [R1+0x6e8] ;  /* 0x0006e80001787983 */ /* 0x000ee20000300a00 */
[----:B--2---:R-:W-:-:S03]  /*4e6d0*/  IADD3 R4, P3, PT, R96, UR14, RZ ;  /* 0x0000000e60047c10 */ /* 0x004fc6000ff7e0ff */
[----:B------:R1:W-:Y:S01]  /*4e6e0*/  LDGSTS.E [R10+-0x19f80], desc[UR22][R14.64], P2 ;  /* 0xe60800000e0a7fae */ /* 0x0003e200091a1016 */
[----:B------:R-:W-:-:S03]  /*4e6f0*/  IADD3.X R5, PT, PT, R97, UR15, RZ, P3, !PT ;  /* 0x0000000f61057c10 */ /* 0x000fc60009ffe4ff */
[----:B------:R-:W-:Y:S04]  /*4e700*/  STL.64 [R1+0x12e8], R16 ;  /* 0x0012e81001007387 */ /* 0x000fe80000100a00 */
[----:B------:R-:W-:Y:S01]  /*4e710*/  STL.64 [R1+0x1300], R14 ;  /* 0x0013000e01007387 */ /* 0x000fe20000100a00 */
[----:B------:R-:W-:-:S03]  /*4e720*/  IADD3 R30, P3, PT, R98, UR14, RZ ;  /* 0x0000000e621e7c10 */ /* 0x000fc6000ff7e0ff */
[----:B------:R2:W-:Y:S04]  /*4e730*/  STL.64 [R1+0x1318], R4 ;  /* 0x0013180401007387 */ /* 0x0005e80000100a00 */
[----:B------:R-:W3:Y:S01]  /*4e740*/  LDL.LU.64 R96, [R1+0x6f8] ;  /* 0x0006f80001607983 */ /* 0x000ee20000300a00 */
[----:B------:R-:W-:-:S03]  /*4e750*/  IADD3.X R31, PT, PT, R99, UR15, RZ, P3, !PT ;  /* 0x0000000f631f7c10 */ /* 0x000fc60009ffe4ff */
[----:B------:R-:W-:Y:S04]  /*4e760*/  LDGSTS.E [R10+-0x19b80], desc[UR22][R4.64], P2 ;  /* 0xe6480000040a7fae */ /* 0x000fe800091a1016 */
[----:B------:R1:W-:Y:S04]  /*4e770*/  LDGSTS.E [R10+-0x19780], desc[UR22][R30.64], P2 ;  /* 0xe68800001e0a7fae */ /* 0x0003e800091a1016 */
[----:B--2---:R-:W2:Y:S01]  /*4e780*/  LDL.LU.64 R4, [R1+0x700] ;  /* 0x0007000001047983 */ /* 0x004ea20000300a00 */
[----:B----4-:R-:W-:-:S04]  /*4e790*/  IADD3 R16, P3, PT, R122, UR14, RZ ;  /* 0x0000000e7a107c10 */ /* 0x010fc8000ff7e0ff */
[----:B------:R-:W-:Y:S02]  /*4e7a0*/  IADD3.X R17, PT, PT, R123, UR15, RZ, P3, !PT ;  /* 0x0000000f7b117c10 */ /* 0x000fe40009ffe4ff */
[----:B------:R-:W4:Y:S01]  /*4e7b0*/  LDL.LU.64 R122, [R1+0x710] ;  /* 0x00071000017a7983 */ /* 0x000f220000300a00 */
[----:B-1----:R-:W-:-:S03]  /*4e7c0*/  IADD3 R14, P3, PT, R108, UR14, RZ ;  /* 0x0000000e6c0e7c10 */ /* 0x002fc6000ff7e0ff */
[----:B------:R1:W-:Y:S01]  /*4e7d0*/  STL.64 [R1+0x1330], R30 ;  /* 0x0013301e01007387 */ /* 0x0003e20000100a00 */
[----:B------:R-:W-:-:S03]  /*4e7e0*/  IADD3.X R15, PT, PT, R109, UR15, RZ, P3, !PT ;  /* 0x0000000f6d0f7c10 */ /* 0x000fc60009ffe4ff */
[----:B------:R3:W-:Y:S04]  /*4e7f0*/  STL.64 [R1+0x1348], R16 ;  /* 0x0013481001007387 */ /* 0x0007e80000100a00 */
[----:B------:R3:W-:Y:S01]  /*4e800*/  LDGSTS.E [R10+-0x19380], desc[UR22][R16.64], P2 ;  /* 0xe6c80000100a7fae */ /* 0x0007e200091a1016 */
[----:B-1----:R-:W-:-:S03]  /*4e810*/  IADD3 R30, P3, PT, R238, UR14, RZ ;  /* 0x0000000eee1e7c10 */ /* 0x002fc6000ff7e0ff */
[----:B------:R1:W-:Y:S01]  /*4e820*/  STL.64 [R1+0x1358], R14 ;  /* 0x0013580e01007387 */ /* 0x0003e20000100a00 */
[----:B------:R-:W-:-:S03]  /*4e830*/  IADD3.X R31, PT, PT, R239, UR15, RZ, P3, !PT ;  /* 0x0000000fef1f7c10 */ /* 0x000fc60009ffe4ff */
[----:B------:R-:W4:Y:S04]  /*4e840*/  LDL.LU.64 R98, [R1+0x718] ;  /* 0x0007180001627983 */ /* 0x000f280000300a00 */
[----:B------:R1:W-:Y:S04]  /*4e850*/  LDGSTS.E [R10+-0x18f80], desc[UR22][R14.64], P2 ;  /* 0xe70800000e0a7fae */ /* 0x0003e800091a1016 */
[----:B------:R-:W4:Y:S04]  /*4e860*/  LDL.LU.64 R108, [R1+0x720] ;  /* 0x00072000016c7983 */ /* 0x000f280000300a00 */
[----:B------:R1:W-:Y:S01]  /*4e870*/  LDGSTS.E [R10+-0x18b80], desc[UR22][R30.64], P2 ;  /* 0xe74800001e0a7fae */ /* 0x0003e200091a1016 */
[----:B---3--:R-:W-:-:S04]  /*4e880*/  IADD3 R16, P3, PT, R110, UR14, RZ ;  /* 0x0000000e6e107c10 */ /* 0x008fc8000ff7e0ff */
[----:B------:R-:W-:Y:S02]  /*4e890*/  IADD3.X R17, PT, PT, R111, UR15, RZ, P3, !PT ;  /* 0x0000000f6f117c10 */ /* 0x000fe40009ffe4ff */
[----:B------:R-:W3:Y:S01]  /*4e8a0*/  LDL.LU.64 R110, [R1+0x728] ;  /* 0x00072800016e7983 */ /* 0x000ee20000300a00 */
[----:B-1----:R-:W-:-:S03]  /*4e8b0*/  IADD3 R14, P3, PT, R86, UR14, RZ ;  /* 0x0000000e560e7c10 */ /* 0x002fc6000ff7e0ff */
[----:B------:R2:W-:Y:S01]  /*4e8c0*/  LDGSTS.E [R10+-0x18780], desc[UR22][R16.64], P2 ;  /* 0xe7880000100a7fae */ /* 0x0005e200091a1016 */
[----:B------:R-:W-:-:S03]  /*4e8d0*/  IADD3.X R15, PT, PT, R87, UR15, RZ, P3, !PT ;  /* 0x0000000f570f7c10 */ /* 0x000fc60009ffe4ff */
[----:B------:R1:W-:Y:S04]  /*4e8e0*/  STL.64 [R1+0x1368], R30 ;  /* 0x0013681e01007387 */ /* 0x0003e80000100a00 */
[----:B------:R2:W-:Y:S04]  /*4e8f0*/  STL.64 [R1+0x1378], R16 ;  /* 0x0013781001007387 */ /* 0x0005e80000100a00 */
[----:B------:R4:W-:Y:S04]  /*4e900*/  STL.64 [R1+0x1388], R14 ;  /* 0x0013880e01007387 */ /* 0x0009e80000100a00 */
[----:B------:R-:W3:Y:S04]  /*4e910*/  LDL.LU.64 R84, [R1+0x730] ;  /* 0x0007300001547983 */ /* 0x000ee80000300a00 */
[----:B------:R-:W3:Y:S04]  /*4e920*/  LDL.LU.64 R86, [R1+0x748] ;  /* 0x0007480001567983 */ /* 0x000ee80000300a00 */
[----:B------:R4:W-:Y:S01]  /*4e930*/  LDGSTS.E [R10+-0x18380], desc[UR22][R14.64], P2 ;  /* 0xe7c800000e0a7fae */ /* 0x0009e200091a1016 */
[----:B------:R-:W-:-:S04]  /*4e940*/  IADD3 R238, P3, PT, R120, UR14, RZ ;  /* 0x0000000e78ee7c10 */ /* 0x000fc8000ff7e0ff */
[----:B------:R-:W-:Y:S02]  /*4e950*/  IADD3.X R239, PT, PT, R121, UR15, RZ, P3, !PT ;  /* 0x0000000f79ef7c10 */ /* 0x000fe40009ffe4ff */
[----:B------:R-:W3:Y:S04]  /*4e960*/  LDL.LU.64 R120, [R1+0x750] ;  /* 0x0007500001787983 */ /* 0x000ee80000300a00 */
[----:B------:R-:W-:Y:S01]  /*4e970*/  LDGSTS.E [R9+-0x3ff00], desc[UR22][R238.64], P2 ;  /* 0xc0100000ee097fae */ /* 0x000fe200091a1016 */
[----:B-1----:R-:W-:-:S04]  /*4e980*/  IADD3 R30, P3, PT, R96, UR14, RZ ;  /* 0x0000000e601e7c10 */ /* 0x002fc8000ff7e0ff */
[----:B------:R-:W-:Y:S02]  /*4e990*/  IADD3.X R31, PT, PT, R97, UR15, RZ, P3, !PT ;  /* 0x0000000f611f7c10 */ /* 0x000fe40009ffe4ff */
        /* <DEDUP_REMOVED lines=11> */
[----:B------:R-:W4:Y:S04]  /*4ea50*/  LDL.LU.64 R122, [R1+0x770] ;  /* 0x00077000017a7983 */ /* 0x000f280000300a00 */
[----:B------:R3:W-:Y:S01]  /*4ea60*/  LDGSTS.E [R9+-0x3f300], desc[UR22][R14.64], P2 ;  /* 0xc0d000000e097fae */ /* 0x0007e200091a1016 */
[----:B-1----:R-:W-:-:S04]  /*4ea70*/  IADD3 R30, P3, PT, R98, UR14, RZ ;  /* 0x0000000e621e7c10 */ /* 0x002fc8000ff7e0ff */
[----:B------:R-:W-:Y:S02]  /*4ea80*/  IADD3.X R31, PT, PT, R99, UR15, RZ, P3, !PT ;  /* 0x0000000f631f7c10 */ /* 0x000fe40009ffe4ff */
        /* <DEDUP_REMOVED lines=11> */
[----:B------:R-:W4:Y:S04]  /*4eb40*/  LDL.LU.64 R110, [R1+0x788] ;  /* 0x00078800016e7983 */ /* 0x000f280000300a00 */
[----:B------:R3:W-:Y:S01]  /*4eb50*/  LDGSTS.E [R9+-0x3e700], desc[UR22][R14.64], P2 ;  /* 0xc19000000e097fae */ /* 0x0007e200091a1016 */
[----:B-1----:R-:W-:-:S04]  /*4eb60*/  IADD3 R30, P3, PT, R84, UR14, RZ ;  /* 0x0000000e541e7c10 */ /* 0x002fc8000ff7e0ff */
[----:B------:R-:W-:Y:S02]  /*4eb70*/  IADD3.X R31, PT, PT, R85, UR15, RZ, P3, !PT ;  /* 0x0000000f551f7c10 */ /* 0x000fe40009ffe4ff */
[----:B--2---:R-:W-:Y:S01]  /*4eb80*/  IADD3 R16, P3, PT, R86, UR14, RZ ;  /* 0x0000000e56107c10 */ /* 0x004fe2000ff7e0ff */
[----:B------:R-:W2:Y:S03]  /*4eb90*/  LDL.LU.64 R84, [R1+0x790] ;  /* 0x0007900001547983 */ /* 0x000ea60000300a00 */
[----:B------:R-:W-:Y:S01]  /*4eba0*/  IADD3.X R17, PT, PT, R87, UR15, RZ, P3, !PT ;  /* 0x0000000f57117c10 */ /* 0x000fe20009ffe4ff */
[----:B------:R1:W-:Y:S04]  /*4ebb0*/  STL.64 [R1+0x200], R30 ;  /* 0x0002001e01007387 */ /* 0x0003e80000100a00 */
[----:B------:R1:W-:Y:S04]  /*4ebc0*/  STL.64 [R1+0x208], R16 ;  /* 0x0002081001007387 */ /* 0x0003e80000100a00 */
[----:B------:R-:W2:Y:S04]  /*4ebd0*/  LDL.LU.64 R86, [R1+0x7a0] ;  /* 0x0007a00001567983 */ /* 0x000ea80000300a00 */
[----:B------:R1:W-:Y:S04]  /*4ebe0*/  LDGSTS.E [R9+-0x3e300], desc[UR22][R30.64], P2 ;  /* 0xc1d000001e097fae */ /* 0x0003e800091a1016 */
[----:B------:R1:W-:Y:S01]  /*4ebf0*/  LDGSTS.E [R9+-0x3df00], desc[UR22][R16.64], P2 ;  /* 0xc210000010097fae */ /* 0x0003e200091a1016 */
[----:B---3--:R-:W-:-:S04]  /*4ec00*/  IADD3 R14, P3, PT, R120, UR14, RZ ;  /* 0x0000000e780e7c10 */ /* 0x008fc8000ff7e0ff */
        /* <DEDUP_REMOVED lines=9> */
[----:B------:R-:W-:-:S04]  /*4eca0*/  IADD3 R16, P3, PT, R4, UR14, RZ ;  /* 0x0000000e04107c10 */ /* 0x000fc8000ff7e0ff */
[----:B------:R-:W-:-:S05]  /*4ecb0*/  IADD3.X R17, PT, PT, R5, UR15, RZ, P3, !PT ;  /* 0x0000000f05117c10 */ /* 0x000fca0009ffe4ff */
[----:B------:R1:W-:Y:S04]  /*4ecc0*/  STL.64 [R1+0x2d8], R16 ;  /* 0x0002d81001007387 */ /* 0x0003e80000100a00 */
[----:B------:R-:W3:Y:S04]  /*4ecd0*/  LDL.LU.64 R4, [R1+0x830] ;  /* 0x0008300001047983 */ /* 0x000ee80000300a00 */
[----:B------:R1:W-:Y:S01]  /*4ece0*/  LDGSTS.E [R9+-0x3d300], desc[UR22][R16.64], P2 ;  /* 0xc2d0000010097fae */ /* 0x0003e200091a1016 */
[----:B----4-:R-:W-:-:S04]  /*4ecf0*/  IADD3 R14, P3, PT, R122, UR14, RZ ;  /* 0x0000000e7a0e7c10 */ /* 0x010fc8000ff7e0ff */
[----:B------:R-:W-:-:S05]  /*4ed00*/  IADD3.X R15, PT, PT, R123, UR15, RZ, P3, !PT ;  /* 0x0000000f7b0f7c10 */ /* 0x000fca0009ffe4ff */
[----:B------:R4:W-:Y:S04]  /*4ed10*/  STL.64 [R1+0x310], R14 ;  /* 0x0003100e01007387 */ /* 0x0009e80000100a00 */
[----:B------:R-:W3:Y:S01]  /*4ed20*/  LDL.LU.64 R122, [R1+0x828] ;  /* 0x00082800017a7983 */ /* 0x000ee20000300a00 */
[----:B-1----:R-:W-:-:S03]  /*4ed30*/  IADD3 R30, P3, PT, R98, UR14, RZ ;  /* 0x0000000e621e7c10 */ /* 0x002fc6000ff7e0ff */
[----:B------:R4:W-:Y:S01]  /*4ed40*/  LDGSTS.E [R9+-0x3cf00], desc[UR22][R14.64], P2 ;  /* 0xc31000000e097fae */ /* 0x0009e200091a1016 */
[----:B------:R-:W-:-:S03]  /*4ed50*/  IADD3.X R31, PT, PT, R99, UR15, RZ, P3, !PT ;  /* 0x0000000f631f7c10 */ /* 0x000fc60009ffe4ff */
[----:B------:R-:W3:Y:S01]  /*4ed60*/  LDL.LU.64 R98, [R1+0x820] ;  /* 0x0008200001627983 */ /* 0x000ee20000300a00 */
[----:B------:R-:W-:-:S03]  /*4ed70*/  IADD3 R16, P3, PT, R108, UR14, RZ ;  /* 0x0000000e6c107c10 */ /* 0x000fc6000ff7e0ff */
        /* <DEDUP_REMOVED lines=14> */
[----:B-1----:R-:W-:-:S03]  /*4ee60*/  IADD3 R16, P3, PT, R86, UR14, RZ ;  /* 0x0000000e56107c10 */ /* 0x002fc6000ff7e0ff */
[----:B------:R1:W-:Y:S01]  /*4ee70*/  LDGSTS.E [R9+-0x3bf00], desc[UR22][R30.64], P2 ;  /* 0xc41000001e097fae */ /* 0x0003e200091a1016 */
[----:B------:R-:W-:-:S03]  /*4ee80*/  IADD3.X R17, PT, PT, R87, UR15, RZ, P3, !PT ;  /* 0x0000000f57117c10 */ /* 0x000fc60009ffe4ff */
[----:B------:R1:W-:Y:S04]  /*4ee90*/  STL.64 [R1+0x440], R30 ;  /* 0x0004401e01007387 */ /* 0x0003e80000100a00 */
[----:B------:R1:W-:Y:S04]  /*4eea0*/  STL.64 [R1+0x468], R16 ;  /* 0x0004681001007387 */ /* 0x0003e80000100a00 */
[----:B------:R-:W2:Y:S04]  /*4eeb0*/  LDL.LU.64 R86, [R1+0x800] ;  /* 0x0008000001567983 */ /* 0x000ea80000300a00 */
[----:B------:R1:W-:Y:S01]  /*4eec0*/  LDGSTS.E [R9+-0x3bb00], desc[UR22][R16.64], P2 ;  /* 0xc450000010097fae */ /* 0x0003e200091a1016 */
[----:B---3--:R-:W-:-:S04]  /*4eed0*/  IADD3 R14, P3, PT, R120, UR14, RZ ;  /* 0x0000000e780e7c10 */ /* 0x008fc8000ff7e0ff */
[----:B------:R-:W-:-:S05]  /*4eee0*/  IADD3.X R15, PT, PT, R121, UR15, RZ, P3, !PT ;  /* 0x0000000f790f7c10 */ /* 0x000fca0009ffe4ff */
[----:B------:R3:W-:Y:S04]  /*4eef0*/  STL.64 [R1+0x4a8], R14 ;  /* 0x0004a80e01007387 */ /* 0x0007e80000100a00 */
[----:B------:R-:W2:Y:S01]  /*4ef00*/  LDL.LU.64 R120, [R1+0x7f8] ;  /* 0x0007f80001787983 */ /* 0x000ea20000300a00 */
[----:B-1----:R-:W-:-:S03]  /*4ef10*/  IADD3 R30, P3, PT, R96, UR14, RZ ;  /* 0x0000000e601e7c10 */ /* 0x002fc6000ff7e0ff */
[----:B------:R3:W-:Y:S01]  /*4ef20*/  LDGSTS.E [R9+-0x3b700], desc[UR22][R14.64], P2 ;  /* 0xc49000000e097fae */ /* 0x0007e200091a1016 */
[----:B------:R-:W-:-:S03]  /*4ef30*/  IADD3.X R31, PT, PT, R97, UR15, RZ, P3, !PT ;  /* 0x0000000f611f7c10 */ /* 0x000fc60009ffe4ff */
[----:B------:R-:W2:Y:S04]  /*4ef40*/  LDL.LU.64 R96, [R1+0x7f0] ;  /* 0x0007f00001607983 */ /* 0x000ea80000300a00 */
[----:B------:R1:W-:Y:S04]  /*4ef50*/  STL.64 [R1+0x4e0], R30 ;  /* 0x0004e01e01007387 */ /* 0x0003e80000100a00 */
[----:B------:R1:W-:Y:S01]  /*4ef60*/  LDGSTS.E [R9+-0x3b300], desc[UR22][R30.64], P2 ;  /* 0xc4d000001e097fae */ /* 0x0003e200091a1016 */
[----:B------:R-:W-:-:S04]  /*4ef70*/  IADD3 R16, P3, PT, R4, UR14, RZ ;  /* 0x0000000e04107c10 */ /* 0x000fc8000ff7e0ff */
[----:B------:R-:W-:-:S05]  /*4ef80*/  IADD3.X R17, PT, PT, R5, UR15, RZ, P3, !PT ;  /* 0x0000000f05117c10 */ /* 0x000fca0009ffe4ff */
[----:B------:R1:W-:Y:S04]  /*4ef90*/  STL.64 [R1+0x558], R16 ;  /* 0x0005581001007387 */ /* 0x0003e80000100a00 */
[----:B------:R-:W2:Y:S04]  /*4efa0*/  LDL.LU.64 R4, [R1+0x7e8] ;  /* 0x0007e80001047983 */ /* 0x000ea80000300a00 */
[----:B------:R1:W-:Y:S01]  /*4efb0*/  LDGSTS.E [R9+-0x3af00], desc[UR22][R16.64], P2 ;  /* 0xc510000010097fae */ /* 0x0003e200091a1016 */
[----:B---3--:R-:W-:-:S04]  /*4efc0*/  IADD3 R14, P3, PT, R122, UR14, RZ ;  /* 0x0000000e7a0e7c10 */ /* 0x008fc8000ff7e0ff */
        /* <DEDUP_REMOVED lines=15> */
[----:B------:R-:W-:Y:S02]  /*4f0c0*/  IADD3.X R15, PT, PT, R111, UR15, RZ, P3, !PT ;  /* 0x0000000f6f0f7c10 */ /* 0x000fe40009ffe4ff */
[----:B--2---:R-:W-:-:S03]  /*4f0d0*/  IADD3 R30, P3, PT, R84, UR14, RZ ;  /* 0x0000000e541e7c10 */ /* 0x004fc6000ff7e0ff */
[----:B------:R2:W-:Y:S01]  /*4f0e0*/  STL.64 [R1+0x6a8], R14 ;  /* 0x0006a80e01007387 */ /* 0x0005e20000100a00 */
[----:B------:R-:W-:-:S03]  /*4f0f0*/  IADD3.X R31, PT, PT, R85, UR15, RZ, P3, !PT ;  /* 0x0000000f551f7c10 */ /* 0x000fc60009ffe4ff */
[----:B------:R-:W4:Y:S04]  /*4f100*/  LDL.LU.64 R110, [R1+0x7c8] ;  /* 0x0007c800016e7983 */ /* 0x000f280000300a00 */
        /* <DEDUP_REMOVED lines=41> */
[----:B-1----:R-:W-:-:S03]  /*4f3a0*/  IADD3 R30, P3, PT, R84, UR14, RZ ;  /* 0x0000000e541e7c10 */ /* 0x002fc6000ff7e0ff */
[----:B------:R2:W-:Y:S01]  /*4f3b0*/  STL.64 [R1+0xe50], R14 ;  /* 0x000e500e01007387 */ /* 0x0005e20000100a00 */
[----:B------:R-:W-:-:S03]  /*4f3c0*/  IADD3.X R31, PT, PT, R85, UR15, RZ, P3, !PT ;  /* 0x0000000f551f7c10 */ /* 0x000fc60009ffe4ff */
[----:B------:R-:W4:Y:S04]  /*4f3d0*/  LDL.LU.64 R110, [R1+0x3e8] ;  /* 0x0003e800016e7983 */ /* 0x000f280000300a00 */
[----:B------:R2:W-:Y:S04]  /*4f3e0*/  LDGSTS.E [R9+-0x1fb00], desc[UR22][R14.64], P2 ;  /* 0xe05000000e097fae */ /* 0x0005e800091a1016 */
[----:B------:R-:W4:Y:S01]  /*4f3f0*/  LDL.LU.64 R84, [R1+0x3a8] ;  /* 0x0003a80001547983 */ /* 0x000f220000300a00 */
[----:B------:R-:W-:-:S03]  /*4f400*/  IADD3 R16, P3, PT, R86, UR14, RZ ;  /* 0x0000000e56107c10 */ /* 0x000fc6000ff7e0ff */
[----:B------:R1:W-:Y:S01]  /*4f410*/  LDGSTS.E [R9+-0x1f700], desc[UR22][R30.64], P2 ;  /* 0xe09000001e097fae */ /* 0x0003e200091a1016 */
[----:B------:R-:W-:-:S03]  /*4f420*/  IADD3.X R17, PT, PT, R87, UR15, RZ, P3, !PT ;  /* 0x0000000f57117c10 */ /* 0x000fc60009ffe4ff */
[----:B------:R1:W-:Y:S04]  /*4f430*/  STL.64 [R1+0xe68], R30 ;  /* 0x000e681e01007387 */ /* 0x0003e80000100a00 */
[----:B------:R1:W-:Y:S04]  /*4f440*/  STL.64 [R1+0xe98], R16 ;  /* 0x000e981001007387 */ /* 0x0003e80000100a00 */
[----:B------:R1:W-:Y:S01]  /*4f450*/  LDGSTS.E [R9+-0x1f300], desc[UR22][R16.64], P2 ;  /* 0xe0d0000010097fae */ /* 0x0003e200091a1016 */
[----:B--2---:R-:W-:-:S04]  /*4f460*/  IADD3 R14, P3, PT, R120, UR14, RZ ;  /* 0x0000000e780e7c10 */ /* 0x004fc8000ff7e0ff */
[----:B------:R-:W-:Y:S02]  /*4f470*/  IADD3.X R15, PT, PT, R121, UR15, RZ, P3, !PT ;  /* 0x0000000f790f7c10 */ /* 0x000fe40009ffe4ff */
[----:B------:R-:W2:Y:S01]  /*4f480*/  LDL.LU.64 R120, [R1+0x378] ;  /* 0x0003780001787983 */ /* 0x000ea20000300a00 */
[----:B-1----:R-:W-:-:S03]  /*4f490*/  IADD3 R30, P3, PT, R96, UR14, RZ ;  /* 0x0000000e601e7c10 */ /* 0x002fc6000ff7e0ff */
[----:B------:R3:W-:Y:S04]  /*4f4a0*/  STL.64 [R1+0xeb0], R14 ;  /* 0x000eb00e01007387 */ /* 0x0007e80000100a00 */
[----:B------:R-:W2:Y:S01]  /*4f4b0*/  LDL.LU.64 R86, [R1+0x360] ;  /* 0x0003600001567983 */ /* 0x000ea20000300a00 */
[----:B------:R-:W-:-:S03]  /*4f4c0*/  IADD3.X R31, PT, PT, R97, UR15, RZ, P3, !PT ;  /* 0x0000000f611f7c10 */ /* 0x000fc60009ffe4ff */
[----:B------:R3:W-:Y:S04]  /*4f4d0*/  LDGSTS.E [R9+-0x1ef00], desc[UR22][R14.64], P2 ;  /* 0xe11000000e097fae */ /* 0x0007e800091a1016 */
[----:B------:R1:W-:Y:S01]  /*4f4e0*/  LDGSTS.E [R9+-0x1eb00], desc[UR22][R30.64], P2 ;  /* 0xe15000001e097fae */ /* 0x0003e200091a1016 */
[----:B------:R-:W-:-:S04]  /*4f4f0*/  IADD3 R16, P3, PT, R4, UR14, RZ ;  /* 0x0000000e04107c10 */ /* 0x000fc8000ff7e0ff */
[----:B------:R-:W-:Y:S02]  /*4f500*/  IADD3.X R17, PT, PT, R5, UR15, RZ, P3, !PT ;  /* 0x0000000f05117c10 */ /* 0x000fe40009ffe4ff */
[----:B------:R-:W2:Y:S04]  /*4f510*/  LDL.LU.64 R4, [R1+0x338] ;  /* 0x0003380001047983 */ /* 0x000ea80000300a00 */
[----:B------:R1:W-:Y:S04]  /*4f520*/  STL.64 [R1+0xec8], R30 ;  /* 0x000ec81e01007387 */ /* 0x0003e80000100a00 */
[----:B------:R1:W-:Y:S04]  /*4f530*/  STL.64 [R1+0xee0], R16 ;  /* 0x000ee01001007387 */ /* 0x0003e80000100a00 */
[----:B------:R1:W-:Y:S01]  /*4f540*/  LDGSTS.E [R9+-0x1e700], desc[UR22][R16.64], P2 ;  /* 0xe190000010097fae */ /* 0x0003e200091a1016 */
[----:B---3--:R-:W-:-:S04]  /*4f550*/  IADD3 R14, P3, PT, R122, UR14, RZ ;  /* 0x0000000e7a0e7c10 */ /* 0x008fc8000ff7e0ff */
[----:B------:R-:W-:Y:S02]  /*4f560*/  IADD3.X R15, PT, PT, R123, UR15, RZ, P3, !PT ;  /* 0x0000000f7b0f7c10 */ /* 0x000fe40009ffe4ff */
[----:B------:R-:W3:Y:S01]  /*4f570*/  LDL.LU.64 R122, [R1+0x1c8] ;  /* 0x0001c800017a7983 */ /* 0x000ee20000300a00 */
[----:B-1----:R-:W-:-:S03]  /*4f580*/  IADD3 R30, P3, PT, R98, UR14, RZ ;  /* 0x0000000e621e7c10 */ /* 0x002fc6000ff7e0ff */
[----:B------:R4:W-:Y:S04]  /*4f590*/  STL.64 [R1+0xef8], R14 ;  /* 0x000ef80e01007387 */ /* 0x0009e80000100a00 */
[----:B------:R-:W3:Y:S01]  /*4f5a0*/  LDL.LU.64 R96, [R1+0x1b8] ;  /* 0x0001b80001607983 */ /* 0x000ee20000300a00 */
[----:B------:R-:W-:-:S03]  /*4f5b0*/  IADD3.X R31, PT, PT, R99, UR15, RZ, P3, !PT ;  /* 0x0000000f631f7c10 */ /* 0x000fc60009ffe4ff */
[----:B------:R4:W-:Y:S04]  /*4f5c0*/  LDGSTS.E [R9+-0x1e300], desc[UR22][R14.64], P2 ;  /* 0xe1d000000e097fae */ /* 0x0009e800091a1016 */
[----:B------:R1:W-:Y:S01]  /*4f5d0*/  LDGSTS.E [R9+-0x1df00], desc[UR22][R30.64], P2 ;  /* 0xe21000001e097fae */ /* 0x0003e200091a1016 */
[----:B------:R-:W-:-:S04]  /*4f5e0*/  IADD3 R16, P3, PT, R108, UR14, RZ ;  /* 0x0000000e6c107c10 */ /* 0x000fc8000ff7e0ff */
[----:B------:R-:W-:Y:S02]  /*4f5f0*/  IADD3.X R17, PT, PT, R109, UR15, RZ, P3, !PT ;  /* 0x0000000f6d117c10 */ /* 0x000fe40009ffe4ff */
[----:B------:R-:W3:Y:S04]  /*4f600*/  LDL.LU.64 R108, [R1+0x1a8] ;  /* 0x0001a800016c7983 */ /* 0x000ee80000300a00 */
        /* <DEDUP_REMOVED lines=11> */
[----:B------:R1:W-:Y:S01]  /*4f6c0*/  LDGSTS.E [R9+-0x1d300], desc[UR22][R30.64], P2 ;  /* 0xe2d000001e097fae */ /* 0x0003e200091a1016 */
[----:B--2---:R-:W-:-:S04]  /*4f6d0*/  IADD3 R16, P3, PT, R120, UR14, RZ ;  /* 0x0000000e78107c10 */ /* 0x004fc8000ff7e0ff */
[----:B------:R-:W-:Y:S02]  /*4f6e0*/  IADD3.X R17, PT, PT, R121, UR15, RZ, P3, !PT ;  /* 0x0000000f79117c10 */ /* 0x000fe40009ffe4ff */
[----:B------:R-:W2:Y:S01]  /*4f6f0*/  LDL.LU.64 R120, [R1+0x188] ;  /* 0x0001880001787983 */ /* 0x000ea20000300a00 */
[----:B-1----:R-:W-:-:S03]  /*4f700*/  IADD3 R14, P3, PT, R86, UR14, RZ ;  /* 0x0000000e560e7c10 */ /* 0x002fc6000ff7e0ff */
[----:B------:R1:W-:Y:S01]  /*4f710*/  STL.64 [R1+0xf78], R30 ;  /* 0x000f781e01007387 */ /* 0x0003e20000100a00 */
[----:B------:R-:W-:-:S03]  /*4f720*/  IADD3.X R15, PT, PT, R87, UR15, RZ, P3, !PT ;  /* 0x0000000f570f7c10 */ /* 0x000fc60009ffe4ff */
[----:B------:R3:W-:Y:S04]  /*4f730*/  STL.64 [R1+0xfa8], R16 ;  /* 0x000fa81001007387 */ /* 0x0007e80000100a00 */
[----:B------:R-:W2:Y:S04]  /*4f740*/  LDL.LU.64 R84, [R1+0x180] ;  /* 0x0001800001547983 */ /* 0x000ea80000300a00 */
[----:B------:R1:W-:Y:S04]  /*4f750*/  STL.64 [R1+0xfe0], R14 ;  /* 0x000fe00e01007387 */ /* 0x0003e80000100a00 */
[----:B------:R-:W2:Y:S04]  /*4f760*/  LDL.LU.64 R86, [R1+0x160] ;  /* 0x0001600001567983 */ /* 0x000ea80000300a00 */
[----:B------:R3:W-:Y:S04]  /*4f770*/  LDGSTS.E [R9+-0x1cf00], desc[UR22][R16.64], P2 ;  /* 0xe310000010097fae */ /* 0x0007e800091a1016 */
[----:B------:R3:W-:Y:S01]  /*4f780*/  LDGSTS.E [R9+-0x1cb00], desc[UR22][R14.64], P2 ;  /* 0xe35000000e097fae */ /* 0x0007e200091a1016 */
[----:B-1----:R-:W-:-:S04]  /*4f790*/  IADD3 R30, P3, PT, R4, UR14, RZ ;  /* 0x0000000e041e7c10 */ /* 0x002fc8000ff7e0ff */
[----:B------:R-:W-:Y:S02]  /*4f7a0*/  IADD3.X R31, PT, PT, R5, UR15, RZ, P3, !PT ;  /* 0x0000000f051f7c10 */ /* 0x000fe40009ffe4ff */
[----:B------:R-:W2:Y:S04]  /*4f7b0*/  LDL.LU.64 R4, [R1+0x158] ;  /* 0x0001580001047983 */ /* 0x000ea80000300a00 */
[----:B------:R1:W-:Y:S04]  /*4f7c0*/  STL.64 [R1+0x1010], R30 ;  /* 0x0010101e01007387 */ /* 0x0003e80000100a00 */
[----:B------:R1:W-:Y:S01]  /*4f7d0*/  LDGSTS.E [R9+-0x1c700], desc[UR22][R30.64], P2 ;  /* 0xe39000001e097fae */ /* 0x0003e200091a1016 */
[----:B---3--:R-:W-:-:S04]  /*4f7e0*/  IADD3 R16, P3, PT, R122, UR14, RZ ;  /* 0x0000000e7a107c10 */ /* 0x008fc8000ff7e0ff */
[----:B------:R-:W-:Y:S02]  /*4f7f0*/  IADD3.X R17, PT, PT, R123, UR15, RZ, P3, !PT ;  /* 0x0000000f7b117c10 */ /* 0x000fe40009ffe4ff */
[----:B------:R-:W3:Y:S01]  /*4f800*/  LDL.LU.64 R122, [R1+0x38] ;  /* 0x00003800017a7983 */ /* 0x000ee20000300a00 */
[----:B------:R-:W-:-:S03]  /*4f810*/  IADD3 R14, P3, PT, R96, UR14, RZ ;  /* 0x0000000e600e7c10 */ /* 0x000fc6000ff7e0ff */
[----:B------:R1:W-:Y:S01]  /*4f820*/  STL.64 [R1+0x1040], R16 ;  /* 0x0010401001007387 */ /* 0x0003e20000100a00 */
[----:B------:R-:W-:-:S03]  /*4f830*/  IADD3.X R15, PT, PT, R97, UR15, RZ, P3, !PT ;  /* 0x0000000f610f7c10 */ /* 0x000fc60009ffe4ff */
[----:B------:R-:W3:Y:S04]  /*4f840*/  LDL.LU.64 R96, [R1+0x30] ;  /* 0x0000300001607983 */ /* 0x000ee80000300a00 */
[----:B------:R1:W-:Y:S04]  /*4f850*/  LDGSTS.E [R9+-0x1c300], desc[UR22][R16.64], P2 ;  /* 0xe3d0000010097fae */ /* 0x0003e800091a1016 */
[----:B------:R4:W-:Y:S04]  /*4f860*/  STL.64 [R1+0x1070], R14 ;  /* 0x0010700e01007387 */ /* 0x0009e80000100a00 */
[----:B------:R4:W-:Y:S01]  /*4f870*/  LDGSTS.E [R9+-0x1bf00], desc[UR22][R14.64], P2 ;  /* 0xe41000000e097fae */ /* 0x0009e200091a1016 */
[----:B-1----:R-:W-:-:S04]  /*4f880*/  IADD3 R30, P3, PT, R108, UR14, RZ ;  /* 0x0000000e6c1e7c10 */ /* 0x002fc8000ff7e0ff */
[----:B------:R-:W-:Y:S02]  /*4f890*/  IADD3.X R31, PT, PT, R109, UR15, RZ, P3, !PT ;  /* 0x0000000f6d1f7c10 */ /* 0x000fe40009ffe4ff */
[----:B------:R-:W3:Y:S01]  /*4f8a0*/  LDL.LU.64 R108, [R1+0x28] ;  /* 0x00002800016c7983 */ /* 0x000ee20000300a00 */
[----:B------:R-:W-:-:S03]  /*4f8b0*/  IADD3 R16, P3, PT, R98, UR14, RZ ;  /* 0x0000000e62107c10 */ /* 0x000fc6000ff7e0ff */
[----:B------:R2:W-:Y:S01]  /*4f8c0*/  STL.64 [R1+0x1098], R30 ;  /* 0x0010981e01007387 */ /* 0x0005e20000100a00 */
[----:B------:R-:W-:-:S03]  /*4f8d0*/  IADD3.X R17, PT, PT, R99, UR15, RZ, P3, !PT ;  /* 0x0000000f63117c10 */ /* 0x000fc60009ffe4ff */
[----:B------:R2:W-:Y:S04]  /*4f8e0*/  LDGSTS.E [R9+-0x1bb00], desc[UR22][R30.64], P2 ;  /* 0xe45000001e097fae */ /* 0x0005e800091a1016 */
[----:B------:R-:W3:Y:S04]  /*4f8f0*/  LDL.LU.64 R98, [R1+0x20] ;  /* 0x0000200001627983 */ /* 0x000ee80000300a00 */
[----:B------:R1:W-:Y:S04]  /*4f900*/  STL.64 [R1+0x10c8], R16 ;  /* 0x0010c81001007387 */ /* 0x0003e80000100a00 */
[----:B------:R1:W-:Y:S01]  /*4f910*/  LDGSTS.E [R9+-0x1b700], desc[UR22][R16.64], P2 ;  /* 0xe490000010097fae */ /* 0x0003e200091a1016 */
[----:B----4-:R-:W-:-:S04]  /*4f920*/  IADD3 R14, P3, PT, R110, UR14, RZ ;  /* 0x0000000e6e0e7c10 */ /* 0x010fc8000ff7e0ff */
[----:B------:R-:W-:Y:S02]  /*4f930*/  IADD3.X R15, PT, PT, R111, UR15, RZ, P3, !PT ;  /* 0x0000000f6f0f7c10 */ /* 0x000fe40009ffe4ff */
[----:B------:R-:W4:Y:S04]  /*4f940*/  LDL.LU.64 R110, [R1+0x18] ;  /* 0x00001800016e7983 */ /* 0x000f280000300a00 */
[----:B------:R1:W-:Y:S04]  /*4f950*/  STL.64 [R1+0x1100], R14 ;  /* 0x0011000e01007387 */ /* 0x0003e80000100a00 */
[----:B------:R1:W-:Y:S01]  /*4f960*/  LDGSTS.E [R9+-0x1b300], desc[UR22][R14.64], P2 ;  /* 0xe4d000000e097fae */ /* 0x0003e200091a1016 */
[----:B--2---:R-:W-:-:S04]  /*4f970*/  IADD3 R30, P3, PT, R120, UR14, RZ ;  /* 0x0000000e781e7c10 */ /* 0x004fc8000ff7e0ff */
[----:B------:R-:W-:Y:S02]  /*4f980*/  IADD3.X R31, PT, PT, R121, UR15, RZ, P3, !PT ;  /* 0x0000000f791f7c10 */ /* 0x000fe40009ffe4ff */
[----:B------:R-:W2:Y:S01]  /*4f990*/  LDL.LU.64 R120, [R1+0x10] ;  /* 0x0000100001787983 */ /* 0x000ea20000300a00 */
[----:B-1----:R-:W-:-:S03]  /*4f9a0*/  IADD3 R16, P3, PT, R84, UR14, RZ ;  /* 0x0000000e54107c10 */ /* 0x002fc6000ff7e0ff */
[----:B------:R-:W-:Y:S01]  /*4f9b0*/  LDGSTS.E [R9+-0x1af00], desc[UR22][R30.64], P2 ;  /* 0xe51000001e097fae */ /* 0x000fe200091a1016 */
[----:B------:R-:W-:-:S03]  /*4f9c0*/  IADD3.X R17, PT, PT, R85, UR15, RZ, P3, !PT ;  /* 0x0000000f55117c10 */ /* 0x000fc60009ffe4ff */
[----:B------:R-:W-:Y:S01]  /*4f9d0*/  STL.64 [R1+0x1158], R30 ;  /* 0x0011581e01007387 */ /* 0x000fe20000100a00 */
[----:B------:R-:W-:-:S03]  /*4f9e0*/  IADD3 R14, P3, PT, R86, UR14, RZ ;  /* 0x0000000e560e7c10 */ /* 0x000fc6000ff7e0ff */
[----:B------:R1:W-:Y:S01]  /*4f9f0*/  STL.64 [R1+0x1198], R16 ;  /* 0x0011981001007387 */ /* 0x0003e20000100a00 */
[----:B------:R-:W-:-:S03]  /*4fa00*/  IADD3.X R15, PT, PT, R87, UR15, RZ, P3, !PT ;  /* 0x0000000f570f7c10 */ /* 0x000fc60009ffe4ff */
[----:B------:R1:W-:Y:S04]  /*4fa10*/  LDGSTS.E [R9+-0x1ab00], desc[UR22][R16.64], P2 ;  /* 0xe550000010097fae */ /* 0x0003e800091a1016 */
[----:B------:R3:W-:Y:S04]  /*4fa20*/  STL.64 [R1+0x11d8], R14 ;  /* 0x0011d80e01007387 */ /* 0x0007e80000100a00 */
[----:B------:R3:W-:Y:S01]  /*4fa30*/  LDGSTS.E [R9+-0x1a700], desc[UR22][R14.64], P2 ;  /* 0xe59000000e097fae */ /* 0x0007e200091a1016 */
[----:B-1----:R-:W-:-:S04]  /*4fa40*/  IADD3 R16, P3, PT, R4, UR14, RZ ;  /* 0x0000000e04107c10 */ /* 0x002fc8000ff7e0ff */
[----:B------:R-:W-:-:S05]  /*4fa50*/  IADD3.X R17, PT, PT, R5, UR15, RZ, P3, !PT ;  /* 0x0000000f05117c10 */ /* 0x000fca0009ffe4ff */
[----:B------:R1:W-:Y:S01]  /*4fa60*/  LDGSTS.E [R9+-0x1a300], desc[UR22][R16.64], P2 ;  /* 0xe5d0000010097fae */ /* 0x0003e200091a1016 */
[----:B---3--:R-:W-:-:S04]  /*4fa70*/  IADD3 R14, P3, PT, R122, UR14, RZ ;  /* 0x0000000e7a0e7c10 */ /* 0x008fc8000ff7e0ff */
[----:B------:R-:W-:Y:S02]  /*4fa80*/  IADD3.X R15, PT, PT, R123, UR15, RZ, P3, !PT ;  /* 0x0000000f7b0f7c10 */ /* 0x000fe40009ffe4ff */
[----:B------:R-:W3:Y:S01]  /*4fa90*/  LDL.LU.64 R122, [R1+0x838] ;  /* 0x00083800017a7983 */ /* 0x000ee20000300a00 */
[----:B------:R-:W-:-:S03]  /*4faa0*/  IADD3 R4, P3, PT, R96, UR14, RZ ;  /* 0x0000000e60047c10 */ /* 0x000fc6000ff7e0ff */
[----:B------:R4:W-:Y:S01]  /*4fab0*/  LDGSTS.E [R9+-0x19f00], desc[UR22][R14.64], P2 ;  /* 0xe61000000e097fae */ /* 0x0009e200091a1016 */
[----:B------:R-:W-:-:S03]  /*4fac0*/  IADD3.X R5, PT, PT, R97, UR15, RZ, P3, !PT ;  /* 0x0000000f61057c10 */ /* 0x000fc60009ffe4ff */
[----:B------:R-:W-:Y:S04]  /*4fad0*/  STL.64 [R1+0x1218], R16 ;  /* 0x0012181001007387 */ /* 0x000fe80000100a00 */
[----:B------:R-:W-:Y:S04]  /*4fae0*/  STL.64 [R1+0x1250], R14 ;  /* 0x0012500e01007387 */ /* 0x000fe80000100a00 */
[----:B------:R1:W-:Y:S04]  /*4faf0*/  STL.64 [R1+0x1288], R4 ;  /* 0x0012880401007387 */ /* 0x0003e80000100a00 */
[----:B------:R-:W3:Y:S01]  /*4fb00*/  LDL.LU.64 R86, [R1+0x840] ;  /* 0x0008400001567983 */ /* 0x000ee20000300a00 */
[----:B------:R-:W-:-:S03]  /*4fb10*/  IADD3 R30, P3, PT, R108, UR14, RZ ;  /* 0x0000000e6c1e7c10 */ /* 0x000fc6000ff7e0ff */
[----:B------:R-:W-:Y:S01]  /*4fb20*/  LDGSTS.E [R9+-0x19b00], desc[UR22][R4.64], P2 ;  /* 0xe650000004097fae */ /* 0x000fe200091a1016 */
[----:B------:R-:W-:-:S05]  /*4fb30*/  IADD3.X R31, PT, PT, R109, UR15, RZ, P3, !PT ;  /* 0x0000000f6d1f7c10 */ /* 0x000fca0009ffe4ff */
[----:B------:R2:W-:Y:S04]  /*4fb40*/  LDGSTS.E [R9+-0x19700], desc[UR22][R30.64], P2 ;  /* 0xe69000001e097fae */ /* 0x0005e800091a1016 */
[----:B-1----:R-:W3:Y:S01]  /*4fb50*/  LDL.LU.64 R4, [R1+0x850] ;  /* 0x0008500001047983 */ /* 0x002ee20000300a00 */
[----:B------:R-:W-:-:S03]  /*4fb60*/  IADD3 R16, P3, PT, R98, UR14, RZ ;  /* 0x0000000e62107c10 */ /* 0x000fc6000ff7e0ff */
[----:B------:R-:W3:Y:S01]  /*4fb70*/  LDL.LU.64 R108, [R1+0x860] ;  /* 0x00086000016c7983 */ /* 0x000ee20000300a00 */
[----:B------:R-:W-:-:S03]  /*4fb80*/  IADD3.X R17, PT, PT, R99, UR15, RZ, P3, !PT ;  /* 0x0000000f63117c10 */ /* 0x000fc60009ffe4ff */
[----:B------:R2:W-:Y:S04]  /*4fb90*/  STL.64 [R1+0x12c0], R30 ;  /* 0x0012c01e01007387 */ /* 0x0005e80000100a00 */
[----:B------:R1:W-:Y:S04]  /*4fba0*/  STL.64 [R1+0x12e0], R16 ;  /* 0x0012e01001007387 */ /* 0x0003e80000100a00 */
[----:B------:R1:W-:Y:S01]  /*4fbb0*/  LDGSTS.E [R9+-0x19300], desc[UR22][R16.64], P2 ;  /* 0xe6d0000010097fae */ /* 0x0003e200091a1016 */
[----:B----4-:R-:W-:-:S04]  /*4fbc0*/  IADD3 R14, P3, PT, R110, UR14, RZ ;  /* 0x0000000e6e0e7c10 */ /* 0x010fc8000ff7e0ff */
[----:B------:R-:W-:-:S05]  /*4fbd0*/  IADD3.X R15, PT, PT, R111, UR15, RZ, P3, !PT ;  /* 0x0000000f6f0f7c10 */ /* 0x000fca0009ffe4ff */
[----:B------:R4:W-:Y:S04]  /*4fbe0*/  STL.64 [R1+0x12f8], R14 ;  /* 0x0012f80e01007387 */ /* 0x0009e80000100a00 */
[----:B------:R-:W3:Y:S04]  /*4fbf0*/  LDL.LU.64 R84, [R1+0x870] ;  /* 0x0008700001547983 */ /* 0x000ee80000300a00 */
[----:B------:R4:W-:Y:S04]  /*4fc00*/  LDGSTS.E [R9+-0x18f00], desc[UR22][R14.64], P2 ;  /* 0xe71000000e097fae */ /* 0x0009e800091a1016 */
[----:B------:R-:W3:Y:S04]  /*4fc10*/  LDL.LU.64 R96, [R1+0x878] ;  /* 0x0008780001607983 */ /* 0x000ee80000300a00 */
[----:B------:R-:W3:Y:S01]  /*4fc20*/  LDL.LU.64 R98, [R1+0x880] ;  /* 0x0008800001627983 */ /* 0x000ee20000300a00 */
[----:B--2---:R-:W-:-:S04]  /*4fc30*/  IADD3 R30, P3, PT, R120, UR14, RZ ;  /* 0x0000000e781e7c10 */ /* 0x004fc8000ff7e0ff */
[----:B------:R-:W-:Y:S02]  /*4fc40*/  IADD3.X R31, PT, PT, R121, UR15, RZ, P3, !PT ;  /* 0x0000000f791f7c10 */ /* 0x000fe40009ffe4ff */
[----:B-1----:R-:W-:-:S03]  /*4fc50*/  IADD3 R16, P3, PT, R224, UR14, RZ ;  /* 0x0000000ee0107c10 */ /* 0x002fc6000ff7e0ff */
[----:B------:R-:W-:Y:S01]  /*4fc60*/  LDGSTS.E [R9+-0x18b00], desc[UR22][R30.64], P2 ;  /* 0xe75000001e097fae */ /* 0x000fe200091a1016 */
[----:B------:R-:W-:Y:S02]  /*4fc70*/  IADD3.X R17, PT, PT, R225, UR15, RZ, P3, !PT ;  /* 0x0000000fe1117c10 */ /* 0x000fe40009ffe4ff */
[----:B----4-:R-:W-:Y:S01]  /*4fc80*/  IADD3 R14, P3, PT, R222, UR14, RZ ;  /* 0x0000000ede0e7c10 */ /* 0x010fe2000ff7e0ff */
[----:B------:R-:W-:Y:S03]  /*4fc90*/  STL.64 [R1+0x1310], R30 ;  /* 0x0013101e01007387 */ /* 0x000fe60000100a00 */
[----:B------:R-:W-:Y:S01]  /*4fca0*/  IADD3.X R15, PT, PT, R223, UR15, RZ, P3, !PT ;  /* 0x0000000fdf0f7c10 */ /* 0x000fe20009ffe4ff */
[----:B------:R-:W-:Y:S04]  /*4fcb0*/  STL.64 [R1+0x1328], R16 ;  /* 0x0013281001007387 */ /* 0x000fe80000100a00 */
[----:B------:R1:W-:Y:S04]  /*4fcc0*/  STL.64 [R1+0x1340], R14 ;  /* 0x0013400e01007387 */ /* 0x0003e80000100a00 */
[----:B------:R-:W2:Y:S04]  /*4fcd0*/  LDL.LU.64 R110, [R1+0x888] ;  /* 0x00088800016e7983 */ /* 0x000ea80000300a00 */
[----:B------:R-:W4:Y:S04]  /*4fce0*/  LDL.LU.64 R120, [R1+0x890] ;  /* 0x0008900001787983 */ /* 0x000f280000300a00 */
[----:B------:R-:W-:Y:S04]  /*4fcf0*/  LDGSTS.E [R9+-0x18700], desc[UR22][R16.64], P2 ;  /* 0xe790000010097fae */ /* 0x000fe800091a1016 */
[----:B------:R1:W-:Y:S01]  /*4fd00*/  LDGSTS.E [R9+-0x18300], desc[UR22][R14.64], P2 ;  /* 0xe7d000000e097fae */ /* 0x0003e200091a1016 */
[----:B---3--:R-:W-:-:S04]  /*4fd10*/  IADD3 R222, P3, PT, R122, UR14, RZ ;  /* 0x0000000e7ade7c10 */ /* 0x008fc8000ff7e0ff */
[----:B------:R-:W-:Y:S02]  /*4fd20*/  IADD3.X R223, PT, PT, R123, UR15, RZ, P3, !PT ;  /* 0x0000000f7bdf7c10 */ /* 0x000fe40009ffe4ff */
[----:B------:R-:W3:Y:S04]  /*4fd30*/  LDL.LU.64 R122, [R1+0x898] ;  /* 0x00089800017a7983 */ /* 0x000ee80000300a00 */
[----:B------:R-:W-:Y:S01]  /*4fd40*/  LDGSTS.E [R8+-0x3fe80], desc[UR22][R222.64], P2 ;  /* 0xc0180000de087fae */ /* 0x000fe200091a1016 */
[----:B------:R-:W-:-:S04]  /*4fd50*/  IADD3 R224, P3, PT, R86, UR14, RZ ;  /* 0x0000000e56e07c10 */ /* 0x000fc8000ff7e0ff */
[----:B------:R-:W-:Y:S02]  /*4fd60*/  IADD3.X R225, PT, PT, R87, UR15, RZ, P3, !PT ;  /* 0x0000000f57e17c10 */ /* 0x000fe40009ffe4ff */
[----:B------:R-:W3:Y:S04]  /*4fd70*/  LDL.LU.64 R86, [R1+0x8a0] ;  /* 0x0008a00001567983 */ /* 0x000ee80000300a00 */
[----:B------:R-:W-:Y:S01]  /*4fd80*/  LDGSTS.E [R8+-0x3fa80], desc[UR22][R224.64], P2 ;  /* 0xc0580000e0087fae */ /* 0x000fe200091a1016 */
[----:B-1----:R-:W-:-:S04]  /*4fd90*/  IADD3 R14, P3, PT, R4, UR14, RZ ;  /* 0x0000000e040e7c10 */ /* 0x002fc8000ff7e0ff */
[----:B------:R-:W-:Y:S02]  /*4fda0*/  IADD3.X R15, PT, PT, R5, UR15, RZ, P3, !PT ;  /* 0x0000000f050f7c10 */ /* 0x000fe40009ffe4ff */
[----:B------:R-:W-:-:S03]  /*4fdb0*/  IADD3 R4, P3, PT, R108, UR14, RZ ;  /* 0x0000000e6c047c10 */ /* 0x000fc6000ff7e0ff */
[----:B------:R-:W-:Y:S01]  /*4fdc0*/  STL.64 [R1+0x10], R14 ;  /* 0x0000100e01007387 */ /* 0x000fe20000100a00 */
[----:B------:R-:W-:-:S03]  /*4fdd0*/  IADD3.X R5, PT, PT, R109, UR15, RZ, P3, !PT ;  /* 0x0000000f6d057c10 */ /* 0x000fc60009ffe4ff */
[----:B------:R-:W3:Y:S04]  /*4fde0*/  LDL.LU.64 R108, [R1+0x8a8] ;  /* 0x0008a800016c7983 */ /* 0x000ee80000300a00 */
[----:B------:R1:W-:Y:S04]  /*4fdf0*/  LDGSTS.E [R8+-0x3f680], desc[UR22][R14.64], P2 ;  /* 0xc09800000e087fae */ /* 0x0003e800091a1016 */
[----:B------:R1:W-:Y:S04]  /*4fe00*/  STL.64 [R1+0x18], R4 ;  /* 0x0000180401007387 */ /* 0x0003e80000100a00 */
[----:B------:R-:W-:Y:S04]  /*4fe10*/  LDGSTS.E [R8+-0x3f280], desc[UR22][R4.64], P2 ;  /* 0xc0d8000004087fae */ /* 0x000fe800091a1016 */
[----:B-1----:R-:W3:Y:S01]  /*4fe20*/  LDL.LU.64 R4, [R1+0x8b8] ;  /* 0x0008b80001047983 */ /* 0x002ee20000300a00 */
[----:B------:R-:W-:-:S04]  /*4fe30*/  IADD3 R30, P3, PT, R84, UR14, RZ ;  /* 0x0000000e541e7c10 */ /* 0x000fc8000ff7e0ff */
[----:B------:R-:W-:Y:S02]  /*4fe40*/  IADD3.X R31, PT, PT, R85, UR15, RZ, P3, !PT ;  /* 0x0000000f551f7c10 */ /* 0x000fe40009ffe4ff */
[----:B------:R-:W3:Y:S01]  /*4fe50*/  LDL.LU.64 R84, [R1+0x8c8] ;  /* 0x0008c80001547983 */ /* 0x000ee20000300a00 */
[----:B------:R-:W-:-:S03]  /*4fe60*/  IADD3 R16, P3, PT, R96, UR14, RZ ;  /* 0x0000000e60107c10 */ /* 0x000fc6000ff7e0ff */
[----:B------:R2:W-:Y:S01]  /*4fe70*/  LDGSTS.E [R8+-0x3ee80], desc[UR22][R30.64], P2 ;  /* 0xc11800001e087fae */ /* 0x0005e200091a1016 */
[----:B------:R-:W-:Y:S02]  /*4fe80*/  IADD3.X R17, PT, PT, R97, UR15, RZ, P3, !PT ;  /* 0x0000000f61117c10 */ /* 0x000fe40009ffe4ff */
[----:B------:R-:W-:Y:S01]  /*4fe90*/  IADD3 R14, P3, PT, R98, UR14, RZ ;  /* 0x0000000e620e7c10 */ /* 0x000fe2000ff7e0ff */
[----:B------:R2:W-:Y:S03]  /*4fea0*/  STL.64 [R1+0x20], R30 ;  /* 0x0000201e01007387 */ /* 0x0005e60000100a00 */
[----:B------:R-:W-:Y:S01]  /*4feb0*/  IADD3.X R15, PT, PT, R99, UR15, RZ, P3, !PT ;  /* 0x0000000f630f7c10 */ /* 0x000fe20009ffe4ff */
[----:B------:R4:W-:Y:S04]  /*4fec0*/  STL.64 [R1+0x28], R16 ;  /* 0x0000281001007387 */ /* 0x0009e80000100a00 */
[----:B------:R-:W3:Y:S04]  /*4fed0*/  LDL.LU.64 R96, [R1+0x8d0] ;  /* 0x0008d00001607983 */ /* 0x000ee80000300a00 */
[----:B------:R4:W-:Y:S04]  /*4fee0*/  LDGSTS.E [R8+-0x3ea80], desc[UR22][R16.64], P2 ;  /* 0xc158000010087fae */ /* 0x0009e800091a1016 */
[----:B------:R3:W-:Y:S04]  /*4fef0*/  STL.64 [R1+0x30], R14 ;  /* 0x0000300e01007387 */ /* 0x0007e80000100a00 */
[----:B------:R-:W3:Y:S04]  /*4ff00*/  LDL.LU.64 R98, [R1+0x8d8] ;  /* 0x0008d80001627983 */ /* 0x000ee80000300a00 */
[----:B------:R3:W-:Y:S01]  /*4ff10*/  LDGSTS.E [R8+-0x3e680], desc[UR22][R14.64], P2 ;  /* 0xc19800000e087fae */ /* 0x0007e200091a1016 */
[----:B--2---:R-:W-:-:S04]  /*4ff20*/  IADD3 R30, P3, PT, R110, UR14, RZ ;  /* 0x0000000e6e1e7c10 */ /* 0x004fc8000ff7e0ff */
[----:B------:R-:W-:Y:S02]  /*4ff30*/  IADD3.X R31, PT, PT, R111, UR15, RZ, P3, !PT ;  /* 0x0000000f6f1f7c10 */ /* 0x000fe40009ffe4ff */
[----:B----4-:R-:W-:Y:S01]  /*4ff40*/  IADD3 R16, P3, PT, R120, UR14, RZ ;  /* 0x0000000e78107c10 */ /* 0x010fe2000ff7e0ff */
[----:B------:R-:W2:Y:S03]  /*4ff50*/  LDL.LU.64 R110, [R1+0x8e0] ;  /* 0x0008e000016e7983 */ /* 0x000ea60000300a00 */
[----:B------:R-:W-:Y:S01]  /*4ff60*/  IADD3.X R17, PT, PT, R121, UR15, RZ, P3, !PT ;  /* 0x0000000f79117c10 */ /* 0x000fe20009ffe4ff */
[----:B------:R1:W-:Y:S04]  /*4ff70*/  STL.64 [R1+0x38], R30 ;  /* 0x0000381e01007387 */ /* 0x0003e80000100a00 */
[----:B------:R4:W-:Y:S04]  /*4ff80*/  STL.64 [R1+0x158], R16 ;  /* 0x0001581001007387 */ /* 0x0009e80000100a00 */
[----:B------:R1:W-:Y:S04]  /*4ff90*/  LDGSTS.E [R8+-0x3e280], desc[UR22][R30.64], P2 ;  /* 0xc1d800001e087fae */ /* 0x0003e800091a1016 */
[----:B------:R4:W-:Y:S01]  /*4ffa0*/  LDGSTS.E [R8+-0x3de80], desc[UR22][R16.64], P2 ;  /* 0xc218000010087fae */ /* 0x0009e200091a1016 */
[----:B---3--:R-:W-:-:S04]  /*4ffb0*/  IADD3 R14, P3, PT, R122, UR14, RZ ;  /* 0x0000000e7a0e7c10 */ /* 0x008fc8000ff7e0ff */
[----:B------:R-:W-:Y:S02]  /*4ffc0*/  IADD3.X R15, PT, PT, R123, UR15, RZ, P3, !PT ;  /* 0x0000000f7b0f7c10 */ /* 0x000fe40009ffe4ff */
[----:B------:R-:W3:Y:S04]  /*4ffd0*/  LDL.LU.64 R122, [R1+0x8f0] ;  /* 0x0008f000017a7983 */ /* 0x000ee80000300a00 */
        /* <DEDUP_REMOVED lines=9> */
[----:B------:R-:W-:-:S05]  /*50070*/  IADD3.X R17, PT, PT, R109, UR15, RZ, P3, !PT ;  /* 0x0000000f6d117c10 */ /* 0x000fca0009ffe4ff */
[----:B------:R4:W-:Y:S04]  /*50080*/  STL.64 [R1+0x260], R16 ;  /* 0x0002601001007387 */ /* 0x0009e80000100a00 */
[----:B------:R4:W-:Y:S01]  /*50090*/  LDGSTS.E [R8+-0x3d280], desc[UR22][R16.64], P2 ;  /* 0xc2d8000010087fae */ /* 0x0009e200091a1016 */
[----:B------:R-:W-:-:S04]  /*500a0*/  IADD3 R14, P3, PT, R4, UR14, RZ ;  /* 0x0000000e040e7c10 */ /* 0x000fc8000ff7e0ff */
[----:B------:R-:W-:Y:S02]  /*500b0*/  IADD3.X R15, PT, PT, R5, UR15, RZ, P3, !PT ;  /* 0x0000000f050f7c10 */ /* 0x000fe40009ffe4ff */
[----:B------:R-:W3:Y:S01]  /*500c0*/  LDL.LU.64 R4, [R1+0x908] ;  /* 0x0009080001047983 */ /* 0x000ee20000300a00 */
[----:B-1----:R-:W-:-:S03]  /*500d0*/  IADD3 R30, P3, PT, R84, UR14, RZ ;  /* 0x0000000e541e7c10 */ /* 0x002fc6000ff7e0ff */
[----:B------:R1:W-:Y:S04]  /*500e0*/  STL.64 [R1+0x2d0], R14 ;  /* 0x0002d00e01007387 */ /* 0x0003e80000100a00 */
[----:B------:R-:W3:Y:S01]  /*500f0*/  LDL.LU.64 R108, [R1+0x918] ;  /* 0x00091800016c7983 */ /* 0x000ee20000300a00 */
[----:B------:R-:W-:-:S03]  /*50100*/  IADD3.X R31, PT, PT, R85, UR15, RZ, P3, !PT ;  /* 0x0000000f551f7c10 */ /* 0x000fc60009ffe4ff */
[----:B------:R1:W-:Y:S04]  /*50110*/  LDGSTS.E [R8+-0x3ce80], desc[UR22][R14.64], P2 ;  /* 0xc31800000e087fae */ /* 0x0003e800091a1016 */
[----:B------:R-:W3:Y:S01]  /*50120*/  LDL.LU.64 R84, [R1+0x920] ;  /* 0x0009200001547983 */ /* 0x000ee20000300a00 */
[----:B----4-:R-:W-:-:S03]  /*50130*/  IADD3 R16, P3, PT, R96, UR14, RZ ;  /* 0x0000000e60107c10 */ /* 0x010fc6000ff7e0ff */
[----:B------:R2:W-:Y:S01]  /*50140*/  LDGSTS.E [R8+-0x3ca80], desc[UR22][R30.64], P2 ;  /* 0xc35800001e087fae */ /* 0x0005e200091a1016 */
[----:B------:R-:W-:-:S03]  /*50150*/  IADD3.X R17, PT, PT, R97, UR15, RZ, P3, !PT ;  /* 0x0000000f61117c10 */ /* 0x000fc60009ffe4ff */
[----:B------:R2:W-:Y:S01]  /*50160*/  STL.64 [R1+0x308], R30 ;  /* 0x0003081e01007387 */ /* 0x0005e20000100a00 */
[----:B-1----:R-:W-:-:S03]  /*50170*/  IADD3 R14, P3, PT, R98, UR14, RZ ;  /* 0x0000000e620e7c10 */ /* 0x002fc6000ff7e0ff */
[----:B------:R3:W-:Y:S01]  /*50180*/  STL.64 [R1+0x340], R16 ;  /* 0x0003401001007387 */ /* 0x0007e20000100a00 */
[----:B------:R-:W-:-:S03]  /*50190*/  IADD3.X R15, PT, PT, R99, UR15, RZ, P3, !PT ;  /* 0x0000000f630f7c10 */ /* 0x000fc60009ffe4ff */
[----:B------:R3:W-:Y:S04]  /*501a0*/  LDGSTS.E [R8+-0x3c680], desc[UR22][R16.64], P2 ;  /* 0xc398000010087fae */ /* 0x0007e800091a1016 */
[----:B------:R-:W4:Y:S04]  /*501b0*/  LDL.LU.64 R98, [R1+0x928] ;  /* 0x0009280001627983 */ /* 0x000f280000300a00 */
[----:B------:R1:W-:Y:S04]  /*501c0*/  STL.64 [R1+0x380], R14 ;  /* 0x0003800e01007387 */ /* 0x0003e80000100a00 */
[----:B------:R-:W4:Y:S04]  /*501d0*/  LDL.LU.64 R96, [R1+0x938] ;  /* 0x0009380001607983 */ /* 0x000f280000300a00 */
[----:B------:R1:W-:Y:S01]  /*501e0*/  LDGSTS.E [R8+-0x3c280], desc[UR22][R14.64], P2 ;  /* 0xc3d800000e087fae */ /* 0x0003e200091a1016 */
[----:B--2---:R-:W-:-:S04]  /*501f0*/  IADD3 R30, P3, PT, R110, UR14, RZ ;  /* 0x0000000e6e1e7c10 */ /* 0x004fc8000ff7e0ff */
[----:B------:R-:W-:-:S05]  /*50200*/  IADD3.X R31, PT, PT, R111, UR15, RZ, P3, !PT ;  /* 0x0000000f6f1f7c10 */ /* 0x000fca0009ffe4ff */
[----:B------:R2:W-:Y:S01]  /*50210*/  LDGSTS.E [R8+-0x3be80], desc[UR22][R30.64], P2 ;  /* 0xc41800001e087fae */ /* 0x0005e200091a1016 */
[----:B---3--:R-:W-:-:S04]  /*50220*/  IADD3 R16, P3, PT, R122, UR14, RZ ;  /* 0x0000000e7a107c10 */ /* 0x008fc8000ff7e0ff */
[----:B------:R-:W-:Y:S02]  /*50230*/  IADD3.X R17, PT, PT, R123, UR15, RZ, P3, !PT ;  /* 0x0000000f7b117c10 */ /* 0x000fe40009ffe4ff */
[----:B------:R-:W3:Y:S01]  /*50240*/  LDL.LU.64 R122, [R1+0x940] ;  /* 0x00094000017a7983 */ /* 0x000ee20000300a00 */
[----:B-1----:R-:W-:-:S03]  /*50250*/  IADD3 R14, P3, PT, R120, UR14, RZ ;  /* 0x0000000e780e7c10 */ /* 0x002fc6000ff7e0ff */
[----:B------:R2:W-:Y:S01]  /*50260*/  STL.64 [R1+0x3d0], R30 ;  /* 0x0003d01e01007387 */ /* 0x0005e20000100a00 */
[----:B------:R-:W-:-:S03]  /*50270*/  IADD3.X R15, PT, PT, R121, UR15, RZ, P3, !PT ;  /* 0x0000000f790f7c10 */ /* 0x000fc60009ffe4ff */
[----:B------:R1:W-:Y:S04]  /*50280*/  STL.64 [R1+0x408], R16 ;  /* 0x0004081001007387 */ /* 0x0003e80000100a00 */
[----:B------:R-:W3:Y:S04]  /*50290*/  LDL.LU.64 R110, [R1+0x990] ;  /* 0x00099000016e7983 */ /* 0x000ee80000300a00 */
[----:B------:R1:W-:Y:S04]  /*502a0*/  STL.64 [R1+0x448], R14 ;  /* 0x0004480e01007387 */ /* 0x0003e80000100a00 */
[----:B------:R-:W3:Y:S01]  /*502b0*/  LDL.LU.64 R120, [R1+0x988] ;  /* 0x0009880001787983 */ /* 0x000ee20000300a00 */
[----:B--2---:R-:W-:-:S03]  /*502c0*/  IADD3 R30, P3, PT, R86, UR14, RZ ;  /* 0x0000000e561e7c10 */ /* 0x004fc6000ff7e0ff */
[----:B------:R1:W-:Y:S01]  /*502d0*/  LDGSTS.E [R8+-0x3ba80], desc[UR22][R16.64], P2 ;  /* 0xc458000010087fae */ /* 0x0003e200091a1016 */
[----:B------:R-:W-:-:S03]  /*502e0*/  IADD3.X R31, PT, PT, R87, UR15, RZ, P3, !PT ;  /* 0x0000000f571f7c10 */ /* 0x000fc60009ffe4ff */
[----:B------:R2:W-:Y:S04]  /*502f0*/  LDGSTS.E [R8+-0x3b680], desc[UR22][R14.64], P2 ;  /* 0xc49800000e087fae */ /* 0x0005e800091a1016 */
[----:B------:R1:W-:Y:S02]  /*50300*/  LDGSTS.E [R8+-0x3b280], desc[UR22][R30.64], P2 ;  /* 0xc4d800001e087fae */ /* 0x0003e400091a1016 */
[----:B-1----:R-:W-:-:S04]  /*50310*/  IADD3 R16, P3, PT, R4, UR14, RZ ;  /* 0x0000000e04107c10 */ /* 0x002fc8000ff7e0ff */
[----:B------:R-:W-:Y:S02]  /*50320*/  IADD3.X R17, PT, PT, R5, UR15, RZ, P3, !PT ;  /* 0x0000000f05117c10 */ /* 0x000fe40009ffe4ff */
[----:B------:R-:W3:Y:S01]  /*50330*/  LDL.LU.64 R4, [R1+0x980] ;  /* 0x0009800001047983 */ /* 0x000ee20000300a00 */
[----:B--2---:R-:W-:-:S03]  /*50340*/  IADD3 R14, P3, PT, R108, UR14, RZ ;  /* 0x0000000e6c0e7c10 */ /* 0x004fc6000ff7e0ff */
[----:B------:R1:W-:Y:S01]  /*50350*/  STL.64 [R1+0x478], R30 ;  /* 0x0004781e01007387 */ /* 0x0003e20000100a00 */
[----:B------:R-:W-:-:S03]  /*50360*/  IADD3.X R15, PT, PT, R109, UR15, RZ, P3, !PT ;  /* 0x0000000f6d0f7c10 */ /* 0x000fc60009ffe4ff */
[----:B------:R4:W-:Y:S04]  /*50370*/  STL.64 [R1+0x4b0], R16 ;  /* 0x0004b01001007387 */ /* 0x0009e80000100a00 */
[----:B------:R-:W2:Y:S04]  /*50380*/  LDL.LU.64 R86, [R1+0x978] ;  /* 0x0009780001567983 */ /* 0x000ea80000300a00 */
[----:B------:R4:W-:Y:S01]  /*50390*/  STL.64 [R1+0x4e8], R14 ;  /* 0x0004e80e01007387 */ /* 0x0009e20000100a00 */
[----:B-1----:R-:W-:-:S03]  /*503a0*/  IADD3 R30, P3, PT, R84, UR14, RZ ;  /* 0x0000000e541e7c10 */ /* 0x002fc6000ff7e0ff */
[----:B------:R-:W2:Y:S01]  /*503b0*/  LDL.LU.64 R108, [R1+0x970] ;  /* 0x00097000016c7983 */ /* 0x000ea20000300a00 */
[----:B------:R-:W-:-:S03]  /*503c0*/  IADD3.X R31, PT, PT, R85, UR15, RZ, P3, !PT ;  /* 0x0000000f551f7c10 */ /* 0x000fc60009ffe4ff */
[----:B------:R4:W-:Y:S04]  /*503d0*/  LDGSTS.E [R8+-0x3ae80], desc[UR22][R16.64], P2 ;  /* 0xc518000010087fae */ /* 0x0009e800091a1016 */
[----:B------:R1:W-:Y:S04]  /*503e0*/  LDGSTS.E [R8+-0x3aa80], desc[UR22][R14.64], P2 ;  /* 0xc55800000e087fae */ /* 0x0003e800091a1016 */
        /* <DEDUP_REMOVED lines=9> */
[----:B------:R1:W-:Y:S04]  /*50480*/  LDGSTS.E [R8+-0x3a280], desc[UR22][R16.64], P2 ;  /* 0xc5d8000010087fae */ /* 0x0003e800091a1016 */
[----:B------:R1:W-:Y:S04]  /*50490*/  STL.64 [R1+0x588], R14 ;  /* 0x0005880e01007387 */ /* 0x0003e80000100a00 */
[----:B------:R1:W-:Y:S01]  /*504a0*/  LDGSTS.E [R8+-0x39e80], desc[UR22][R14.64], P2 ;  /* 0xc61800000e087fae */ /* 0x0003e200091a1016 */
[----:B---3--:R-:W-:-:S04]  /*504b0*/  IADD3 R30, P3, PT, R122, UR14, RZ ;  /* 0x0000000e7a1e7c10 */ /* 0x008fc8000ff7e0ff */
[----:B------:R-:W-:Y:S02]  /*504c0*/  IADD3.X R31, PT, PT, R123, UR15, RZ, P3, !PT ;  /* 0x0000000f7b1f7c10 */ /* 0x000fe40009ffe4ff */
[----:B------:R-:W3:Y:S01]  /*504d0*/  LDL.LU.64 R122, [R1+0x958] ;  /* 0x00095800017a7983 */ /* 0x000ee20000300a00 */
[----:B-1----:R-:W-:-:S03]  /*504e0*/  IADD3 R16, P3, PT, R110, UR14, RZ ;  /* 0x0000000e6e107c10 */ /* 0x002fc6000ff7e0ff */
[----:B------:R-:W-:Y:S01]  /*504f0*/  LDGSTS.E [R8+-0x39a80], desc[UR22][R30.64], P2 ;  /* 0xc65800001e087fae */ /* 0x000fe200091a1016 */
[----:B------:R-:W-:-:S03]  /*50500*/  IADD3.X R17, PT, PT, R111, UR15, RZ, P3, !PT ;  /* 0x0000000f6f117c10 */ /* 0x000fc60009ffe4ff */
[----:B------:R1:W-:Y:S01]  /*50510*/  STL.64 [R1+0x5c0], R30 ;  /* 0x0005c01e01007387 */ /* 0x0003e20000100a00 */
[----:B------:R-:W-:-:S03]  /*50520*/  IADD3 R14, P3, PT, R120, UR14, RZ ;  /* 0x0000000e780e7c10 */ /* 0x000fc6000ff7e0ff */
[----:B------:R-:W-:Y:S01]  /*50530*/  STL.64 [R1+0x618], R16 ;  /* 0x0006181001007387 */ /* 0x000fe20000100a00 */
[----:B------:R-:W-:-:S03]  /*50540*/  IADD3.X R15, PT, PT, R121, UR15, RZ, P3, !PT ;  /* 0x0000000f790f7c10 */ /* 0x000fc60009ffe4ff */
[----:B------:R-:W-:Y:S04]  /*50550*/  LDGSTS.E [R8+-0x39680], desc[UR22][R16.64], P2 ;  /* 0xc698000010087fae */ /* 0x000fe800091a1016 */
[----:B------:R-:W3:Y:S04]  /*50560*/  LDL.LU.64 R120, [R1+0x950] ;  /* 0x0009500001787983 */ /* 0x000ee80000300a00 */
[----:B------:R1:W-:Y:S04]  /*50570*/  STL.64 [R1+0x660], R14 ;  /* 0x0006600e01007387 */ /* 0x0003e80000100a00 */
[----:B-1----:R-:W3:Y:S04]  /*50580*/  LDL.LU.64 R30, [R1+0x948] ;  /* 0x00094800011e7983 */ /* 0x002ee80000300a00 */
[----:B------:R-:W3:Y:S04]  /*50590*/  LDL.LU.64 R110, [R1+0x910] ;  /* 0x00091000016e7983 */ /* 0x000ee80000300a00 */
[----:B------:R1:W-:Y:S02]  /*505a0*/  LDGSTS.E [R8+-0x39280], desc[UR22][R14.64], P2 ;  /* 0xc6d800000e087fae */ /* 0x0003e400091a1016 */
[----:B-1----:R-:W-:-:S04]  /*505b0*/  IADD3 R14, P3, PT, R4, UR14, RZ ;  /* 0x0000000e040e7c10 */ /* 0x002fc8000ff7e0ff */
[----:B------:R-:W-:Y:S02]  /*505c0*/  IADD3.X R15, PT, PT, R5, UR15, RZ, P3, !PT ;  /* 0x0000000f050f7c10 */ /* 0x000fe40009ffe4ff */
[----:B--2---:R-:W-:-:S03]  /*505d0*/  IADD3 R4, P3, PT, R86, UR14, RZ ;  /* 0x0000000e56047c10 */ /* 0x004fc6000ff7e0ff */
[----:B------:R1:W-:Y:S01]  /*505e0*/  STL.64 [R1+0x698], R14 ;  /* 0x0006980e01007387 */ /* 0x0003e20000100a00 */
[----:B------:R-:W-:-:S03]  /*505f0*/  IADD3.X R5, PT, PT, R87, UR15, RZ, P3, !PT ;  /* 0x0000000f57057c10 */ /* 0x000fc60009ffe4ff */
[----:B------:R-:W2:Y:S01]  /*50600*/  LDL.LU.64 R16, [R1+0x8b0] ;  /* 0x0008b00001107983 */ /* 0x000ea20000300a00 */
[----:B------:R-:W-:-:S03]  /*50610*/  IADD3 R32, P3, PT, R108, UR14, RZ ;  /* 0x0000000e6c207c10 */ /* 0x000fc6000ff7e0ff */
[----:B------:R1:W-:Y:S01]  /*50620*/  STL.64 [R1+0x6e8], R4 ;  /* 0x0006e80401007387 */ /* 0x0003e20000100a00 */
[----:B------:R-:W-:-:S03]  /*50630*/  IADD3.X R33, PT, PT, R109, UR15, RZ, P3, !PT ;  /* 0x0000000f6d217c10 */ /* 0x000fc60009ffe4ff */
[----:B------:R-:W-:Y:S04]  /*50640*/  LDGSTS.E [R8+-0x38e80], desc[UR22][R14.64], P2 ;  /* 0xc71800000e087fae */ /* 0x000fe800091a1016 */
[----:B------:R-:W-:Y:S04]  /*50650*/  LDGSTS.E [R8+-0x38a80], desc[UR22][R4.64], P2 ;  /* 0xc758000004087fae */ /* 0x000fe800091a1016 */
[----:B------:R-:W-:Y:S04]  /*50660*/  LDGSTS.E [R8+-0x38680], desc[UR22][R32.64], P2 ;  /* 0xc798000020087fae */ /* 0x000fe800091a1016 */
[----:B-1----:R-:W2:Y:S04]  /*50670*/  LDL.LU.64 R14, [R1+0x858] ;  /* 0x00085800010e7983 */ /* 0x002ea80000300a00 */
[----:B------:R1:W-:Y:S01]  /*50680*/  STL.64 [R1+0x728], R32 ;  /* 0x0007282001007387 */ /* 0x0003e20000100a00 */
[----:B----4-:R-:W-:-:S03]  /*50690*/  IADD3 R108, P3, PT, R98, UR14, RZ ;  /* 0x0000000e626c7c10 */ /* 0x010fc6000ff7e0ff */
[----:B------:R-:W4:Y:S01]  /*506a0*/  LDL.LU.64 R4, [R1+0x768] ;  /* 0x0007680001047983 */ /* 0x000f220000300a00 */
[----:B------:R-:W-:-:S05]  /*506b0*/  IADD3.X R109, PT, PT, R99, UR15, RZ, P3, !PT ;  /* 0x0000000f636d7c10 */ /* 0x000fca0009ffe4ff */
[----:B------:R-:W-:Y:S01]  /*506c0*/  LDGSTS.E [R8+-0x38280], desc[UR22][R108.64], P2 ;  /* 0xc7d800006c087fae */ /* 0x000fe200091a1016 */
[----:B------:R-:W-:-:S03]  /*506d0*/  IADD3 R98, P3, PT, R96, UR14, RZ ;  /* 0x0000000e60627c10 */ /* 0x000fc6000ff7e0ff */
[----:B-1----:R-:W4:Y:S01]  /*506e0*/  LDL.LU.64 R32, [R1+0x6f0] ;  /* 0x0006f00001207983 */ /* 0x002f220000300a00 */
[----:B------:R-:W-:-:S03]  /*506f0*/  IADD3.X R99, PT, PT, R97, UR15, RZ, P3, !PT ;  /* 0x0000000f61637c10 */ /* 0x000fc60009ffe4ff */
[----:B------:R-:W-:Y:S04]  /*50700*/  STL.64 [R1+0x770], R108 ;  /* 0x0007706c01007387 */ /* 0x000fe80000100a00 */
[----:B------:R-:W4:Y:S04]  /*50710*/  LDL.LU.64 R84, [R1+0x488] ;  /* 0x0004880001547983 */ /* 0x000f280000300a00 */
[----:B------:R-:W4:Y:S04]  /*50720*/  LDL.LU.64 R86, [R1+0x430] ;  /* 0x0004300001567983 */ /* 0x000f280000300a00 */
[----:B------:R-:W-:Y:S04]  /*50730*/  STL.64 [R1+0x798], R98 ;  /* 0x0007986201007387 */ /* 0x000fe80000100a00 */
[----:B------:R-:W-:Y:S01]  /*50740*/  LDGSTS.E [R8+-0x1fe80], desc[UR22][R98.64], P2 ;  /* 0xe018000062087fae */ /* 0x000fe200091a1016 */
[----:B---3--:R-:W-:-:S04]  /*50750*/  IADD3 R96, P3, PT, R122, UR14, RZ ;  /* 0x0000000e7a607c10 */ /* 0x008fc8000ff7e0ff */
[----:B------:R-:W-:-:S05]  /*50760*/  IADD3.X R97, PT, PT, R123, UR15, RZ, P3, !PT ;  /* 0x0000000f7b617c10 */ /* 0x000fca0009ffe4ff */
[----:B------:R1:W-:Y:S04]  /*50770*/  STL.64 [R1+0x7d0], R96 ;  /* 0x0007d06001007387 */ /* 0x0003e80000100a00 */
[----:B------:R-:W-:Y:S01]  /*50780*/  LDGSTS.E [R8+-0x1fa80], desc[UR22][R96.64], P2 ;  /* 0xe058000060087fae */ /* 0x000fe200091a1016 */
[----:B------:R-:W-:-:S03]  /*50790*/  IADD3 R122, P3, PT, R120, UR14, RZ ;  /* 0x0000000e787a7c10 */ /* 0x000fc6000ff7e0ff */
[----:B-1----:R-:W3:Y:S01]  /*507a0*/  LDL.LU.64 R96, [R1+0x3f0] ;  /* 0x0003f00001607983 */ /* 0x002ee20000300a00 */
[----:B------:R-:W-:-:S03]  /*507b0*/  IADD3.X R123, PT, PT, R121, UR15, RZ, P3, !PT ;  /* 0x0000000f797b7c10 */ /* 0x000fc60009ffe4ff */
[----:B------:R-:W3:Y:S01]  /*507c0*/  LDL.LU.64 R98, [R1+0x3c0] ;  /* 0x0003c00001627983 */ /* 0x000ee20000300a00 */
[----:B------:R-:W-:-:S03]  /*507d0*/  IADD3 R120, P3, PT, R30, UR14, RZ ;  /* 0x0000000e1e787c10 */ /* 0x000fc6000ff7e0ff */
[----:B------:R-:W3:Y:S01]  /*507e0*/  LDL.LU.64 R108, [R1+0x388] ;  /* 0x00038800016c7983 */ /* 0x000ee20000300a00 */
[----:B------:R-:W-:Y:S02]  /*507f0*/  IADD3.X R121, PT, PT, R31, UR15, RZ, P3, !PT ;  /* 0x0000000f1f797c10 */ /* 0x000fe40009ffe4ff */
[----:B------:R-:W-:Y:S01]  /*50800*/  IADD3 R30, P3, PT, R110, UR14, RZ ;  /* 0x0000000e6e1e7c10 */ /* 0x000fe2000ff7e0ff */
[----:B------:R1:W-:Y:S03]  /*50810*/  STL.64 [R1+0x800], R122 ;  /* 0x0008007a01007387 */ /* 0x0003e60000100a00 */
[----:B------:R-:W-:Y:S01]  /*50820*/  IADD3.X R31, PT, PT, R111, UR15, RZ, P3, !PT ;  /* 0x0000000f6f1f7c10 */ /* 0x000fe20009ffe4ff */
[----:B------:R-:W-:Y:S04]  /*50830*/  LDGSTS.E [R8+-0x1f680], desc[UR22][R122.64], P2 ;  /* 0xe09800007a087fae */ /* 0x000fe800091a1016 */
[----:B------:R-:W3:Y:S04]  /*50840*/  LDL.LU.64 R110, [R1+0x358] ;  /* 0x00035800016e7983 */ /* 0x000ee80000300a00 */
[----:B------:R1:W-:Y:S04]  /*50850*/  STL.64 [R1+0x838], R120 ;  /* 0x0008387801007387 */ /* 0x0003e80000100a00 */
[----:B-1----:R-:W3:Y:S04]  /*50860*/  LDL.LU.64 R122, [R1+0x1700] ;  /* 0x00170000017a7983 */ /* 0x002ee80000300a00 */
[----:B------:R-:W-:Y:S04]  /*50870*/  LDGSTS.E [R8+-0x1f280], desc[UR22][R120.64], P2 ;  /* 0xe0d8000078087fae */ /* 0x000fe800091a1016 */
[----:B------:R2:W-:Y:S04]  /*50880*/  LDGSTS.E [R8+-0x1ee80], desc[UR22][R30.64], P2 ;  /* 0xe11800001e087fae */ /* 0x0005e800091a1016 */
[----:B------:R-:W3:Y:S04]  /*50890*/  LDL.LU.64 R120, [R1+0x16f8] ;  /* 0x0016f80001787983 */ /* 0x000ee80000300a00 */
[----:B------:R2:W-:Y:S02]  /*508a0*/  STL.64 [R1+0x860], R30 ;  /* 0x0008601e01007387 */ /* 0x0005e40000100a00 */
[----:B--2---:R-:W-:-:S04]  /*508b0*/  IADD3 R30, P3, PT, R16, UR14, RZ ;  /* 0x0000000e101e7c10 */ /* 0x004fc8000ff7e0ff */
[----:B------:R-:W-:Y:S02]  /*508c0*/  IADD3.X R31, PT, PT, R17, UR15, RZ, P3, !PT ;  /* 0x0000000f111f7c10 */ /* 0x000fe40009ffe4ff */
[----:B------:R-:W-:-:S03]  /*508d0*/  IADD3 R16, P3, PT, R14, UR14, RZ ;  /* 0x0000000e0e107c10 */ /* 0x000fc6000ff7e0ff */
[----:B------:R1:W-:Y:S01]  /*508e0*/  LDGSTS.E [R8+-0x1ea80], desc[UR22][R30.64], P2 ;  /* 0xe15800001e087fae */ /* 0x0003e200091a1016 */
[----:B------:R-:W-:Y:S02]  /*508f0*/  IADD3.X R17, PT, PT, R15, UR15, RZ, P3, !PT ;  /* 0x0000000f0f117c10 */ /* 0x000fe40009ffe4ff */
[----:B----4-:R-:W-:Y:S01]  /*50900*/  IADD3 R14, P3, PT, R4, UR14, RZ ;  /* 0x0000000e040e7c10 */ /* 0x010fe2000ff7e0ff */
[----:B------:R1:W-:Y:S03]  /*50910*/  STL.64 [R1+0x880], R30 ;  /* 0x0008801e01007387 */ /* 0x0003e60000100a00 */
[----:B------:R-:W-:Y:S01]  /*50920*/  IADD3.X R15, PT, PT, R5, UR15, RZ, P3, !PT ;  /* 0x0000000f050f7c10 */ /* 0x000fe20009ffe4ff */
[----:B------:R2:W-:Y:S04]  /*50930*/  LDGSTS.E [R8+-0x1e680], desc[UR22][R16.64], P2 ;  /* 0xe198000010087fae */ /* 0x0005e800091a1016 */
[----:B------:R-:W4:Y:S01]  /*50940*/  LDL.LU.64 R4, [R1+0x16f0] ;  /* 0x0016f00001047983 */ /* 0x000f220000300a00 */
[----:B-1----:R-:W-:-:S03]  /*50950*/  IADD3 R30, P3, PT, R32, UR14, RZ ;  /* 0x0000000e201e7c10 */ /* 0x002fc6000ff7e0ff */
[----:B------:R2:W-:Y:S01]  /*50960*/  STL.64 [R1+0x8b0], R16 ;  /* 0x0008b01001007387 */ /* 0x0005e20000100a00 */
[----:B------:R-:W-:-:S03]  /*50970*/  IADD3.X R31, PT, PT, R33, UR15, RZ, P3, !PT ;  /* 0x0000000f211f7c10 */ /* 0x000fc60009ffe4ff */
[----:B------:R1:W-:Y:S04]  /*50980*/  STL.64 [R1+0x8d0], R14 ;  /* 0x0008d00e01007387 */ /* 0x0003e80000100a00 */
[----:B------:R1:W-:Y:S01]  /*50990*/  LDGSTS.E [R8+-0x1e280], desc[UR22][R14.64], P2 ;  /* 0xe1d800000e087fae */ /* 0x0003e200091a1016 */
[----:B--2---:R-:W-:-:S03]  /*509a0*/  IADD3 R16, P3, PT, R84, UR14, RZ ;  /* 0x0000000e54107c10 */ /* 0x004fc6000ff7e0ff */
[----:B------:R3:W-:Y:S01]  /*509b0*/  STL.64 [R1+0x8f8], R30 ;  /* 0x0008f81e01007387 */ /* 0x0007e20000100a00 */
[----:B------:R-:W-:-:S03]  /*509c0*/  IADD3.X R17, PT, PT, R85, UR15, RZ, P3, !PT ;  /* 0x0000000f55117c10 */ /* 0x000fc60009ffe4ff */
[----:B------:R3:W-:Y:S01]  /*509d0*/  LDGSTS.E [R8+-0x1de80], desc[UR22][R30.64], P2 ;  /* 0xe21800001e087fae */ /* 0x0007e200091a1016 */
[----:B-1----:R-:W-:-:S03]  /*509e0*/  IADD3 R14, P3, PT, R86, UR14, RZ ;  /* 0x0000000e560e7c10 */ /* 0x002fc6000ff7e0ff */
[----:B------:R1:W-:Y:S01]  /*509f0*/  STL.64 [R1+0x910], R16 ;  /* 0x0009101001007387 */ /* 0x0003e20000100a00 */
[----:B------:R-:W-:-:S03]  /*50a00*/  IADD3.X R15, PT, PT, R87, UR15, RZ, P3, !PT ;  /* 0x0000000f570f7c10 */ /* 0x000fc60009ffe4ff */
[----:B------:R1:W-:Y:S04]  /*50a10*/  LDGSTS.E [R8+-0x1da80], desc[UR22][R16.64], P2 ;  /* 0xe258000010087fae */ /* 0x0003e800091a1016 */
[----:B------:R2:W-:Y:S04]  /*50a20*/  STL.64 [R1+0x938], R14 ;  /* 0x0009380e01007387 */ /* 0x0005e80000100a00 */
[----:B------:R2:W-:Y:S01]  /*50a30*/  LDGSTS.E [R8+-0x1d680], desc[UR22][R14.64], P2 ;  /* 0xe29800000e087fae */ /* 0x0005e200091a1016 */
[----:B---3--:R-:W-:-:S04]  /*50a40*/  IADD3 R30, P3, PT, R96, UR14, RZ ;  /* 0x0000000e601e7c10 */ /* 0x008fc8000ff7e0ff */
[----:B------:R-:W-:Y:S02]  /*50a50*/  IADD3.X R31, PT, PT, R97, UR15, RZ, P3, !PT ;  /* 0x0000000f611f7c10 */ /* 0x000fe40009ffe4ff */
[----:B-1----:R-:W-:-:S03]  /*50a60*/  IADD3 R16, P3, PT, R98, UR14, RZ ;  /* 0x0000000e62107c10 */ /* 0x002fc6000ff7e0ff */
[----:B------:R1:W-:Y:S01]  /*50a70*/  LDGSTS.E [R8+-0x1d280], desc[UR22][R30.64], P2 ;  /* 0xe2d800001e087fae */ /* 0x0003e200091a1016 */
[----:B------:R-:W-:Y:S02]  /*50a80*/  IADD3.X R17, PT, PT, R99, UR15, RZ, P3, !PT ;  /* 0x0000000f63117c10 */ /* 0x000fe40009ffe4ff */
[----:B--2---:R-:W-:Y:S01]  /*50a90*/  IADD3 R14, P3, PT, R108, UR14, RZ ;  /* 0x0000000e6c0e7c10 */ /* 0x004fe2000ff7e0ff */
[----:B------:R1:W-:Y:S03]  /*50aa0*/  STL.64 [R1+0x948], R30 ;  /* 0x0009481e01007387 */ /* 0x0003e60000100a00 */
[----:B------:R-:W-:Y:S01]  /*50ab0*/  IADD3.X R15, PT, PT, R109, UR15, RZ, P3, !PT ;  /* 0x0000000f6d0f7c10 */ /* 0x000fe20009ffe4ff */
[----:B------:R2:W-:Y:S04]  /*50ac0*/  STL.64 [R1+0x970], R16 ;  /* 0x0009701001007387 */ /* 0x0005e80000100a00 */
[----:B------:R2:W-:Y:S01]  /*50ad0*/  LDGSTS.E [R8+-0x1ce80], desc[UR22][R16.64], P2 ;  /* 0xe318000010087fae */ /* 0x0005e200091a1016 */
[----:B-1----:R-:W-:-:S03]  /*50ae0*/  IADD3 R30, P3, PT, R110, UR14, RZ ;  /* 0x0000000e6e1e7c10 */ /* 0x002fc6000ff7e0ff */
[----:B------:R1:W-:Y:S01]  /*50af0*/  STL.64 [R1+0x980], R14 ;  /* 0x0009800e01007387 */ /* 0x0003e20000100a00 */
[----:B------:R-:W-:-:S03]  /*50b00*/  IADD3.X R31, PT, PT, R111, UR15, RZ, P3, !PT ;  /* 0x0000000f6f1f7c10 */ /* 0x000fc60009ffe4ff */
        /* <DEDUP_REMOVED lines=38> */
[----:B------:R-:W3:Y:S01]  /*50d70*/  LDL.LU.64 R84, [R1+0x998] ;  /* 0x0009980001547983 */ /* 0x000ee20000300a00 */
[----:B------:R-:W-:-:S03]  /*50d80*/  IADD3.X R17, PT, PT, R203, UR15, RZ, P3, !PT ;  /* 0x0000000fcb117c10 */ /* 0x000fc60009ffe4ff */
[----:B------:R1:W-:Y:S01]  /*50d90*/  LDGSTS.E [R8+-0x1a280], desc[UR22][R30.64], P2 ;  /* 0xe5d800001e087fae */ /* 0x0003e200091a1016 */
[----:B--2---:R-:W-:-:S03]  /*50da0*/  IADD3 R14, P3, PT, R200, UR14, RZ ;  /* 0x0000000ec80e7c10 */ /* 0x004fc6000ff7e0ff */
[----:B------:R1:W-:Y:S01]  /*50db0*/  STL.64 [R1+0x10f8], R30 ;  /* 0x0010f81e01007387 */ /* 0x0003e20000100a00 */
[----:B------:R-:W-:-:S03]  /*50dc0*/  IADD3.X R15, PT, PT, R201, UR15, RZ, P3, !PT ;  /* 0x0000000fc90f7c10 */ /* 0x000fc60009ffe4ff */
[----:B------:R2:W-:Y:S04]  /*50dd0*/  STL.64 [R1+0x1138], R16 ;  /* 0x0011381001007387 */ /* 0x0005e80000100a00 */
[----:B------:R1:W-:Y:S04]  /*50de0*/  STL.64 [R1+0x1188], R14 ;  /* 0x0011880e01007387 */ /* 0x0003e80000100a00 */
[----:B------:R-:W4:Y:S04]  /*50df0*/  LDL.LU.64 R32, [R1+0x9a0] ;  /* 0x0009a00001207983 */ /* 0x000f280000300a00 */
[----:B------:R-:W4:Y:S04]  /*50e00*/  LDL.LU.64 R86, [R1+0x9b0] ;  /* 0x0009b00001567983 */ /* 0x000f280000300a00 */
[----:B------:R-:W4:Y:S01]  /*50e10*/  LDL.LU.64 R110, [R1+0x9b8] ;  /* 0x0009b800016e7983 */ /* 0x000f220000300a00 */
[----:B-1----:R-:W-:-:S03]  /*50e20*/  IADD3 R30, P3, PT, R198, UR14, RZ ;  /* 0x0000000ec61e7c10 */ /* 0x002fc6000ff7e0ff */
[----:B------:R2:W-:Y:S01]  /*50e30*/  LDGSTS.E [R8+-0x19e80], desc[UR22][R16.64], P2 ;  /* 0xe618000010087fae */ /* 0x0005e200091a1016 */
[----:B------:R-:W-:-:S03]  /*50e40*/  IADD3.X R31, PT, PT, R199, UR15, RZ, P3, !PT ;  /* 0x0000000fc71f7c10 */ /* 0x000fc60009ffe4ff */
[----:B------:R1:W-:Y:S01]  /*50e50*/  LDGSTS.E [R8+-0x19a80], desc[UR22][R14.64], P2 ;  /* 0xe65800000e087fae */ /* 0x0003e200091a1016 */
[----:B--2---:R-:W-:-:S03]  /*50e60*/  IADD3 R16, P3, PT, R196, UR14, RZ ;  /* 0x0000000ec4107c10 */ /* 0x004fc6000ff7e0ff */
[----:B------:R2:W-:Y:S01]  /*50e70*/  STL.64 [R1+0x11c8], R30 ;  /* 0x0011c81e01007387 */ /* 0x0005e20000100a00 */
[----:B------:R-:W-:-:S03]  /*50e80*/  IADD3.X R17, PT, PT, R197, UR15, RZ, P3, !PT ;  /* 0x0000000fc5117c10 */ /* 0x000fc60009ffe4ff */
[----:B------:R-:W-:Y:S01]  /*50e90*/  LDGSTS.E [R8+-0x19680], desc[UR22][R30.64], P2 ;  /* 0xe69800001e087fae */ /* 0x000fe200091a1016 */
[----:B-1----:R-:W-:-:S03]  /*50ea0*/  IADD3 R14, P3, PT, R194, UR14, RZ ;  /* 0x0000000ec20e7c10 */ /* 0x002fc6000ff7e0ff */
[----:B------:R1:W-:Y:S01]  /*50eb0*/  STL.64 [R1+0x1208], R16 ;  /* 0x0012081001007387 */ /* 0x0003e20000100a00 */
[----:B------:R-:W-:Y:S02]  /*50ec0*/  IADD3.X R15, PT, PT, R195, UR15, RZ, P3, !PT ;  /* 0x0000000fc30f7c10 */ /* 0x000fe40009ffe4ff */
[----:B------:R-:W-:Y:S01]  /*50ed0*/  IADD3 R96, P3, PT, R192, UR14, RZ ;  /* 0x0000000ec0607c10 */ /* 0x000fe2000ff7e0ff */
[----:B------:R1:W-:Y:S03]  /*50ee0*/  LDGSTS.E [R8+-0x19280], desc[UR22][R16.64], P2 ;  /* 0xe6d8000010087fae */ /* 0x0003e600091a1016 */
[----:B------:R-:W-:Y:S01]  /*50ef0*/  IADD3.X R97, PT, PT, R193, UR15, RZ, P3, !PT ;  /* 0x0000000fc1617c10 */ /* 0x000fe20009ffe4ff */
[----:B------:R1:W-:Y:S04]  /*50f00*/  STL.64 [R1+0x1248], R14 ;  /* 0x0012480e01007387 */ /* 0x0003e80000100a00 */
[----:B--2---:R-:W2:Y:S01]  /*50f10*/  LDL.LU.64 R30, [R1+0x9c8] ;  /* 0x0009c800011e7983 */ /* 0x004ea20000300a00 */
[----:B-1----:R-:W-:-:S03]  /*50f20*/  IADD3 R16, P3, PT, R190, UR14, RZ ;  /* 0x0000000ebe107c10 */ /* 0x002fc6000ff7e0ff */
[----:B------:R1:W-:Y:S01]  /*50f30*/  LDGSTS.E [R8+-0x18e80], desc[UR22][R14.64], P2 ;  /* 0xe71800000e087fae */ /* 0x0003e200091a1016 */
[----:B------:R-:W-:-:S03]  /*50f40*/  IADD3.X R17, PT, PT, R191, UR15, RZ, P3, !PT ;  /* 0x0000000fbf117c10 */ /* 0x000fc60009ffe4ff */
[----:B------:R-:W2:Y:S04]  /*50f50*/  LDL.LU.64 R108, [R1+0x9d8] ;  /* 0x0009d800016c7983 */ /* 0x000ea80000300a00 */
[----:B------:R-:W2:Y:S01]  /*50f60*/  LDL.LU.64 R98, [R1+0x9e0] ;  /* 0x0009e00001627983 */ /* 0x000ea20000300a00 */
[----:B-1----:R-:W-:-:S03]  /*50f70*/  IADD3 R14, P3, PT, R188, UR14, RZ ;  /* 0x0000000ebc0e7c10 */ /* 0x002fc6000ff7e0ff */
[----:B------:R-:W-:Y:S01]  /*50f80*/  STL.64 [R1+0x1280], R96 ;  /* 0x0012806001007387 */ /* 0x000fe20000100a00 */
[----:B------:R-:W-:-:S03]  /*50f90*/  IADD3.X R15, PT, PT, R189, UR15, RZ, P3, !PT ;  /* 0x0000000fbd0f7c10 */ /* 0x000fc60009ffe4ff */
[----:B------:R-:W-:Y:S04]  /*50fa0*/  LDGSTS.E [R8+-0x18a80], desc[UR22][R96.64], P2 ;  /* 0xe758000060087fae */ /* 0x000fe800091a1016 */
[----:B------:R1:W-:Y:S04]  /*50fb0*/  STL.64 [R1+0x12b0], R16 ;  /* 0x0012b01001007387 */ /* 0x0003e80000100a00 */
[----:B------:R-:W-:Y:S04]  /*50fc0*/  LDGSTS.E [R8+-0x18680], desc[UR22][R16.64], P2 ;  /* 0xe798000010087fae */ /* 0x000fe800091a1016 */
[----:B------:R2:W-:Y:S04]  /*50fd0*/  STL.64 [R1+0x12d8], R14 ;  /* 0x0012d80e01007387 */ /* 0x0005e80000100a00 */
[----:B------:R3:W-:Y:S04]  /*50fe0*/  LDGSTS.E [R8+-0x18280], desc[UR22][R14.64], P2 ;  /* 0xe7d800000e087fae */ /* 0x0007e800091a1016 */
[----:B-1----:R-:W2:Y:S04]  /*50ff0*/  LDL.LU.64 R16, [R1+0x9e8] ;  /* 0x0009e80001107983 */ /* 0x002ea80000300a00 */
[----:B------:R-:W2:Y:S01]  /*51000*/  LDL.LU.64 R96, [R1+0x9f8] ;  /* 0x0009f80001607983 */ /* 0x000ea20000300a00 */
[----:B---3--:R-:W-:-:S04]  /*51010*/  IADD3 R8, P3, PT, R84, UR14, RZ ;  /* 0x0000000e54087c10 */ /* 0x008fc8000ff7e0ff */
[----:B------:R-:W-:Y:S02]  /*51020*/  IADD3.X R9, PT, PT, R85, UR15, RZ, P3, !PT ;  /* 0x0000000f55097c10 */ /* 0x000fe40009ffe4ff */
[----:B------:R-:W3:Y:S04]  /*51030*/  LDL.LU.64 R84, [R1+0xa00] ;  /* 0x000a000001547983 */ /* 0x000ee80000300a00 */
[----:B------:R-:W-:Y:S01]  /*51040*/  LDGSTS.E [R7+-0x3fe00], desc[UR22][R8.64], P2 ;  /* 0xc020000008077fae */ /* 0x000fe200091a1016 */
[----:B----4-:R-:W-:-:S04]  /*51050*/  IADD3 R188, P3, PT, R32, UR14, RZ ;  /* 0x0000000e20bc7c10 */ /* 0x010fc8000ff7e0ff */
[----:B------:R-:W-:Y:S02]  /*51060*/  IADD3.X R189, PT, PT, R33, UR15, RZ, P3, !PT ;  /* 0x0000000f21bd7c10 */ /* 0x000fe40009ffe4ff */
[----:B------:R-:W-:Y:S01]  /*51070*/  IADD3 R190, P3, PT, R86, UR14, RZ ;  /* 0x0000000e56be7c10 */ /* 0x000fe2000ff7e0ff */
[----:B------:R-:W4:Y:S03]  /*51080*/  LDL.LU.64 R32, [R1+0xa08] ;  /* 0x000a080001207983 */ /* 0x000f260000300a00 */
[----:B------:R-:W-:Y:S01]  /*51090*/  IADD3.X R191, PT, PT, R87, UR15, RZ, P3, !PT ;  /* 0x0000000f57bf7c10 */ /* 0x000fe20009ffe4ff */
[----:B------:R-:W-:Y:S01]  /*510a0*/  LDGSTS.E [R7+-0x3fa00], desc[UR22][R188.64], P2 ;  /* 0xc0600000bc077fae */ /* 0x000fe200091a1016 */
[----:B------:R-:W-:-:S03]  /*510b0*/  IADD3 R192, P3, PT, R110, UR14, RZ ;  /* 0x0000000e6ec07c10 */ /* 0x000fc6000ff7e0ff */
[----:B------:R-:W4:Y:S01]  /*510c0*/  LDL.LU.64 R86, [R1+0xa10] ;  /* 0x000a100001567983 */ /* 0x000f220000300a00 */
[----:B------:R-:W-:-:S03]  /*510d0*/  IADD3.X R193, PT, PT, R111, UR15, RZ, P3, !PT ;  /* 0x0000000f6fc17c10 */ /* 0x000fc60009ffe4ff */
[----:B------:R-:W4:Y:S04]  /*510e0*/  LDL.LU.64 R110, [R1+0xa18] ;  /* 0x000a1800016e7983 */ /* 0x000f280000300a00 */
[----:B------:R-:W-:Y:S04]  /*510f0*/  LDGSTS.E [R7+-0x3f600], desc[UR22][R190.64], P2 ;  /* 0xc0a00000be077fae */ /* 0x000fe800091a1016 */
[----:B------:R-:W-:Y:S01]  /*51100*/  LDGSTS.E [R7+-0x3f200], desc[UR22][R192.64], P2 ;  /* 0xc0e00000c0077fae */ /* 0x000fe200091a1016 */
[----:B--2---:R-:W-:-:S04]  /*51110*/  IADD3 R194, P3, PT, R30, UR14, RZ ;  /* 0x0000000e1ec27c10 */ /* 0x004fc8000ff7e0ff */
[----:B------:R-:W-:Y:S02]  /*51120*/  IADD3.X R195, PT, PT, R31, UR15, RZ, P3, !PT ;  /* 0x0000000f1fc37c10 */ /* 0x000fe40009ffe4ff */
[----:B------:R-:W-:-:S03]  /*51130*/  IADD3 R196, P3, PT, R108, UR14, RZ ;  /* 0x0000000e6cc47c10 */ /* 0x000fc6000ff7e0ff */
[----:B------:R-:W-:Y:S01]  /*51140*/  LDGSTS.E [R7+-0x3ee00], desc[UR22][R194.64], P2 ;  /* 0xc1200000c2077fae */ /* 0x000fe200091a1016 */
[----:B------:R-:W-:-:S03]  /*51150*/  IADD3.X R197, PT, PT, R109, UR15, RZ, P3, !PT ;  /* 0x0000000f6dc57c10 */ /* 0x000fc60009ffe4ff */
[----:B------:R-:W2:Y:S01]  /*51160*/  LDL.LU.64 R108, [R1+0xa20] ;  /* 0x000a2000016c7983 */ /* 0x000ea20000300a00 */
[----:B------:R-:W-:-:S03]  /*51170*/  IADD3 R198, P3, PT, R98, UR14, RZ ;  /* 0x0000000e62c67c10 */ /* 0x000fc6000ff7e0ff */
[----:B------:R-:W2:Y:S01]  /*51180*/  LDL.LU.64 R30, [R1+0xa28] ;  /* 0x000a2800011e7983 */ /* 0x000ea20000300a00 */
[----:B------:R-:W-:-:S03]  /*51190*/  IADD3.X R199, PT, PT, R99, UR15, RZ, P3, !PT ;  /* 0x0000000f63c77c10 */ /* 0x000fc60009ffe4ff */
[----:B------:R-:W2:Y:S04]  /*511a0*/  LDL.LU.64 R98, [R1+0xa48] ;  /* 0x000a480001627983 */ /* 0x000ea80000300a00 */
[----:B------:R-:W-:Y:S04]  /*511b0*/  LDGSTS.E [R7+-0x3ea00], desc[UR22][R196.64], P2 ;  /* 0xc1600000c4077fae */ /* 0x000fe800091a1016 */
[----:B------:R-:W-:Y:S01]  /*511c0*/  LDGSTS.E [R7+-0x3e600], desc[UR22][R198.64], P2 ;  /* 0xc1a00000c6077fae */ /* 0x000fe200091a1016 */
[----:B------:R-:W-:-:S04]  /*511d0*/  IADD3 R202, P3, PT, R16, UR14, RZ ;  /* 0x0000000e10ca7c10 */ /* 0x000fc8000ff7e0ff */
[----:B------:R-:W-:Y:S02]  /*511e0*/  IADD3.X R203, PT, PT, R17, UR15, RZ, P3, !PT ;  /* 0x0000000f11cb7c10 */ /* 0x000fe40009ffe4ff */
[----:B------:R-:W-:-:S03]  /*511f0*/  IADD3 R208, P3, PT, R96, UR14, RZ ;  /* 0x0000000e60d07c10 */ /* 0x000fc6000ff7e0ff */
[----:B------:R-:W-:Y:S01]  /*51200*/  LDGSTS.E [R7+-0x3e200], desc[UR22][R202.64], P2 ;  /* 0xc1e00000ca077fae */ /* 0x000fe200091a1016 */
[----:B------:R-:W-:-:S03]  /*51210*/  IADD3.X R209, PT, PT, R97, UR15, RZ, P3, !PT ;  /* 0x0000000f61d17c10 */ /* 0x000fc60009ffe4ff */
[----:B------:R-:W2:Y:S04]  /*51220*/  LDL.LU.64 R96, [R1+0xa58] ;  /* 0x000a580001607983 */ /* 0x000ea80000300a00 */
[----:B------:R-:W2:Y:S04]  /*51230*/  LDL.LU.64 R16, [R1+0xa70] ;  /* 0x000a700001107983 */ /* 0x000ea80000300a00 */
[----:B------:R-:W-:Y:S01]  /*51240*/  LDGSTS.E [R7+-0x3de00], desc[UR22][R208.64], P2 ;  /* 0xc2200000d0077fae */ /* 0x000fe200091a1016 */
[----:B---3--:R-:W-:-:S04]  /*51250*/  IADD3 R210, P3, PT, R84, UR14, RZ ;  /* 0x0000000e54d27c10 */ /* 0x008fc8000ff7e0ff */
[----:B------:R-:W-:Y:S02]  /*51260*/  IADD3.X R211, PT, PT, R85, UR15, RZ, P3, !PT ;  /* 0x0000000f55d37c10 */ /* 0x000fe40009ffe4ff */
[----:B------:R-:W3:Y:S04]  /*51270*/  LDL.LU.64 R84, [R1+0xa80] ;  /* 0x000a800001547983 */ /* 0x000ee80000300a00 */
[----:B------:R-:W-:Y:S01]  /*51280*/  LDGSTS.E [R7+-0x3da00], desc[UR22][R210.64], P2 ;  /* 0xc2600000d2077fae */ /* 0x000fe200091a1016 */
[----:B----4-:R-:W-:-:S04]  /*51290*/  IADD3 R218, P3, PT, R32, UR14, RZ ;  /* 0x0000000e20da7c10 */ /* 0x010fc8000ff7e0ff */
[----:B------:R-:W-:Y:S02]  /*512a0*/  IADD3.X R219, PT, PT, R33, UR15, RZ, P3, !PT ;  /* 0x0000000f21db7c10 */ /* 0x000fe40009ffe4ff */
[----:B------:R-:W-:-:S03]  /*512b0*/  IADD3 R32, P3, PT, R86, UR14, RZ ;  /* 0x0000000e56207c10 */ /* 0x000fc6000ff7e0ff */
[----:B------:R-:W-:Y:S01]  /*512c0*/  LDGSTS.E [R7+-0x3d600], desc[UR22][R218.64], P2 ;  /* 0xc2a00000da077fae */ /* 0x000fe200091a1016 */
[----:B------:R-:W-:-:S03]  /*512d0*/  IADD3.X R33, PT, PT, R87, UR15, RZ, P3, !PT ;  /* 0x0000000f57217c10 */ /* 0x000fc60009ffe4ff */
[----:B------:R-:W4:Y:S01]  /*512e0*/  LDL.LU.64 R86, [R1+0xa88] ;  /* 0x000a880001567983 */ /* 0x000f220000300a00 */
[----:B------:R-:W-:-:S03]  /*512f0*/  IADD3 R14, P3, PT, R110, UR14, RZ ;  /* 0x0000000e6e0e7c10 */ /* 0x000fc6000ff7e0ff */
[----:B------:R1:W-:Y:S01]  /*51300*/  STL.64 [R1+0x1b8], R32 ;  /* 0x0001b82001007387 */ /* 0x0003e20000100a00 */
[----:B------:R-:W-:-:S03]  /*51310*/  IADD3.X R15, PT, PT, R111, UR15, RZ, P3, !PT ;  /* 0x0000000f6f0f7c10 */ /* 0x000fc60009ffe4ff */
[----:B------:R-:W4:Y:S04]  /*51320*/  LDL.LU.64 R110, [R1+0xa90] ;  /* 0x000a9000016e7983 */ /* 0x000f280000300a00 */
[----:B------:R-:W-:Y:S04]  /*51330*/  LDGSTS.E [R7+-0x3d200], desc[UR22][R32.64], P2 ;  /* 0xc2e0000020077fae */ /* 0x000fe800091a1016 */
[----:B------:R2:W-:Y:S04]  /*51340*/  STL.64 [R1+0x258], R14 ;  /* 0x0002580e01007387 */ /* 0x0005e80000100a00 */
[----:B------:R2:W-:Y:S04]  /*51350*/  LDGSTS.E [R7+-0x3ce00], desc[UR22][R14.64], P2 ;  /* 0xc32000000e077fae */ /* 0x0005e800091a1016 */
[----:B-1----:R-:W4:Y:S01]  /*51360*/  LDL.LU.64 R32, [R1+0xab0] ;  /* 0x000ab00001207983 */ /* 0x002f220000300a00 */
[----:B--2---:R-:W-:-:S04]  /*51370*/  IADD3 R200, P3, PT, R108, UR14, RZ ;  /* 0x0000000e6cc87c10 */ /* 0x004fc8000ff7e0ff */
[----:B------:R-:W-:Y:S02]  /*51380*/  IADD3.X R201, PT, PT, R109, UR15, RZ, P3, !PT ;  /* 0x0000000f6dc97c10 */ /* 0x000fe40009ffe4ff */
[----:B------:R-:W-:-:S03]  /*51390*/  IADD3 R108, P3, PT, R30, UR14, RZ ;  /* 0x0000000e1e6c7c10 */ /* 0x000fc6000ff7e0ff */
[----:B------:R-:W-:Y:S01]  /*513a0*/  LDGSTS.E [R7+-0x3ca00], desc[UR22][R200.64], P2 ;  /* 0xc3600000c8077fae */ /* 0x000fe200091a1016 */
[----:B------:R-:W-:Y:S02]  /*513b0*/  IADD3.X R109, PT, PT, R31, UR15, RZ, P3, !PT ;  /* 0x0000000f1f6d7c10 */ /* 0x000fe40009ffe4ff */
[----:B------:R-:W-:Y:S01]  /*513c0*/  IADD3 R14, P3, PT, R98, UR14, RZ ;  /* 0x0000000e620e7c10 */ /* 0x000fe2000ff7e0ff */
[----:B------:R-:W2:Y:S03]  /*513d0*/  LDL.LU.64 R30, [R1+0xac0] ;  /* 0x000ac000011e7983 */ /* 0x000ea60000300a00 */
[----:B------:R-:W-:Y:S01]  /*513e0*/  IADD3.X R15, PT, PT, R99, UR15, RZ, P3, !PT ;  /* 0x0000000f630f7c10 */ /* 0x000fe20009ffe4ff */
[----:B------:R-:W-:Y:S04]  /*513f0*/  STL.64 [R1+0x2b8], R200 ;  /* 0x0002b8c801007387 */ /* 0x000fe80000100a00 */
[----:B------:R1:W-:Y:S04]  /*51400*/  STL.64 [R1+0x2f8], R108 ;  /* 0x0002f86c01007387 */ /* 0x0003e80000100a00 */
[----:B------:R1:W-:Y:S04]  /*51410*/  LDGSTS.E [R7+-0x3c600], desc[UR22][R108.64], P2 ;  /* 0xc3a000006c077fae */ /* 0x0003e800091a1016 */
[----:B------:R-:W2:Y:S04]  /*51420*/  LDL.LU.64 R98, [R1+0xae0] ;  /* 0x000ae00001627983 */ /* 0x000ea80000300a00 */
[----:B------:R3:W-:Y:S04]  /*51430*/  STL.64 [R1+0x338], R14 ;  /* 0x0003380e01007387 */ /* 0x0007e80000100a00 */
[----:B------:R-:W2:Y:S01]  /*51440*/  LDL.LU.64 R220, [R1+0xb10] ;  /* 0x000b100001dc7983 */ /* 0x000ea20000300a00 */
[----:B-1----:R-:W-:-:S03]  /*51450*/  IADD3 R108, P3, PT, R96, UR14, RZ ;  /* 0x0000000e606c7c10 */ /* 0x002fc6000ff7e0ff */
[----:B------:R3:W-:Y:S01]  /*51460*/  LDGSTS.E [R7+-0x3c200], desc[UR22][R14.64], P2 ;  /* 0xc3e000000e077fae */ /* 0x0007e200091a1016 */
[----:B------:R-:W-:Y:S02]  /*51470*/  IADD3.X R109, PT, PT, R97, UR15, RZ, P3, !PT ;  /* 0x0000000f616d7c10 */ /* 0x000fe40009ffe4ff */
[----:B------:R-:W-:-:S03]  /*51480*/  IADD3 R96, P3, PT, R16, UR14, RZ ;  /* 0x0000000e10607c10 */ /* 0x000fc6000ff7e0ff */
[----:B------:R-:W-:Y:S01]  /*51490*/  LDGSTS.E [R7+-0x3be00], desc[UR22][R108.64], P2 ;  /* 0xc42000006c077fae */ /* 0x000fe200091a1016 */
[----:B------:R-:W-:-:S03]  /*514a0*/  IADD3.X R97, PT, PT, R17, UR15, RZ, P3, !PT ;  /* 0x0000000f11617c10 */ /* 0x000fc60009ffe4ff */
[----:B------:R-:W2:Y:S04]  /*514b0*/  LDL.LU.64 R16, [R1+0xb18] ;  /* 0x000b180001107983 */ /* 0x000ea80000300a00 */
[----:B------:R1:W-:Y:S04]  /*514c0*/  STL.64 [R1+0x378], R108 ;  /* 0x0003786c01007387 */ /* 0x0003e80000100a00 */
[----:B------:R4:W-:Y:S04]  /*514d0*/  STL.64 [R1+0x3b8], R96 ;  /* 0x0003b86001007387 */ /* 0x0009e80000100a00 */
[----:B------:R4:W-:Y:S01]  /*514e0*/  LDGSTS.E [R7+-0x3ba00], desc[UR22][R96.64], P2 ;  /* 0xc460000060077fae */ /* 0x0009e200091a1016 */
[----:B---3--:R-:W-:-:S04]  /*514f0*/  IADD3 R14, P3, PT, R84, UR14, RZ ;  /* 0x0000000e540e7c10 */ /* 0x008fc8000ff7e0ff */
[----:B------:R-:W-:Y:S02]  /*51500*/  IADD3.X R15, PT, PT, R85, UR15, RZ, P3, !PT ;  /* 0x0000000f550f7c10 */ /* 0x000fe40009ffe4ff */
[----:B------:R-:W3:Y:S04]  /*51510*/  LDL.LU.64 R84, [R1+0xb38] ;  /* 0x000b380001547983 */ /* 0x000ee80000300a00 */
[----:B------:R4:W-:Y:S04]  /*51520*/  STL.64 [R1+0x3f0], R14 ;  /* 0x0003f00e01007387 */ /* 0x0009e80000100a00 */
[----:B-1----:R-:W3:Y:S04]  /*51530*/  LDL.LU.64 R108, [R1+0xb40] ;  /* 0x000b4000016c7983 */ /* 0x002ee80000300a00 */
[----:B------:R1:W-:Y:S01]  /*51540*/  LDGSTS.E [R7+-0x3b600], desc[UR22][R14.64], P2 ;  /* 0xc4a000000e077fae */ /* 0x0003e200091a1016 */
[----:B----4-:R-:W-:-:S04]  /*51550*/  IADD3 R96, P3, PT, R86, UR14, RZ ;  /* 0x0000000e56607c10 */ /* 0x010fc8000ff7e0ff */
[----:B------:R-:W-:Y:S02]  /*51560*/  IADD3.X R97, PT, PT, R87, UR15, RZ, P3, !PT ;  /* 0x0000000f57617c10 */ /* 0x000fe40009ffe4ff */
[----:B------:R-:W-:-:S03]  /*51570*/  IADD3 R86, P3, PT, R110, UR14, RZ ;  /* 0x0000000e6e567c10 */ /* 0x000fc6000ff7e0ff */
[----:B------:R2:W-:Y:S01]  /*51580*/  LDGSTS.E [R7+-0x3b200], desc[UR22][R96.64], P2 ;  /* 0xc4e0000060077fae */ /* 0x0005e200091a1016 */
[----:B------:R-:W-:-:S03]  /*51590*/  IADD3.X R87, PT, PT, R111, UR15, RZ, P3, !PT ;  /* 0x0000000f6f577c10 */ /* 0x000fc60009ffe4ff */
[----:B------:R-:W4:Y:S04]  /*515a0*/  LDL.LU.64 R110, [R1+0xb48] ;  /* 0x000b4800016e7983 */ /* 0x000f280000300a00 */
[----:B------:R-:W-:Y:S01]  /*515b0*/  STL.64 [R1+0x430], R96 ;  /* 0x0004306001007387 */ /* 0x000fe20000100a00 */
[----:B-1----:R-:W-:-:S03]  /*515c0*/  IADD3 R14, P3, PT, R32, UR14, RZ ;  /* 0x0000000e200e7c10 */ /* 0x002fc6000ff7e0ff */
[----:B------:R1:W-:Y:S01]  /*515d0*/  STL.64 [R1+0x470], R86 ;  /* 0x0004705601007387 */ /* 0x0003e20000100a00 */
[----:B------:R-:W-:-:S03]  /*515e0*/  IADD3.X R15, PT, PT, R33, UR15, RZ, P3, !PT ;  /* 0x0000000f210f7c10 */ /* 0x000fc60009ffe4ff */
[----:B------:R-:W-:Y:S04]  /*515f0*/  LDGSTS.E [R7+-0x3ae00], desc[UR22][R86.64], P2 ;  /* 0xc520000056077fae */ /* 0x000fe800091a1016 */
[----:B------:R-:W4:Y:S04]  /*51600*/  LDL.LU.64 R32, [R1+0xb90] ;  /* 0x000b900001207983 */ /* 0x000f280000300a00 */
[----:B------:R2:W-:Y:S04]  /*51610*/  STL.64 [R1+0x4a0], R14 ;  /* 0x0004a00e01007387 */ /* 0x0005e80000100a00 */
[----:B-1----:R-:W4:Y:S04]  /*51620*/  LDL.LU.64 R86, [R1+0xb88] ;  /* 0x000b880001567983 */ /* 0x002f280000300a00 */
[----:B------:R1:W-:Y:S01]  /*51630*/  LDGSTS.E [R7+-0x3aa00], desc[UR22][R14.64], P2 ;  /* 0xc56000000e077fae */ /* 0x0003e200091a1016 */
[----:B--2---:R-:W-:-:S04]  /*51640*/  IADD3 R96, P3, PT, R30, UR14, RZ ;  /* 0x0000000e1e607c10 */ /* 0x004fc8000ff7e0ff */
[----:B------:R-:W-:-:S05]  /*51650*/  IADD3.X R97, PT, PT, R31, UR15, RZ, P3, !PT ;  /* 0x0000000f1f617c10 */ /* 0x000fca0009ffe4ff */
[----:B------:R-:W-:Y:S01]  /*51660*/  LDGSTS.E [R7+-0x3a600], desc[UR22][R96.64], P2 ;  /* 0xc5a0000060077fae */ /* 0x000fe200091a1016 */
[----:B------:R-:W-:-:S04]  /*51670*/  IADD3 R30, P3, PT, R98, UR14, RZ ;  /* 0x0000000e621e7c10 */ /* 0x000fc8000ff7e0ff */
[----:B------:R-:W-:Y:S02]  /*51680*/  IADD3.X R31, PT, PT, R99, UR15, RZ, P3, !PT ;  /* 0x0000000f631f7c10 */ /* 0x000fe40009ffe4ff */
[----:B------:R-:W2:Y:S01]  /*51690*/  LDL.LU.64 R98, [R1+0xb58] ;  /* 0x000b580001627983 */ /* 0x000ea20000300a00 */
[----:B-1----:R-:W-:-:S03]  /*516a0*/  IADD3 R14, P3, PT, R220, UR14, RZ ;  /* 0x0000000edc0e7c10 */ /* 0x002fc6000ff7e0ff */
[----:B------:R1:W-:Y:S01]  /*516b0*/  STL.64 [R1+0x4d0], R96 ;  /* 0x0004d06001007387 */ /* 0x0003e20000100a00 */
[----:B------:R-:W-:-:S03]  /*516c0*/  IADD3.X R15, PT, PT, R221, UR15, RZ, P3, !PT ;  /* 0x0000000fdd0f7c10 */ /* 0x000fc60009ffe4ff */
[----:B------:R1:W-:Y:S04]  /*516d0*/  STL.64 [R1+0x508], R30 ;  /* 0x0005081e01007387 */ /* 0x0003e80000100a00 */
[----:B------:R1:W-:Y:S04]  /*516e0*/  LDGSTS.E [R7+-0x3a200], desc[UR22][R30.64], P2 ;  /* 0xc5e000001e077fae */ /* 0x0003e800091a1016 */
[----:B-1----:R-:W2:Y:S04]  /*516f0*/  LDL.LU.64 R96, [R1+0xb20] ;  /* 0x000b200001607983 */ /* 0x002ea80000300a00 */
[----:B------:R1:W-:Y:S01]  /*51700*/  STL.64 [R1+0x530], R14 ;  /* 0x0005300e01007387 */ /* 0x0003e20000100a00 */
[----:B------:R-:W-:-:S03]  /*51710*/  IADD3 R30, P3, PT, R16, UR14, RZ ;  /* 0x0000000e101e7c10 */ /* 0x000fc6000ff7e0ff */
[----:B------:R-:W2:Y:S01]  /*51720*/  LDL.LU.64 R216, [R1+0xaf0] ;  /* 0x000af00001d87983 */ /* 0x000ea20000300a00 */
[----:B------:R-:W-:-:S03]  /*51730*/  IADD3.X R31, PT, PT, R17, UR15, RZ, P3, !PT ;  /* 0x0000000f111f7c10 */ /* 0x000fc60009ffe4ff */
[----:B------:R1:W-:Y:S04]  /*51740*/  LDGSTS.E [R7+-0x39e00], desc[UR22][R14.64], P2 ;  /* 0xc62000000e077fae */ /* 0x0003e800091a1016 */
[----:B------:R1:W-:Y:S04]  /*51750*/  STL.64 [R1+0x560], R30 ;  /* 0x0005601e01007387 */ /* 0x0003e80000100a00 */
[----:B------:R-:W-:Y:S01]  /*51760*/  LDGSTS.E [R7+-0x39a00], desc[UR22][R30.64], P2 ;  /* 0xc66000001e077fae */ /* 0x000fe200091a1016 */
[----:B---3--:R-:W-:-:S04]  /*51770*/  IADD3 R16, P3, PT, R84, UR14, RZ ;  /* 0x0000000e54107c10 */ /* 0x008fc8000ff7e0ff */
[----:B------:R-:W-:Y:S02]  /*51780*/  IADD3.X R17, PT, PT, R85, UR15, RZ, P3, !PT ;  /* 0x0000000f55117c10 */ /* 0x000fe40009ffe4ff */
[----:B-1----:R-:W-:-:S03]  /*51790*/  IADD3 R14, P3, PT, R108, UR14, RZ ;  /* 0x0000000e6c0e7c10 */ /* 0x002fc6000ff7e0ff */
[----:B------:R-:W-:Y:S01]  /*517a0*/  STL.64 [R1+0x5a0], R16 ;  /* 0x0005a01001007387 */ /* 0x000fe20000100a00 */
[----:B------:R-:W-:-:S03]  /*517b0*/  IADD3.X R15, PT, PT, R109, UR15, RZ, P3, !PT ;  /* 0x0000000f6d0f7c10 */ /* 0x000fc60009ffe4ff */
[----:B------:R-:W-:Y:S04]  /*517c0*/  LDGSTS.E [R7+-0x39600], desc[UR22][R16.64], P2 ;  /* 0xc6a0000010077fae */ /* 0x000fe800091a1016 */
[----:B------:R-:W3:Y:S04]  /*517d0*/  LDL.LU.64 R108, [R1+0xac8] ;  /* 0x000ac800016c7983 */ /* 0x000ee80000300a00 */
[----:B------:R4:W-:Y:S04]  /*517e0*/  STL.64 [R1+0x5d0], R14 ;  /* 0x0005d00e01007387 */ /* 0x0009e80000100a00 */
[----:B------:R4:W-:Y:S04]  /*517f0*/  LDGSTS.E [R7+-0x39200], desc[UR22][R14.64], P2 ;  /* 0xc6e000000e077fae */ /* 0x0009e800091a1016 */
[----:B------:R-:W3:Y:S01]  /*51800*/  LDL.LU.64 R30, [R1+0xaa0] ;  /* 0x000aa000011e7983 */ /* 0x000ee20000300a00 */
[----:B----4-:R-:W-:-:S04]  /*51810*/  IADD3 R14, P3, PT, R110, UR14, RZ ;  /* 0x0000000e6e0e7c10 */ /* 0x010fc8000ff7e0ff */
[----:B------:R-:W-:Y:S02]  /*51820*/  IADD3.X R15, PT, PT, R111, UR15, RZ, P3, !PT ;  /* 0x0000000f6f0f7c10 */ /* 0x000fe40009ffe4ff */
[----:B------:R-:W4:Y:S04]  /*51830*/  LDL.LU.64 R110, [R1+0xa68] ;  /* 0x000a6800016e7983 */ /* 0x000f280000300a00 */
[----:B------:R1:W-:Y:S04]  /*51840*/  STL.64 [R1+0x5f8], R14 ;  /* 0x0005f80e01007387 */ /* 0x0003e80000100a00 */
[----:B------:R-:W4:Y:S04]  /*51850*/  LDL.LU.64 R16, [R1+0xa40] ;  /* 0x000a400001107983 */ /* 0x000f280000300a00 */
[----:B------:R-:W-:Y:S01]  /*51860*/  LDGSTS.E [R7+-0x38e00], desc[UR22][R14.64], P2 ;  /* 0xc72000000e077fae */ /* 0x000fe200091a1016 */
[----:B------:R-:W-:-:S04]  /*51870*/  IADD3 R84, P3, PT, R32, UR14, RZ ;  /* 0x0000000e20547c10 */ /* 0x000fc8000ff7e0ff */
[----:B------:R-:W-:Y:S02]  /*51880*/  IADD3.X R85, PT, PT, R33, UR15, RZ, P3, !PT ;  /* 0x0000000f21557c10 */ /* 0x000fe40009ffe4ff */
[----:B------:R-:W-:-:S03]  /*51890*/  IADD3 R32, P3, PT, R86, UR14, RZ ;  /* 0x0000000e56207c10 */ /* 0x000fc6000ff7e0ff */
[----:B------:R-:W-:Y:S01]  /*518a0*/  STL.64 [R1+0x620], R84 ;  /* 0x0006205401007387 */ /* 0x000fe20000100a00 */
[----:B------:R-:W-:-:S03]  /*518b0*/  IADD3.X R33, PT, PT, R87, UR15, RZ, P3, !PT ;  /* 0x0000000f57217c10 */ /* 0x000fc60009ffe4ff */
[----:B-1----:R-:W4:Y:S04]  /*518c0*/  LDL.LU.64 R14, [R1+0x9f0] ;  /* 0x0009f000010e7983 */ /* 0x002f280000300a00 */
[----:B------:R1:W-:Y:S04]  /*518d0*/  STL.64 [R1+0x650], R32 ;  /* 0x0006502001007387 */ /* 0x0003e80000100a00 */
[----:B------:R-:W4:Y:S04]  /*518e0*/  LDL.LU.64 R220, [R1+0x930] ;  /* 0x0009300001dc7983 */ /* 0x000f280000300a00 */
[----:B------:R-:W-:Y:S04]  /*518f0*/  LDGSTS.E [R7+-0x38a00], desc[UR22][R84.64], P2 ;  /* 0xc760000054077fae */ /* 0x000fe800091a1016 */
[----:B------:R-:W-:Y:S01]  /*51900*/  LDGSTS.E [R7+-0x38600], desc[UR22][R32.64], P2 ;  /* 0xc7a0000020077fae */ /* 0x000fe200091a1016 */
[----:B--2---:R-:W-:-:S03]  /*51910*/  IADD3 R200, P3, PT, R98, UR14, RZ ;  /* 0x0000000e62c87c10 */ /* 0x004fc6000ff7e0ff */
[----:B-1----:R-:W2:Y:S01]  /*51920*/  LDL.LU.64 R32, [R1+0x8c0] ;  /* 0x0008c00001207983 */ /* 0x002ea20000300a00 */
[----:B------:R-:W-:-:S05]  /*51930*/  IADD3.X R201, PT, PT, R99, UR15, RZ, P3, !PT ;  /* 0x0000000f63c97c10 */ /* 0x000fca0009ffe4ff */
[----:B------:R-:W-:Y:S04]  /*51940*/  STL.64 [R1+0x688], R200 ;  /* 0x000688c801007387 */ /* 0x000fe80000100a00 */
[----:B------:R-:W2:Y:S01]  /*51950*/  LDL.LU.64 R84, [R1+0x848] ;  /* 0x0008480001547983 */ /* 0x000ea20000300a00 */
[----:B------:R-:W-:-:S03]  /*51960*/  IADD3 R98, P3, PT, R96, UR14, RZ ;  /* 0x0000000e60627c10 */ /* 0x000fc6000ff7e0ff */
[----:B------:R-:W2:Y:S01]  /*51970*/  LDL.LU.64 R86, [R1+0x738] ;  /* 0x0007380001567983 */ /* 0x000ea20000300a00 */
[----:B------:R-:W-:-:S03]  /*51980*/  IADD3.X R99, PT, PT, R97, UR15, RZ, P3, !PT ;  /* 0x0000000f61637c10 */ /* 0x000fc60009ffe4ff */
[----:B------:R1:W-:Y:S01]  /*51990*/  LDGSTS.E [R7+-0x38200], desc[UR22][R200.64], P2 ;  /* 0xc7e00000c8077fae */ /* 0x0003e200091a1016 */
[----:B------:R-:W-:-:S03]  /*519a0*/  IADD3 R96, P3, PT, R216, UR14, RZ ;  /* 0x0000000ed8607c10 */ /* 0x000fc6000ff7e0ff */
[----:B------:R-:W-:Y:S01]  /*519b0*/  STL.64 [R1+0x6d0], R98 ;  /* 0x0006d06201007387 */ /* 0x000fe20000100a00 */
[----:B------:R-:W-:-:S03]  /*519c0*/  IADD3.X R97, PT, PT, R217, UR15, RZ, P3, !PT ;  /* 0x0000000fd9617c10 */ /* 0x000fc60009ffe4ff */
[----:B------:R-:W-:Y:S04]  /*519d0*/  LDGSTS.E [R7+-0x1fe00], desc[UR22][R98.64], P2 ;  /* 0xe020000062077fae */ /* 0x000fe800091a1016 */
[----:B------:R1:W-:Y:S04]  /*519e0*/  STL.64 [R1+0x700], R96 ;  /* 0x0007006001007387 */ /* 0x0003e80000100a00 */
[----:B------:R-:W-:Y:S04]  /*519f0*/  LDGSTS.E [R7+-0x1fa00], desc[UR22][R96.64], P2 ;  /* 0xe060000060077fae */ /* 0x000fe800091a1016 */
[----:B-1----:R-:W2:Y:S04]  /*51a00*/  LDL.LU.64 R96, [R1+0x5a8] ;  /* 0x0005a80001607983 */ /* 0x002ea80000300a00 */
[----:B------:R-:W2:Y:S01]  /*51a10*/  LDL.LU.64 R98, [R1+0x410] ;  /* 0x0004100001627983 */ /* 0x000ea20000300a00 */
[----:B---3--:R-:W-:-:S04]  /*51a20*/  IADD3 R204, P3, PT, R108, UR14, RZ ;  /* 0x0000000e6ccc7c10 */ /* 0x008fc8000ff7e0ff */
[----:B------:R-:W-:Y:S02]  /*51a30*/  IADD3.X R205, PT, PT, R109, UR15, RZ, P3, !PT ;  /* 0x0000000f6dcd7c10 */ /* 0x000fe40009ffe4ff */
[----:B------:R-:W3:Y:S01]  /*51a40*/  LDL.LU.64 R108, [R1+0x3c8] ;  /* 0x0003c800016c7983 */ /* 0x000ee20000300a00 */
[----:B------:R-:W-:-:S03]  /*51a50*/  IADD3 R200, P3, PT, R30, UR14, RZ ;  /* 0x0000000e1ec87c10 */ /* 0x000fc6000ff7e0ff */
[----:B------:R-:W-:Y:S01]  /*51a60*/  LDGSTS.E [R7+-0x1f600], desc[UR22][R204.64], P2 ;  /* 0xe0a00000cc077fae */ /* 0x000fe200091a1016 */
[----:B------:R-:W-:-:S03]  /*51a70*/  IADD3.X R201, PT, PT, R31, UR15, RZ, P3, !PT ;  /* 0x0000000f1fc97c10 */ /* 0x000fc60009ffe4ff */
[----:B------:R-:W-:Y:S04]  /*51a80*/  STL.64 [R1+0x720], R204 ;  /* 0x000720cc01007387 */ /* 0x000fe80000100a00 */
[----:B------:R-:W-:Y:S01]  /*51a90*/  LDGSTS.E [R7+-0x1f200], desc[UR22][R200.64], P2 ;  /* 0xe0e00000c8077fae */ /* 0x000fe200091a1016 */
[----:B----4-:R-:W-:-:S04]  /*51aa0*/  IADD3 R30, P3, PT, R110, UR14, RZ ;  /* 0x0000000e6e1e7c10 */ /* 0x010fc8000ff7e0ff */
[----:B------:R-:W-:Y:S02]  /*51ab0*/  IADD3.X R31, PT, PT, R111, UR15, RZ, P3, !PT ;  /* 0x0000000f6f1f7c10 */ /* 0x000fe40009ffe4ff */
[----:B------:R-:W4:Y:S04]  /*51ac0*/  LDL.LU.64 R110, [R1+0x3a0] ;  /* 0x0003a000016e7983 */ /* 0x000f280000300a00 */
[----:B------:R-:W-:Y:S04]  /*51ad0*/  STL.64 [R1+0x750], R200 ;  /* 0x000750c801007387 */ /* 0x000fe80000100a00 */
[----:B------:R1:W-:Y:S04]  /*51ae0*/  STL.64 [R1+0x788], R30 ;  /* 0x0007881e01007387 */ /* 0x0003e80000100a00 */
[----:B------:R1:W-:Y:S02]  /*51af0*/  LDGSTS.E [R7+-0x1ee00], desc[UR22][R30.64], P2 ;  /* 0xe12000001e077fae */ /* 0x0003e400091a1016 */
[----:B-1----:R-:W-:-:S04]  /*51b00*/  IADD3 R30, P3, PT, R16, UR14, RZ ;  /* 0x0000000e101e7c10 */ /* 0x002fc8000ff7e0ff */
[----:B------:R-:W-:Y:S02]  /*51b10*/  IADD3.X R31, PT, PT, R17, UR15, RZ, P3, !PT ;  /* 0x0000000f111f7c10 */ /* 0x000fe40009ffe4ff */
[----:B------:R-:W-:-:S03]  /*51b20*/  IADD3 R16, P3, PT, R14, UR14, RZ ;  /* 0x0000000e0e107c10 */ /* 0x000fc6000ff7e0ff */
[----:B------:R2:W-:Y:S01]  /*51b30*/  LDGSTS.E [R7+-0x1ea00], desc[UR22][R30.64], P2 ;  /* 0xe16000001e077fae */ /* 0x0005e200091a1016 */
[----:B------:R-:W-:Y:S02]  /*51b40*/  IADD3.X R17, PT, PT, R15, UR15, RZ, P3, !PT ;  /* 0x0000000f0f117c10 */ /* 0x000fe40009ffe4ff */
[----:B------:R-:W-:Y:S01]  /*51b50*/  IADD3 R14, P3, PT, R220, UR14, RZ ;  /* 0x0000000edc0e7c10 */ /* 0x000fe2000ff7e0ff */
[----:B------:R2:W-:Y:S03]  /*51b60*/  STL.64 [R1+0x7c0], R30 ;  /* 0x0007c01e01007387 */ /* 0x0005e60000100a00 */
[----:B------:R-:W-:Y:S01]  /*51b70*/  IADD3.X R15, PT, PT, R221, UR15, RZ, P3, !PT ;  /* 0x0000000fdd0f7c10 */ /* 0x000fe20009ffe4ff */
        /* <DEDUP_REMOVED lines=13> */
[----:B------:R2:W-:Y:S04]  /*51c50*/  LDGSTS.E [R7+-0x1da00], desc[UR22][R16.64], P2 ;  /* 0xe260000010077fae */ /* 0x0005e800091a1016 */
[----:B------:R3:W-:Y:S04]  /*51c60*/  STL.64 [R1+0x898], R14 ;  /* 0x0008980e01007387 */ /* 0x0007e80000100a00 */
[----:B------:R3:W-:Y:S01]  /*51c70*/  LDGSTS.E [R7+-0x1d600], desc[UR22][R14.64], P2 ;  /* 0xe2a000000e077fae */ /* 0x0007e200091a1016 */
[----:B-1----:R-:W-:-:S04]  /*51c80*/  IADD3 R30, P3, PT, R96, UR14, RZ ;  /* 0x0000000e601e7c10 */ /* 0x002fc8000ff7e0ff */
[----:B------:R-:W-:Y:S02]  /*51c90*/  IADD3.X R31, PT, PT, R97, UR15, RZ, P3, !PT ;  /* 0x0000000f611f7c10 */ /* 0x000fe40009ffe4ff */
[----:B--2---:R-:W-:-:S03]  /*51ca0*/  IADD3 R16, P3, PT, R98, UR14, RZ ;  /* 0x0000000e62107c10 */ /* 0x004fc6000ff7e0ff */
[----:B------:R4:W-:Y:S01]  /*51cb0*/  LDGSTS.E [R7+-0x1d200], desc[UR22][R30.64], P2 ;  /* 0xe2e000001e077fae */ /* 0x0009e200091a1016 */
[----:B------:R-:W-:-:S03]  /*51cc0*/  IADD3.X R17, PT, PT, R99, UR15, RZ, P3, !PT ;  /* 0x0000000f63117c10 */ /* 0x000fc60009ffe4ff */
[----:B------:R4:W-:Y:S04]  /*51cd0*/  STL.64 [R1+0x8c0], R30 ;  /* 0x0008c01e01007387 */ /* 0x0009e80000100a00 */
[----:B------:R1:W-:Y:S04]  /*51ce0*/  STL.64 [R1+0x8f0], R16 ;  /* 0x0008f01001007387 */ /* 0x0003e80000100a00 */
[----:B------:R1:W-:Y:S01]  /*51cf0*/  LDGSTS.E [R7+-0x1ce00], desc[UR22][R16.64], P2 ;  /* 0xe320000010077fae */ /* 0x0003e200091a1016 */
[----:B---3--:R-:W-:-:S04]  /*51d00*/  IADD3 R14, P3, PT, R108, UR14, RZ ;  /* 0x0000000e6c0e7c10 */ /* 0x008fc8000ff7e0ff */
[----:B------:R-:W-:-:S05]  /*51d10*/  IADD3.X R15, PT, PT, R109, UR15, RZ, P3, !PT ;  /* 0x0000000f6d0f7c10 */ /* 0x000fca0009ffe4ff */
[----:B------:R2:W-:Y:S04]  /*51d20*/  STL.64 [R1+0x908], R14 ;  /* 0x0009080e01007387 */ /* 0x0005e80000100a00 */
[----:B------:R2:W-:Y:S01]  /*51d30*/  LDGSTS.E [R7+-0x1ca00], desc[UR22][R14.64], P2 ;  /* 0xe36000000e077fae */ /* 0x0005e200091a1016 */
[----:B----4-:R-:W-:-:S04]  /*51d40*/  IADD3 R30, P3, PT, R110, UR14, RZ ;  /* 0x0000000e6e1e7c10 */ /* 0x010fc8000ff7e0ff */
        /* <DEDUP_REMOVED lines=38> */
[----:B------:R-:W2:Y:S01]  /*51fb0*/  LDL.LU.64 R84, [R1+0x1140] ;  /* 0x0011400001547983 */ /* 0x000ea20000300a00 */
[----:B------:R-:W-:-:S03]  /*51fc0*/  IADD3.X R17, PT, PT, R169, UR15, RZ, P3, !PT ;  /* 0x0000000fa9117c10 */ /* 0x000fc60009ffe4ff */
[----:B------:R3:W-:Y:S01]  /*51fd0*/  LDGSTS.E [R7+-0x1a200], desc[UR22][R30.64], P2 ;  /* 0xe5e000001e077fae */ /* 0x0007e200091a1016 */
[----:B-1----:R-:W-:-:S03]  /*51fe0*/  IADD3 R14, P3, PT, R166, UR14, RZ ;  /* 0x0000000ea60e7c10 */ /* 0x002fc6000ff7e0ff */
[----:B------:R-:W-:Y:S01]  /*51ff0*/  STL.64 [R1+0xa90], R30 ;  /* 0x000a901e01007387 */ /* 0x000fe20000100a00 */
[----:B------:R-:W-:-:S03]  /*52000*/  IADD3.X R15, PT, PT, R167, UR15, RZ, P3, !PT ;  /* 0x0000000fa70f7c10 */ /* 0x000fc60009ffe4ff */
[----:B------:R-:W-:Y:S04]  /*52010*/  STL.64 [R1+0xb10], R16 ;  /* 0x000b101001007387 */ /* 0x000fe80000100a00 */
[----:B------:R1:W-:Y:S04]  /*52020*/  LDGSTS.E [R7+-0x19e00], desc[UR22][R16.64], P2 ;  /* 0xe620000010077fae */ /* 0x0003e800091a1016 */
[----:B------:R4:W-:Y:S04]  /*52030*/  STL.64 [R1+0xb38], R14 ;  /* 0x000b380e01007387 */ /* 0x0009e80000100a00 */
[----:B------:R-:W-:Y:S04]  /*52040*/  LDGSTS.E [R7+-0x19a00], desc[UR22][R14.64], P2 ;  /* 0xe66000000e077fae */ /* 0x000fe800091a1016 */
[----:B----4-:R-:W4:Y:S04]  /*52050*/  LDL.LU.64 R14, [R1+0x1210] ;  /* 0x00121000010e7983 */ /* 0x010f280000300a00 */
[----:B------:R-:W4:Y:S04]  /*52060*/  LDL.LU.64 R86, [R1+0x1228] ;  /* 0x0012280001567983 */ /* 0x000f280000300a00 */
[----:B------:R-:W4:Y:S01]  /*52070*/  LDL.LU.64 R108, [R1+0x11f0] ;  /* 0x0011f000016c7983 */ /* 0x000f220000300a00 */
[----:B------:R-:W-:-:S04]  /*52080*/  IADD3 R32, P3, PT, R164, UR14, RZ ;  /* 0x0000000ea4207c10 */ /* 0x000fc8000ff7e0ff */
[----:B------:R-:W-:Y:S02]  /*52090*/  IADD3.X R33, PT, PT, R165, UR15, RZ, P3, !PT ;  /* 0x0000000fa5217c10 */ /* 0x000fe40009ffe4ff */
[----:B---3--:R-:W-:-:S03]  /*520a0*/  IADD3 R30, P3, PT, R162, UR14, RZ ;  /* 0x0000000ea21e7c10 */ /* 0x008fc6000ff7e0ff */
[----:B------:R3:W-:Y:S01]  /*520b0*/  LDGSTS.E [R7+-0x19600], desc[UR22][R32.64], P2 ;  /* 0xe6a0000020077fae */ /* 0x0007e200091a1016 */
[----:B------:R-:W-:Y:S02]  /*520c0*/  IADD3.X R31, PT, PT, R163, UR15, RZ, P3, !PT ;  /* 0x0000000fa31f7c10 */ /* 0x000fe40009ffe4ff */
[----:B-1----:R-:W-:Y:S01]  /*520d0*/  IADD3 R16, P3, PT, R160, UR14, RZ ;  /* 0x0000000ea0107c10 */ /* 0x002fe2000ff7e0ff */
[----:B------:R3:W-:Y:S03]  /*520e0*/  STL.64 [R1+0xb88], R32 ;  /* 0x000b882001007387 */ /* 0x0007e60000100a00 */
[----:B------:R-:W-:Y:S01]  /*520f0*/  IADD3.X R17, PT, PT, R161, UR15, RZ, P3, !PT ;  /* 0x0000000fa1117c10 */ /* 0x000fe20009ffe4ff */
[----:B------:R1:W-:Y:S04]  /*52100*/  STL.64 [R1+0xb90], R30 ;  /* 0x000b901e01007387 */ /* 0x0003e80000100a00 */
[----:B------:R1:W-:Y:S01]  /*52110*/  LDGSTS.E [R7+-0x19200], desc[UR22][R30.64], P2 ;  /* 0xe6e000001e077fae */ /* 0x0003e200091a1016 */
[----:B---3--:R-:W-:-:S03]  /*52120*/  IADD3 R32, P3, PT, R158, UR14, RZ ;  /* 0x0000000e9e207c10 */ /* 0x008fc6000ff7e0ff */
[----:B------:R3:W-:Y:S01]  /*52130*/  STL.64 [R1+0x1130], R16 ;  /* 0x0011301001007387 */ /* 0x0007e20000100a00 */
[----:B------:R-:W-:-:S03]  /*52140*/  IADD3.X R33, PT, PT, R159, UR15, RZ, P3, !PT ;  /* 0x0000000f9f217c10 */ /* 0x000fc60009ffe4ff */
[----:B------:R-:W4:Y:S01]  /*52150*/  LDL.LU.64 R220, [R1+0x11b8] ;  /* 0x0011b80001dc7983 */ /* 0x000f220000300a00 */
[----:B-1----:R-:W-:-:S03]  /*52160*/  IADD3 R30, P3, PT, R156, UR14, RZ ;  /* 0x0000000e9c1e7c10 */ /* 0x002fc6000ff7e0ff */
[----:B------:R3:W-:Y:S01]  /*52170*/  LDGSTS.E [R7+-0x18e00], desc[UR22][R16.64], P2 ;  /* 0xe720000010077fae */ /* 0x0007e200091a1016 */
[----:B------:R-:W-:-:S03]  /*52180*/  IADD3.X R31, PT, PT, R157, UR15, RZ, P3, !PT ;  /* 0x0000000f9d1f7c10 */ /* 0x000fc60009ffe4ff */
[----:B------:R-:W4:Y:S04]  /*52190*/  LDL.LU.64 R96, [R1+0x1180] ;  /* 0x0011800001607983 */ /* 0x000f280000300a00 */
[----:B------:R-:W4:Y:S01]  /*521a0*/  LDL.LU.64 R98, [R1+0x1150] ;  /* 0x0011500001627983 */ /* 0x000f220000300a00 */
[----:B---3--:R-:W-:-:S03]  /*521b0*/  IADD3 R16, P3, PT, R154, UR14, RZ ;  /* 0x0000000e9a107c10 */ /* 0x008fc6000ff7e0ff */
[----:B------:R-:W-:Y:S01]  /*521c0*/  STL.64 [R1+0x1170], R32 ;  /* 0x0011702001007387 */ /* 0x000fe20000100a00 */
[----:B------:R-:W-:-:S03]  /*521d0*/  IADD3.X R17, PT, PT, R155, UR15, RZ, P3, !PT ;  /* 0x0000000f9b117c10 */ /* 0x000fc60009ffe4ff */
[----:B------:R-:W-:Y:S04]  /*521e0*/  LDGSTS.E [R7+-0x18a00], desc[UR22][R32.64], P2 ;  /* 0xe760000020077fae */ /* 0x000fe800091a1016 */
[----:B------:R-:W-:Y:S04]  /*521f0*/  STL.64 [R1+0x11c0], R30 ;  /* 0x0011c01e01007387 */ /* 0x000fe80000100a00 */
[----:B------:R-:W-:Y:S04]  /*52200*/  LDGSTS.E [R7+-0x18600], desc[UR22][R30.64], P2 ;  /* 0xe7a000001e077fae */ /* 0x000fe800091a1016 */
[----:B------:R1:W-:Y:S04]  /*52210*/  STL.64 [R1+0x1200], R16 ;  /* 0x0012001001007387 */ /* 0x0003e80000100a00 */
[----:B------:R-:W-:Y:S04]  /*52220*/  LDGSTS.E [R7+-0x18200], desc[UR22][R16.64], P2 ;  /* 0xe7e0000010077fae */ /* 0x000fe800091a1016 */
[----:B-1----:R-:W3:Y:S04]  /*52230*/  LDL.LU.64 R16, [R1+0x1118] ;  /* 0x0011180001107983 */ /* 0x002ee80000300a00 */
[----:B------:R-:W3:Y:S04]  /*52240*/  LDL.LU.64 R30, [R1+0x10e8] ;  /* 0x0010e800011e7983 */ /* 0x000ee80000300a00 */
[----:B------:R-:W3:Y:S01]  /*52250*/  LDL.LU.64 R32, [R1+0xe10] ;  /* 0x000e100001207983 */ /* 0x000ee20000300a00 */
[----:B--2---:R-:W-:-:S04]  /*52260*/  IADD3 R110, P3, PT, R84, UR14, RZ ;  /* 0x0000000e546e7c10 */ /* 0x004fc8000ff7e0ff */
[----:B------:R-:W-:-:S05]  /*52270*/  IADD3.X R111, PT, PT, R85, UR15, RZ, P3, !PT ;  /* 0x0000000f556f7c10 */ /* 0x000fca0009ffe4ff */
[----:B------:R-:W-:Y:S01]  /*52280*/  LDGSTS.E [R6+-0x3fd80], desc[UR22][R110.64], P2 ;  /* 0xc02800006e067fae */ /* 0x000fe200091a1016 */
[----:B----4-:R-:W-:-:S04]  /*52290*/  IADD3 R84, P3, PT, R14, UR14, RZ ;  /* 0x0000000e0e547c10 */ /* 0x010fc8000ff7e0ff */
[----:B------:R-:W-:Y:S02]  /*522a0*/  IADD3.X R85, PT, PT, R15, UR15, RZ, P3, !PT ;  /* 0x0000000f0f557c10 */ /* 0x000fe40009ffe4ff */
[----:B------:R-:W-:Y:S01]  /*522b0*/  IADD3 R154, P3, PT, R86, UR14, RZ ;  /* 0x0000000e569a7c10 */ /* 0x000fe2000ff7e0ff */
[----:B------:R-:W2:Y:S03]  /*522c0*/  LDL.LU.64 R14, [R1+0xe00] ;  /* 0x000e0000010e7983 */ /* 0x000ea60000300a00 */
        /* <DEDUP_REMOVED lines=8> */
[----:B------:R-:W-:-:S04]  /*52350*/  IADD3 R158, P3, PT, R220, UR14, RZ ;  /* 0x0000000edc9e7c10 */ /* 0x000fc8000ff7e0ff */
[----:B------:R-:W-:Y:S02]  /*52360*/  IADD3.X R159, PT, PT, R221, UR15, RZ, P3, !PT ;  /* 0x0000000fdd9f7c10 */ /* 0x000fe40009ffe4ff */
[----:B------:R-:W4:Y:S01]  /*52370*/  LDL.LU.64 R220, [R1+0xdb8] ;  /* 0x000db80001dc7983 */ /* 0x000f220000300a00 */
[----:B------:R-:W-:-:S03]  /*52380*/  IADD3 R160, P3, PT, R96, UR14, RZ ;  /* 0x0000000e60a07c10 */ /* 0x000fc6000ff7e0ff */
[----:B------:R-:W-:Y:S01]  /*52390*/  LDGSTS.E [R6+-0x3ed80], desc[UR22][R158.64], P2 ;  /* 0xc12800009e067fae */ /* 0x000fe200091a1016 */
[----:B------:R-:W-:Y:S02]  /*523a0*/  IADD3.X R161, PT, PT, R97, UR15, RZ, P3, !PT ;  /* 0x0000000f61a17c10 */ /* 0x000fe40009ffe4ff */
[----:B------:R-:W-:Y:S01]  /*523b0*/  IADD3 R162, P3, PT, R98, UR14, RZ ;  /* 0x0000000e62a27c10 */ /* 0x000fe2000ff7e0ff */
[----:B------:R-:W4:Y:S03]  /*523c0*/  LDL.LU.64 R96, [R1+0xda8] ;  /* 0x000da80001607983 */ /* 0x000f260000300a00 */
[----:B------:R-:W-:Y:S01]  /*523d0*/  IADD3.X R163, PT, PT, R99, UR15, RZ, P3, !PT ;  /* 0x0000000f63a37c10 */ /* 0x000fe20009ffe4ff */
[----:B------:R-:W-:Y:S04]  /*523e0*/  LDGSTS.E [R6+-0x3e980], desc[UR22][R160.64], P2 ;  /* 0xc1680000a0067fae */ /* 0x000fe800091a1016 */
[----:B------:R-:W4:Y:S04]  /*523f0*/  LDL.LU.64 R98, [R1+0xd90] ;  /* 0x000d900001627983 */ /* 0x000f280000300a00 */
[----:B------:R-:W-:Y:S01]  /*52400*/  LDGSTS.E [R6+-0x3e580], desc[UR22][R162.64], P2 ;  /* 0xc1a80000a2067fae */ /* 0x000fe200091a1016 */
[----:B---3--:R-:W-:-:S04]  /*52410*/  IADD3 R164, P3, PT, R16, UR14, RZ ;  /* 0x0000000e10a47c10 */ /* 0x008fc8000ff7e0ff */
[----:B------:R-:W-:Y:S02]  /*52420*/  IADD3.X R165, PT, PT, R17, UR15, RZ, P3, !PT ;  /* 0x0000000f11a57c10 */ /* 0x000fe40009ffe4ff */
[----:B------:R-:W-:-:S03]  /*52430*/  IADD3 R180, P3, PT, R30, UR14, RZ ;  /* 0x0000000e1eb47c10 */ /* 0x000fc6000ff7e0ff */
[----:B------:R-:W-:Y:S01]  /*52440*/  LDGSTS.E [R6+-0x3e180], desc[UR22][R164.64], P2 ;  /* 0xc1e80000a4067fae */ /* 0x000fe200091a1016 */
[----:B------:R-:W-:Y:S02]  /*52450*/  IADD3.X R181, PT, PT, R31, UR15, RZ, P3, !PT ;  /* 0x0000000f1fb57c10 */ /* 0x000fe40009ffe4ff */
[----:B------:R-:W-:Y:S01]  /*52460*/  IADD3 R206, P3, PT, R32, UR14, RZ ;  /* 0x0000000e20ce7c10 */ /* 0x000fe2000ff7e0ff */
[----:B------:R-:W3:Y:S03]  /*52470*/  LDL.LU.64 R30, [R1+0xd80] ;  /* 0x000d8000011e7983 */ /* 0x000ee60000300a00 */
[----:B------:R-:W-:Y:S01]  /*52480*/  IADD3.X R207, PT, PT, R33, UR15, RZ, P3, !PT ;  /* 0x0000000f21cf7c10 */ /* 0x000fe20009ffe4ff */
[----:B------:R-:W-:Y:S04]  /*52490*/  LDGSTS.E [R6+-0x3dd80], desc[UR22][R180.64], P2 ;  /* 0xc2280000b4067fae */ /* 0x000fe800091a1016 */
[----:B------:R-:W3:Y:S04]  /*524a0*/  LDL.LU.64 R32, [R1+0xd68] ;  /* 0x000d680001207983 */ /* 0x000ee80000300a00 */
[----:B------:R-:W3:Y:S04]  /*524b0*/  LDL.LU.64 R16, [R1+0xd50] ;  /* 0x000d500001107983 */ /* 0x000ee80000300a00 */
[----:B------:R-:W-:Y:S01]  /*524c0*/  LDGSTS.E [R6+-0x3d980], desc[UR22][R206.64], P2 ;  /* 0xc2680000ce067fae */ /* 0x000fe200091a1016 */
[----:B--2---:R-:W-:-:S04]  /*524d0*/  IADD3 R212, P3, PT, R14, UR14, RZ ;  /* 0x0000000e0ed47c10 */ /* 0x004fc8000ff7e0ff */
[----:B------:R-:W-:Y:S02]  /*524e0*/  IADD3.X R213, PT, PT, R15, UR15, RZ, P3, !PT ;  /* 0x0000000f0fd57c10 */ /* 0x000fe40009ffe4ff */
[----:B----4-:R-:W-:-:S03]  /*524f0*/  IADD3 R166, P3, PT, R86, UR14, RZ ;  /* 0x0000000e56a67c10 */ /* 0x010fc6000ff7e0ff */
[----:B------:R-:W-:Y:S01]  /*52500*/  LDGSTS.E [R6+-0x3d580], desc[UR22][R212.64], P2 ;  /* 0xc2a80000d4067fae */ /* 0x000fe200091a1016 */
[----:B------:R-:W-:-:S03]  /*52510*/  IADD3.X R167, PT, PT, R87, UR15, RZ, P3, !PT ;  /* 0x0000000f57a77c10 */ /* 0x000fc60009ffe4ff */
[----:B------:R-:W2:Y:S01]  /*52520*/  LDL.LU.64 R86, [R1+0xd38] ;  /* 0x000d380001567983 */ /* 0x000ea20000300a00 */
[----:B------:R-:W-:-:S03]  /*52530*/  IADD3 R14, P3, PT, R108, UR14, RZ ;  /* 0x0000000e6c0e7c10 */ /* 0x000fc6000ff7e0ff */
[----:B------:R-:W-:Y:S01]  /*52540*/  STL.64 [R1+0x180], R166 ;  /* 0x000180a601007387 */ /* 0x000fe20000100a00 */
[----:B------:R-:W-:-:S03]  /*52550*/  IADD3.X R15, PT, PT, R109, UR15, RZ, P3, !PT ;  /* 0x0000000f6d0f7c10 */ /* 0x000fc60009ffe4ff */
[----:B------:R-:W4:Y:S04]  /*52560*/  LDL.LU.64 R108, [R1+0xd20] ;  /* 0x000d2000016c7983 */ /* 0x000f280000300a00 */
[----:B------:R1:W-:Y:S04]  /*52570*/  LDGSTS.E [R6+-0x3d180], desc[UR22][R166.64], P2 ;  /* 0xc2e80000a6067fae */ /* 0x0003e800091a1016 */
[----:B------:R1:W-:Y:S04]  /*52580*/  STL.64 [R1+0x198], R14 ;  /* 0x0001980e01007387 */ /* 0x0003e80000100a00 */
[----:B------:R-:W-:Y:S01]  /*52590*/  LDGSTS.E [R6+-0x3cd80], desc[UR22][R14.64], P2 ;  /* 0xc32800000e067fae */ /* 0x000fe200091a1016 */
[----:B------:R-:W-:-:S04]  /*525a0*/  IADD3 R170, P3, PT, R220, UR14, RZ ;  /* 0x0000000edcaa7c10 */ /* 0x000fc8000ff7e0ff */
[----:B------:R-:W-:Y:S01]  /*525b0*/  IADD3.X R171, PT, PT, R221, UR15, RZ, P3, !PT ;  /* 0x0000000fddab7c10 */ /* 0x000fe20009ffe4ff */
[----:B-1----:R-:W4:Y:S01]  /*525c0*/  LDL.LU.64 R14, [R1+0xd08] ;  /* 0x000d0800010e7983 */ /* 0x002f220000300a00 */
[----:B------:R-:W-:-:S03]  /*525d0*/  IADD3 R168, P3, PT, R96, UR14, RZ ;  /* 0x0000000e60a87c10 */ /* 0x000fc6000ff7e0ff */
[----:B------:R-:W-:Y:S01]  /*525e0*/  LDGSTS.E [R6+-0x3c980], desc[UR22][R170.64], P2 ;  /* 0xc3680000aa067fae */ /* 0x000fe200091a1016 */
[----:B------:R-:W-:-:S03]  /*525f0*/  IADD3.X R169, PT, PT, R97, UR15, RZ, P3, !PT ;  /* 0x0000000f61a97c10 */ /* 0x000fc60009ffe4ff */
[----:B------:R-:W4:Y:S01]  /*52600*/  LDL.LU.64 R96, [R1+0xcf8] ;  /* 0x000cf80001607983 */ /* 0x000f220000300a00 */
[----:B------:R-:W-:-:S03]  /*52610*/  IADD3 R166, P3, PT, R98, UR14, RZ ;  /* 0x0000000e62a67c10 */ /* 0x000fc6000ff7e0ff */
[----:B------:R-:W-:Y:S01]  /*52620*/  STL.64 [R1+0x218], R170 ;  /* 0x000218aa01007387 */ /* 0x000fe20000100a00 */
[----:B------:R-:W-:-:S03]  /*52630*/  IADD3.X R167, PT, PT, R99, UR15, RZ, P3, !PT ;  /* 0x0000000f63a77c10 */ /* 0x000fc60009ffe4ff */
[----:B------:R3:W-:Y:S04]  /*52640*/  STL.64 [R1+0x288], R168 ;  /* 0x000288a801007387 */ /* 0x0007e80000100a00 */
[----:B------:R-:W4:Y:S04]  /*52650*/  LDL.LU.64 R98, [R1+0xce0] ;  /* 0x000ce00001627983 */ /* 0x000f280000300a00 */
[----:B------:R3:W-:Y:S04]  /*52660*/  LDGSTS.E [R6+-0x3c580], desc[UR22][R168.64], P2 ;  /* 0xc3a80000a8067fae */ /* 0x0007e800091a1016 */
[----:B------:R1:W-:Y:S04]  /*52670*/  STL.64 [R1+0x2f0], R166 ;  /* 0x0002f0a601007387 */ /* 0x0003e80000100a00 */
[----:B------:R-:W4:Y:S04]  /*52680*/  LDL.LU.64 R216, [R1+0xcc8] ;  /* 0x000cc80001d87983 */ /* 0x000f280000300a00 */
[----:B------:R1:W-:Y:S01]  /*52690*/  LDGSTS.E [R6+-0x3c180], desc[UR22][R166.64], P2 ;  /* 0xc3e80000a6067fae */ /* 0x0003e200091a1016 */
[----:B---3--:R-:W-:-:S04]  /*526a0*/  IADD3 R168, P3, PT, R30, UR14, RZ ;  /* 0x0000000e1ea87c10 */ /* 0x008fc8000ff7e0ff */
[----:B------:R-:W-:Y:S02]  /*526b0*/  IADD3.X R169, PT, PT, R31, UR15, RZ, P3, !PT ;  /* 0x0000000f1fa97c10 */ /* 0x000fe40009ffe4ff */
[----:B------:R-:W3:Y:S01]  /*526c0*/  LDL.LU.64 R30, [R1+0xcb8] ;  /* 0x000cb800011e7983 */ /* 0x000ee20000300a00 */
[----:B-1----:R-:W-:-:S03]  /*526d0*/  IADD3 R166, P3, PT, R32, UR14, RZ ;  /* 0x0000000e20a67c10 */ /* 0x002fc6000ff7e0ff */
[----:B------:R-:W-:Y:S01]  /*526e0*/  LDGSTS.E [R6+-0x3bd80], desc[UR22][R168.64], P2 ;  /* 0xc4280000a8067fae */ /* 0x000fe200091a1016 */
[----:B------:R-:W-:Y:S02]  /*526f0*/  IADD3.X R167, PT, PT, R33, UR15, RZ, P3, !PT ;  /* 0x0000000f21a77c10 */ /* 0x000fe40009ffe4ff */
[----:B------:R-:W-:Y:S01]  /*52700*/  IADD3 R32, P3, PT, R16, UR14, RZ ;  /* 0x0000000e10207c10 */ /* 0x000fe2000ff7e0ff */
[----:B------:R-:W-:Y:S03]  /*52710*/  STL.64 [R1+0x330], R168 ;  /* 0x000330a801007387 */ /* 0x000fe60000100a00 */
        /* <DEDUP_REMOVED lines=9> */
[----:B----4-:R-:W-:-:S03]  /*527b0*/  IADD3 R32, P3, PT, R108, UR14, RZ ;  /* 0x0000000e6c207c10 */ /* 0x010fc6000ff7e0ff */
[----:B------:R-:W-:Y:S01]  /*527c0*/  LDGSTS.E [R6+-0x3b180], desc[UR22][R166.64], P2 ;  /* 0xc4e80000a6067fae */ /* 0x000fe200091a1016 */
[----:B------:R-:W-:-:S03]  /*527d0*/  IADD3.X R33, PT, PT, R109, UR15, RZ, P3, !PT ;  /* 0x0000000f6d217c10 */ /* 0x000fc60009ffe4ff */
[----:B------:R-:W2:Y:S04]  /*527e0*/  LDL.LU.64 R108, [R1+0xc58] ;  /* 0x000c5800016c7983 */ /* 0x000ea80000300a00 */
[----:B------:R-:W-:Y:S04]  /*527f0*/  STL.64 [R1+0x3e8], R166 ;  /* 0x0003e8a601007387 */ /* 0x000fe80000100a00 */
[----:B------:R1:W-:Y:S04]  /*52800*/  STL.64 [R1+0x418], R32 ;  /* 0x0004182001007387 */ /* 0x0003e80000100a00 */
[----:B------:R-:W-:Y:S01]  /*52810*/  LDGSTS.E [R6+-0x3ad80], desc[UR22][R32.64], P2 ;  /* 0xc528000020067fae */ /* 0x000fe200091a1016 */
[----:B------:R-:W-:-:S04]  /*52820*/  IADD3 R86, P3, PT, R14, UR14, RZ ;  /* 0x0000000e0e567c10 */ /* 0x000fc8000ff7e0ff */
[----:B------:R-:W-:Y:S02]  /*52830*/  IADD3.X R87, PT, PT, R15, UR15, RZ, P3, !PT ;  /* 0x0000000f0f577c10 */ /* 0x000fe40009ffe4ff */
[----:B------:R-:W4:Y:S04]  /*52840*/  LDL.LU.64 R14, [R1+0xc38] ;  /* 0x000c3800010e7983 */ /* 0x000f280000300a00 */
[----:B------:R1:W-:Y:S04]  /*52850*/  STL.64 [R1+0x460], R86 ;  /* 0x0004605601007387 */ /* 0x0003e80000100a00 */
[----:B------:R1:W-:Y:S04]  /*52860*/  LDGSTS.E [R6+-0x3a980], desc[UR22][R86.64], P2 ;  /* 0xc568000056067fae */ /* 0x0003e800091a1016 */
[----:B-1----:R-:W4:Y:S01]  /*52870*/  LDL.LU.64 R32, [R1+0xc10] ;  /* 0x000c100001207983 */ /* 0x002f220000300a00 */
[----:B------:R-:W-:-:S04]  /*52880*/  IADD3 R86, P3, PT, R96, UR14, RZ ;  /* 0x0000000e60567c10 */ /* 0x000fc8000ff7e0ff */
[----:B------:R-:W-:Y:S02]  /*52890*/  IADD3.X R87, PT, PT, R97, UR15, RZ, P3, !PT ;  /* 0x0000000f61577c10 */ /* 0x000fe40009ffe4ff */
[----:B------:R-:W-:Y:S01]  /*528a0*/  IADD3 R166, P3, PT, R98, UR14, RZ ;  /* 0x0000000e62a67c10 */ /* 0x000fe2000ff7e0ff */
[----:B------:R-:W4:Y:S03]  /*528b0*/  LDL.LU.64 R96, [R1+0xbf8] ;  /* 0x000bf80001607983 */ /* 0x000f260000300a00 */
[----:B------:R-:W-:Y:S01]  /*528c0*/  IADD3.X R167, PT, PT, R99, UR15, RZ, P3, !PT ;  /* 0x0000000f63a77c10 */ /* 0x000fe20009ffe4ff */
[----:B------:R-:W-:Y:S01]  /*528d0*/  LDGSTS.E [R6+-0x3a580], desc[UR22][R86.64], P2 ;  /* 0xc5a8000056067fae */ /* 0x000fe200091a1016 */
[----:B------:R-:W-:-:S03]  /*528e0*/  IADD3 R98, P3, PT, R216, UR14, RZ ;  /* 0x0000000ed8627c10 */ /* 0x000fc6000ff7e0ff */
[----:B------:R1:W-:Y:S01]  /*528f0*/  STL.64 [R1+0x498], R86 ;  /* 0x0004985601007387 */ /* 0x0003e20000100a00 */
[----:B------:R-:W-:-:S03]  /*52900*/  IADD3.X R99, PT, PT, R217, UR15, RZ, P3, !PT ;  /* 0x0000000fd9637c10 */ /* 0x000fc60009ffe4ff */
[----:B------:R-:W-:Y:S04]  /*52910*/  STL.64 [R1+0x4c8], R166 ;  /* 0x0004c8a601007387 */ /* 0x000fe80000100a00 */
[----:B------:R-:W-:Y:S04]  /*52920*/  LDGSTS.E [R6+-0x3a180], desc[UR22][R166.64], P2 ;  /* 0xc5e80000a6067fae */ /* 0x000fe800091a1016 */
[----:B-1----:R-:W4:Y:S04]  /*52930*/  LDL.LU.64 R86, [R1+0xbd8] ;  /* 0x000bd80001567983 */ /* 0x002f280000300a00 */
[----:B------:R3:W-:Y:S04]  /*52940*/  STL.64 [R1+0x500], R98 ;  /* 0x0005006201007387 */ /* 0x0007e80000100a00 */
[----:B------:R3:W-:Y:S04]  /*52950*/  LDGSTS.E [R6+-0x39d80], desc[UR22][R98.64], P2 ;  /* 0xc628000062067fae */ /* 0x0007e800091a1016 */
[----:B------:R-:W4:Y:S01]  /*52960*/  LDL.LU.64 R204, [R1+0xbc0] ;  /* 0x000bc00001cc7983 */ /* 0x000f220000300a00 */
[----:B---3--:R-:W-:-:S04]  /*52970*/  IADD3 R98, P3, PT, R30, UR14, RZ ;  /* 0x0000000e1e627c10 */ /* 0x008fc8000ff7e0ff */
[----:B------:R-:W-:Y:S02]  /*52980*/  IADD3.X R99, PT, PT, R31, UR15, RZ, P3, !PT ;  /* 0x0000000f1f637c10 */ /* 0x000fe40009ffe4ff */
[----:B------:R-:W-:-:S03]  /*52990*/  IADD3 R30, P3, PT, R16, UR14, RZ ;  /* 0x0000000e101e7c10 */ /* 0x000fc6000ff7e0ff */
[----:B------:R-:W-:Y:S01]  /*529a0*/  LDGSTS.E [R6+-0x39980], desc[UR22][R98.64], P2 ;  /* 0xc668000062067fae */ /* 0x000fe200091a1016 */
[----:B------:R-:W-:Y:S02]  /*529b0*/  IADD3.X R31, PT, PT, R17, UR15, RZ, P3, !PT ;  /* 0x0000000f111f7c10 */ /* 0x000fe40009ffe4ff */
[----:B------:R-:W-:Y:S01]  /*529c0*/  IADD3 R16, P3, PT, R220, UR14, RZ ;  /* 0x0000000edc107c10 */ /* 0x000fe2000ff7e0ff */
[----:B------:R1:W-:Y:S03]  /*529d0*/  STL.64 [R1+0x528], R98 ;  /* 0x0005286201007387 */ /* 0x0003e60000100a00 */
[----:B------:R-:W-:Y:S01]  /*529e0*/  IADD3.X R17, PT, PT, R221, UR15, RZ, P3, !PT ;  /* 0x0000000fdd117c10 */ /* 0x000fe20009ffe4ff */
[----:B------:R2:W-:Y:S04]  /*529f0*/  STL.64 [R1+0x550], R30 ;  /* 0x0005501e01007387 */ /* 0x0005e80000100a00 */
[----:B------:R2:W-:Y:S04]  /*52a00*/  LDGSTS.E [R6+-0x39580], desc[UR22][R30.64], P2 ;  /* 0xc6a800001e067fae */ /* 0x0005e800091a1016 */
[----:B-1----:R-:W3:Y:S04]  /*52a10*/  LDL.LU.64 R98, [R1+0xb98] ;  /* 0x000b980001627983 */ /* 0x002ee80000300a00 */
[----:B------:R4:W-:Y:S04]  /*52a20*/  STL.64 [R1+0x580], R16 ;  /* 0x0005801001007387 */ /* 0x0009e80000100a00 */
[----:B------:R-:W3:Y:S04]  /*52a30*/  LDL.LU.64 R214, [R1+0xb80] ;  /* 0x000b800001d67983 */ /* 0x000ee80000300a00 */
[----:B------:R4:W-:Y:S01]  /*52a40*/  LDGSTS.E [R6+-0x39180], desc[UR22][R16.64], P2 ;  /* 0xc6e8000010067fae */ /* 0x0009e200091a1016 */
[----:B--2---:R-:W-:-:S04]  /*52a50*/  IADD3 R30, P3, PT, R108, UR14, RZ ;  /* 0x0000000e6c1e7c10 */ /* 0x004fc8000ff7e0ff */
[----:B------:R-:W-:Y:S02]  /*52a60*/  IADD3.X R31, PT, PT, R109, UR15, RZ, P3, !PT ;  /* 0x0000000f6d1f7c10 */ /* 0x000fe40009ffe4ff */
[----:B------:R-:W2:Y:S04]  /*52a70*/  LDL.LU.64 R108, [R1+0xb50] ;  /* 0x000b5000016c7983 */ /* 0x000ea80000300a00 */
[----:B------:R1:W-:Y:S04]  /*52a80*/  STL.64 [R1+0x5b8], R30 ;  /* 0x0005b81e01007387 */ /* 0x0003e80000100a00 */
[----:B------:R-:W2:Y:S04]  /*52a90*/  LDL.LU.64 R216, [R1+0xaf8] ;  /* 0x000af80001d87983 */ /* 0x000ea80000300a00 */
[----:B------:R-:W-:Y:S01]  /*52aa0*/  LDGSTS.E [R6+-0x38d80], desc[UR22][R30.64], P2 ;  /* 0xc72800001e067fae */ /* 0x000fe200091a1016 */
[----:B----4-:R-:W-:-:S04]  /*52ab0*/  IADD3 R16, P3, PT, R14, UR14, RZ ;  /* 0x0000000e0e107c10 */ /* 0x010fc8000ff7e0ff */
[----:B------:R-:W-:Y:S02]  /*52ac0*/  IADD3.X R17, PT, PT, R15, UR15, RZ, P3, !PT ;  /* 0x0000000f0f117c10 */ /* 0x000fe40009ffe4ff */
[----:B------:R-:W-:-:S03]  /*52ad0*/  IADD3 R14, P3, PT, R32, UR14, RZ ;  /* 0x0000000e200e7c10 */ /* 0x000fc6000ff7e0ff */
[----:B------:R4:W-:Y:S01]  /*52ae0*/  STL.64 [R1+0x5e8], R16 ;  /* 0x0005e81001007387 */ /* 0x0009e20000100a00 */
[----:B------:R-:W-:-:S03]  /*52af0*/  IADD3.X R15, PT, PT, R33, UR15, RZ, P3, !PT ;  /* 0x0000000f210f7c10 */ /* 0x000fc60009ffe4ff */
[----:B-1----:R-:W2:Y:S04]  /*52b00*/  LDL.LU.64 R30, [R1+0xad0] ;  /* 0x000ad000011e7983 */ /* 0x002ea80000300a00 */
[----:B------:R1:W-:Y:S04]  /*52b10*/  STL.64 [R1+0x610], R14 ;  /* 0x0006100e01007387 */ /* 0x0003e80000100a00 */
[----:B------:R-:W2:Y:S01]  /*52b20*/  LDL.LU.64 R220, [R1+0xaa8] ;  /* 0x000aa80001dc7983 */ /* 0x000ea20000300a00 */
[----:B------:R-:W-:-:S03]  /*52b30*/  IADD3 R166, P3, PT, R96, UR14, RZ ;  /* 0x0000000e60a67c10 */ /* 0x000fc6000ff7e0ff */
[----:B------:R-:W-:Y:S01]  /*52b40*/  LDGSTS.E [R6+-0x38980], desc[UR22][R16.64], P2 ;  /* 0xc768000010067fae */ /* 0x000fe200091a1016 */
[----:B------:R-:W-:-:S03]  /*52b50*/  IADD3.X R167, PT, PT, R97, UR15, RZ, P3, !PT ;  /* 0x0000000f61a77c10 */ /* 0x000fc60009ffe4ff */
[----:B------:R-:W-:Y:S04]  /*52b60*/  LDGSTS.E [R6+-0x38580], desc[UR22][R14.64], P2 ;  /* 0xc7a800000e067fae */ /* 0x000fe800091a1016 */
[----:B------:R2:W-:Y:S04]  /*52b70*/  LDGSTS.E [R6+-0x38180], desc[UR22][R166.64], P2 ;  /* 0xc7e80000a6067fae */ /* 0x0005e800091a1016 */
[----:B----4-:R-:W4:Y:S01]  /*52b80*/  LDL.LU.64 R16, [R1+0xa60] ;  /* 0x000a600001107983 */ /* 0x010f220000300a00 */
[----:B------:R-:W-:-:S03]  /*52b90*/  IADD3 R96, P3, PT, R86, UR14, RZ ;  /* 0x0000000e56607c10 */ /* 0x000fc6000ff7e0ff */
[----:B------:R-:W-:Y:S01]  /*52ba0*/  STL.64 [R1+0x640], R166 ;  /* 0x000640a601007387 */ /* 0x000fe20000100a00 */
[----:B------:R-:W-:-:S03]  /*52bb0*/  IADD3.X R97, PT, PT, R87, UR15, RZ, P3, !PT ;  /* 0x0000000f57617c10 */ /* 0x000fc60009ffe4ff */
[----:B-1----:R-:W4:Y:S04]  /*52bc0*/  LDL.LU.64 R14, [R1+0xa38] ;  /* 0x000a3800010e7983 */ /* 0x002f280000300a00 */
[----:B------:R-:W4:Y:S01]  /*52bd0*/  LDL.LU.64 R32, [R1+0x9d0] ;  /* 0x0009d00001207983 */ /* 0x000f220000300a00 */
[----:B------:R-:W-:-:S03]  /*52be0*/  IADD3 R86, P3, PT, R204, UR14, RZ ;  /* 0x0000000ecc567c10 */ /* 0x000fc6000ff7e0ff */
[----:B------:R-:W-:Y:S01]  /*52bf0*/  LDGSTS.E [R6+-0x1fd80], desc[UR22][R96.64], P2 ;  /* 0xe028000060067fae */ /* 0x000fe200091a1016 */
[----:B------:R-:W-:-:S03]  /*52c00*/  IADD3.X R87, PT, PT, R205, UR15, RZ, P3, !PT ;  /* 0x0000000fcd577c10 */ /* 0x000fc60009ffe4ff */
[----:B------:R-:W-:Y:S04]  /*52c10*/  STL.64 [R1+0x668], R96 ;  /* 0x0006686001007387 */ /* 0x000fe80000100a00 */
[----:B------:R1:W-:Y:S04]  /*52c20*/  STL.64 [R1+0x690], R86 ;  /* 0x0006905601007387 */ /* 0x0003e80000100a00 */
[----:B------:R-:W-:Y:S04]  /*52c30*/  LDGSTS.E [R6+-0x1f980], desc[UR22][R86.64], P2 ;  /* 0xe068000056067fae */ /* 0x000fe800091a1016 */
[----:B-1----:R-:W4:Y:S04]  /*52c40*/  LDL.LU.64 R86, [R1+0x8e8] ;  /* 0x0008e80001567983 */ /* 0x002f280000300a00 */
[----:B------:R-:W4:Y:S01]  /*52c50*/  LDL.LU.64 R96, [R1+0x868] ;  /* 0x0008680001607983 */ /* 0x000f220000300a00 */
[----:B---3--:R-:W-:-:S04]  /*52c60*/  IADD3 R170, P3, PT, R98, UR14, RZ ;  /* 0x0000000e62aa7c10 */ /* 0x008fc8000ff7e0ff */
[----:B------:R-:W-:Y:S02]  /*52c70*/  IADD3.X R171, PT, PT, R99, UR15, RZ, P3, !PT ;  /* 0x0000000f63ab7c10 */ /* 0x000fe40009ffe4ff */
[----:B------:R-:W3:Y:S01]  /*52c80*/  LDL.LU.64 R98, [R1+0x708] ;  /* 0x0007080001627983 */ /* 0x000ee20000300a00 */
[----:B------:R-:W-:-:S03]  /*52c90*/  IADD3 R168, P3, PT, R214, UR14, RZ ;  /* 0x0000000ed6a87c10 */ /* 0x000fc6000ff7e0ff */
[----:B------:R-:W-:Y:S01]  /*52ca0*/  LDGSTS.E [R6+-0x1f580], desc[UR22][R170.64], P2 ;  /* 0xe0a80000aa067fae */ /* 0x000fe200091a1016 */
[----:B------:R-:W-:-:S03]  /*52cb0*/  IADD3.X R169, PT, PT, R215, UR15, RZ, P3, !PT ;  /* 0x0000000fd7a97c10 */ /* 0x000fc60009ffe4ff */
[----:B------:R-:W-:Y:S04]  /*52cc0*/  STL.64 [R1+0x6d8], R170 ;  /* 0x0006d8aa01007387 */ /* 0x000fe80000100a00 */
[----:B------:R1:W-:Y:S01]  /*52cd0*/  LDGSTS.E [R6+-0x1f180], desc[UR22][R168.64], P2 ;  /* 0xe0e80000a8067fae */ /* 0x0003e200091a1016 */
[----:B--2---:R-:W-:-:S04]  /*52ce0*/  IADD3 R166, P3, PT, R108, UR14, RZ ;  /* 0x0000000e6ca67c10 */ /* 0x004fc8000ff7e0ff */
[----:B------:R-:W-:Y:S02]  /*52cf0*/  IADD3.X R167, PT, PT, R109, UR15, RZ, P3, !PT ;  /* 0x0000000f6da77c10 */ /* 0x000fe40009ffe4ff */
[----:B------:R-:W2:Y:S04]  /*52d00*/  LDL.LU.64 R108, [R1+0x3f8] ;  /* 0x0003f800016c7983 */ /* 0x000ea80000300a00 */
[----:B------:R1:W-:Y:S04]  /*52d10*/  STL.64 [R1+0x710], R168 ;  /* 0x000710a801007387 */ /* 0x0003e80000100a00 */
[----:B------:R1:W-:Y:S04]  /*52d20*/  STL.64 [R1+0x730], R166 ;  /* 0x000730a601007387 */ /* 0x0003e80000100a00 */
[----:B------:R1:W-:Y:S02]  /*52d30*/  LDGSTS.E [R6+-0x1ed80], desc[UR22][R166.64], P2 ;  /* 0xe1280000a6067fae */ /* 0x0003e400091a1016 */
[----:B-1----:R-:W-:-:S04]  /*52d40*/  IADD3 R168, P3, PT, R216, UR14, RZ ;  /* 0x0000000ed8a87c10 */ /* 0x002fc8000ff7e0ff */
[----:B------:R-:W-:Y:S02]  /*52d50*/  IADD3.X R169, PT, PT, R217, UR15, RZ, P3, !PT ;  /* 0x0000000fd9a97c10 */ /* 0x000fe40009ffe4ff */
[----:B------:R-:W-:-:S03]  /*52d60*/  IADD3 R166, P3, PT, R30, UR14, RZ ;  /* 0x0000000e1ea67c10 */ /* 0x000fc6000ff7e0ff */
[----:B------:R-:W-:Y:S01]  /*52d70*/  LDGSTS.E [R6+-0x1e980], desc[UR22][R168.64], P2 ;  /* 0xe1680000a8067fae */ /* 0x000fe200091a1016 */
[----:B------:R-:W-:Y:S02]  /*52d80*/  IADD3.X R167, PT, PT, R31, UR15, RZ, P3, !PT ;  /* 0x0000000f1fa77c10 */ /* 0x000fe40009ffe4ff */
[----:B------:R-:W-:Y:S01]  /*52d90*/  IADD3 R30, P3, PT, R220, UR14, RZ ;  /* 0x0000000edc1e7c10 */ /* 0x000fe2000ff7e0ff */
[----:B------:R-:W-:Y:S03]  /*52da0*/  STL.64 [R1+0x758], R168 ;  /* 0x000758a801007387 */ /* 0x000fe60000100a00 */
[----:B------:R-:W-:Y:S01]  /*52db0*/  IADD3.X R31, PT, PT, R221, UR15, RZ, P3, !PT ;  /* 0x0000000fdd1f7c10 */ /* 0x000fe20009ffe4ff */
[----:B------:R-:W-:Y:S04]  /*52dc0*/  STL.64 [R1+0x780], R166 ;  /* 0x000780a601007387 */ /* 0x000fe80000100a00 */
[----:B------:R-:W-:Y:S04]  /*52dd0*/  LDGSTS.E [R6+-0x1e580], desc[UR22][R166.64], P2 ;  /* 0xe1a80000a6067fae */ /* 0x000fe800091a1016 */
[----:B------:R4:W-:Y:S04]  /*52de0*/  STL.64 [R1+0x7b8], R30 ;  /* 0x0007b81e01007387 */ /* 0x0009e80000100a00 */
[----:B------:R4:W-:Y:S02]  /*52df0*/  LDGSTS.E [R6+-0x1e180], desc[UR22][R30.64], P2 ;  /* 0xe1e800001e067fae */ /* 0x0009e400091a1016 */
[----:B----4-:R-:W-:-:S04]  /*52e00*/  IADD3 R30, P3, PT, R16, UR14, RZ ;  /* 0x0000000e101e7c10 */ /* 0x010fc8000ff7e0ff */
        /* <DEDUP_REMOVED lines=13> */
[----:B----4-:R-:W-:-:S03]  /*52ee0*/  IADD3 R16, P3, PT, R96, UR14, RZ ;  /* 0x0000000e60107c10 */ /* 0x010fc6000ff7e0ff */
[----:B------:R2:W-:Y:S01]  /*52ef0*/  STL.64 [R1+0x870], R30 ;  /* 0x0008701e01007387 */ /* 0x0005e20000100a00 */
[----:B------:R-:W-:-:S03]  /*52f00*/  IADD3.X R17, PT, PT, R97, UR15, RZ, P3, !PT ;  /* 0x0000000f61117c10 */ /* 0x000fc60009ffe4ff */
[----:B------:R2:W-:Y:S01]  /*52f10*/  LDGSTS.E [R6+-0x1d180], desc[UR22][R30.64], P2 ;  /* 0xe2e800001e067fae */ /* 0x0005e200091a1016 */
[----:B---3--:R-:W-:-:S03]  /*52f20*/  IADD3 R14, P3, PT, R98, UR14, RZ ;  /* 0x0000000e620e7c10 */ /* 0x008fc6000ff7e0ff */
[----:B------:R1:W-:Y:S01]  /*52f30*/  STL.64 [R1+0x890], R16 ;  /* 0x0008901001007387 */ /* 0x0003e20000100a00 */
[----:B------:R-:W-:-:S03]  /*52f40*/  IADD3.X R15, PT, PT, R99, UR15, RZ, P3, !PT ;  /* 0x0000000f630f7c10 */ /* 0x000fc60009ffe4ff */
[----:B------:R1:W-:Y:S04]  /*52f50*/  LDGSTS.E [R6+-0x1cd80], desc[UR22][R16.64], P2 ;  /* 0xe328000010067fae */ /* 0x0003e800091a1016 */
[----:B------:R3:W-:Y:S04]  /*52f60*/  STL.64 [R1+0x8b8], R14 ;  /* 0x0008b80e01007387 */ /* 0x0007e80000100a00 */
[----:B------:R3:W-:Y:S01]  /*52f70*/  LDGSTS.E [R6+-0x1c980], desc[UR22][R14.64], P2 ;  /* 0xe36800000e067fae */ /* 0x0007e200091a1016 */
[----:B--2---:R-:W-:-:S04]  /*52f80*/  IADD3 R30, P3, PT, R108, UR14, RZ ;  /* 0x0000000e6c1e7c10 */ /* 0x004fc8000ff7e0ff */
[----:B------:R-:W-:Y:S02]  /*52f90*/  IADD3.X R31, PT, PT, R109, UR15, RZ, P3, !PT ;  /* 0x0000000f6d1f7c10 */ /* 0x000fe40009ffe4ff */
[----:B-1----:R-:W-:-:S03]  /*52fa0*/  IADD3 R16, P3, PT, R152, UR14, RZ ;  /* 0x0000000e98107c10 */ /* 0x002fc6000ff7e0ff */
[----:B------:R1:W-:Y:S01]  /*52fb0*/  LDGSTS.E [R6+-0x1c580], desc[UR22][R30.64], P2 ;  /* 0xe3a800001e067fae */ /* 0x0003e200091a1016 */
[----:B------:R-:W-:Y:S02]  /*52fc0*/  IADD3.X R17, PT, PT, R153, UR15, RZ, P3, !PT ;  /* 0x0000000f99117c10 */ /* 0x000fe40009ffe4ff */
[----:B---3--:R-:W-:Y:S01]  /*52fd0*/  IADD3 R14, P3, PT, R150, UR14, RZ ;  /* 0x0000000e960e7c10 */ /* 0x008fe2000ff7e0ff */
        /* <DEDUP_REMOVED lines=31> */
[----:B------:R-:W3:Y:S01]  /*531d0*/  LDL.LU.64 R98, [R1+0x1298] ;  /* 0x0012980001627983 */ /* 0x000ee20000300a00 */
[----:B--2---:R-:W-:-:S03]  /*531e0*/  IADD3 R16, P3, PT, R134, UR14, RZ ;  /* 0x0000000e86107c10 */ /* 0x004fc6000ff7e0ff */
[----:B------:R1:W-:Y:S01]  /*531f0*/  LDGSTS.E [R6+-0x1a580], desc[UR22][R14.64], P2 ;  /* 0xe5a800000e067fae */ /* 0x0003e200091a1016 */
[----:B------:R-:W-:-:S03]  /*53200*/  IADD3.X R17, PT, PT, R135, UR15, RZ, P3, !PT ;  /* 0x0000000f87117c10 */ /* 0x000fc60009ffe4ff */
[----:B------:R2:W-:Y:S04]  /*53210*/  STL.64 [R1+0xab0], R30 ;  /* 0x000ab01e01007387 */ /* 0x0005e80000100a00 */
[----:B------:R4:W-:Y:S01]  /*53220*/  STL.64 [R1+0xaf0], R16 ;  /* 0x000af01001007387 */ /* 0x0009e20000100a00 */
[----:B-1----:R-:W-:-:S03]  /*53230*/  IADD3 R14, P3, PT, R132, UR14, RZ ;  /* 0x0000000e840e7c10 */ /* 0x002fc6000ff7e0ff */
[----:B------:R-:W3:Y:S01]  /*53240*/  LDL.LU.64 R96, [R1+0x1260] ;  /* 0x0012600001607983 */ /* 0x000ee20000300a00 */
[----:B------:R-:W-:-:S03]  /*53250*/  IADD3.X R15, PT, PT, R133, UR15, RZ, P3, !PT ;  /* 0x0000000f850f7c10 */ /* 0x000fc60009ffe4ff */
[----:B------:R2:W-:Y:S04]  /*53260*/  LDGSTS.E [R6+-0x1a180], desc[UR22][R30.64], P2 ;  /* 0xe5e800001e067fae */ /* 0x0005e800091a1016 */
[----:B------:R4:W-:Y:S04]  /*53270*/  LDGSTS.E [R6+-0x19d80], desc[UR22][R16.64], P2 ;  /* 0xe628000010067fae */ /* 0x0009e800091a1016 */
[----:B------:R1:W-:Y:S01]  /*53280*/  STL.64 [R1+0xb18], R14 ;  /* 0x000b180e01007387 */ /* 0x0003e20000100a00 */
[----:B--2---:R-:W-:-:S03]  /*53290*/  IADD3 R30, P3, PT, R130, UR14, RZ ;  /* 0x0000000e821e7c10 */ /* 0x004fc6000ff7e0ff */
[----:B------:R-:W2:Y:S01]  /*532a0*/  LDL.LU.64 R220, [R1+0x1230] ;  /* 0x0012300001dc7983 */ /* 0x000ea20000300a00 */
[----:B------:R-:W-:-:S03]  /*532b0*/  IADD3.X R31, PT, PT, R131, UR15, RZ, P3, !PT ;  /* 0x0000000f831f7c10 */ /* 0x000fc60009ffe4ff */
[----:B------:R1:W-:Y:S01]  /*532c0*/  LDGSTS.E [R6+-0x19980], desc[UR22][R14.64], P2 ;  /* 0xe66800000e067fae */ /* 0x0003e200091a1016 */
[----:B----4-:R-:W-:-:S03]  /*532d0*/  IADD3 R16, P3, PT, R128, UR14, RZ ;  /* 0x0000000e80107c10 */ /* 0x010fc6000ff7e0ff */
[----:B------:R-:W4:Y:S01]  /*532e0*/  LDL.LU.64 R108, [R1+0x11e8] ;  /* 0x0011e800016c7983 */ /* 0x000f220000300a00 */
[----:B------:R-:W-:-:S03]  /*532f0*/  IADD3.X R17, PT, PT, R129, UR15, RZ, P3, !PT ;  /* 0x0000000f81117c10 */ /* 0x000fc60009ffe4ff */
[----:B------:R1:W-:Y:S02]  /*53300*/  LDGSTS.E [R6+-0x19580], desc[UR22][R30.64], P2 ;  /* 0xe6a800001e067fae */ /* 0x0003e400091a1016 */
[----:B-1----:R-:W-:Y:S02]  /*53310*/  IADD3 R14, P3, PT, R126, UR14, RZ ;  /* 0x0000000e7e0e7c10 */ /* 0x002fe4000ff7e0ff */
[----:B------:R-:W-:Y:S02]  /*53320*/  STL.64 [R1+0xb58], R30 ;  /* 0x000b581e01007387 */ /* 0x000fe40000100a00 */
[----:B------:R-:W-:Y:S02]  /*53330*/  IADD3.X R15, PT, PT, R127, UR15, RZ, P3, !PT ;  /* 0x0000000f7f0f7c10 */ /* 0x000fe40009ffe4ff */
[----:B------:R-:W-:Y:S01]  /*53340*/  STL.64 [R1+0xb98], R16 ;  /* 0x000b981001007387 */ /* 0x000fe20000100a00 */
[----:B------:R-:W-:-:S03]  /*53350*/  IADD3 R86, P3, PT, R124, UR14, RZ ;  /* 0x0000000e7c567c10 */ /* 0x000fc6000ff7e0ff */
[----:B------:R-:W-:Y:S04]  /*53360*/  LDGSTS.E [R6+-0x19180], desc[UR22][R16.64], P2 ;  /* 0xe6e8000010067fae */ /* 0x000fe800091a1016 */
[----:B------:R1:W-:Y:S04]  /*53370*/  STL.64 [R1+0xbd8], R14 ;  /* 0x000bd80e01007387 */ /* 0x0003e80000100a00 */
[----:B------:R-:W-:Y:S01]  /*53380*/  LDGSTS.E [R6+-0x18d80], desc[UR22][R14.64], P2 ;  /* 0xe72800000e067fae */ /* 0x000fe200091a1016 */
[----:B------:R-:W-:Y:S02]  /*53390*/  IADD3.X R87, PT, PT, R125, UR15, RZ, P3, !PT ;  /* 0x0000000f7d577c10 */ /* 0x000fe40009ffe4ff */
[----:B------:R-:W-:-:S03]  /*533a0*/  IADD3 R32, P3, PT, R122, UR14, RZ ;  /* 0x0000000e7a207c10 */ /* 0x000fc6000ff7e0ff */
[----:B------:R2:W-:Y:S04]  /*533b0*/  LDGSTS.E [R6+-0x18980], desc[UR22][R86.64], P2 ;  /* 0xe768000056067fae */ /* 0x0005e800091a1016 */
[----:B-1----:R-:W4:Y:S01]  /*533c0*/  LDL.LU.64 R14, [R1+0x11b0] ;  /* 0x0011b000010e7983 */ /* 0x002f220000300a00 */
[----:B------:R-:W-:Y:S02]  /*533d0*/  IADD3.X R33, PT, PT, R123, UR15, RZ, P3, !PT ;  /* 0x0000000f7b217c10 */ /* 0x000fe40009ffe4ff */
[----:B------:R-:W-:Y:S01]  /*533e0*/  IADD3 R30, P3, PT, R120, UR14, RZ ;  /* 0x0000000e781e7c10 */ /* 0x000fe2000ff7e0ff */
[----:B------:R-:W4:Y:S03]  /*533f0*/  LDL.LU.64 R16, [R1+0x1178] ;  /* 0x0011780001107983 */ /* 0x000f260000300a00 */
[----:B------:R-:W-:Y:S01]  /*53400*/  IADD3.X R31, PT, PT, R121, UR15, RZ, P3, !PT ;  /* 0x0000000f791f7c10 */ /* 0x000fe20009ffe4ff */
[----:B------:R-:W-:Y:S04]  /*53410*/  STL.64 [R1+0xc38], R86 ;  /* 0x000c385601007387 */ /* 0x000fe80000100a00 */
[----:B------:R-:W-:Y:S04]  /*53420*/  STL.64 [R1+0xc58], R32 ;  /* 0x000c582001007387 */ /* 0x000fe80000100a00 */
[----:B------:R-:W-:Y:S04]  /*53430*/  LDGSTS.E [R6+-0x18580], desc[UR22][R32.64], P2 ;  /* 0xe7a8000020067fae */ /* 0x000fe800091a1016 */
[----:B------:R1:W-:Y:S04]  /*53440*/  STL.64 [R1+0xc98], R30 ;  /* 0x000c981e01007387 */ /* 0x0003e80000100a00 */
[----:B------:R1:W-:Y:S04]  /*53450*/  LDGSTS.E [R6+-0x18180], desc[UR22][R30.64], P2 ;  /* 0xe7e800001e067fae */ /* 0x0003e800091a1016 */
[----:B-1----:R-:W4:Y:S04]  /*53460*/  LDL.LU.64 R30, [R1+0x1148] ;  /* 0x00114800011e7983 */ /* 0x002f280000300a00 */
[----:B------:R-:W4:Y:S01]  /*53470*/  LDL.LU.64 R32, [R1+0x1110] ;  /* 0x0011100001207983 */ /* 0x000f220000300a00 */
[----:B---3--:R-:W-:-:S04]  /*53480*/  IADD3 R120, P3, PT, R98, UR14, RZ ;  /* 0x0000000e62787c10 */ /* 0x008fc8000ff7e0ff */
[----:B------:R-:W-:Y:S02]  /*53490*/  IADD3.X R121, PT, PT, R99, UR15, RZ, P3, !PT ;  /* 0x0000000f63797c10 */ /* 0x000fe40009ffe4ff */
[----:B------:R-:W-:-:S04]  /*534a0*/  IADD3 R98, P3, PT, R96, UR14, RZ ;  /* 0x0000000e60627c10 */ /* 0x000fc8000ff7e0ff */
[----:B------:R-:W-:Y:S02]  /*534b0*/  IADD3.X R99, PT, PT, R97, UR15, RZ, P3, !PT ;  /* 0x0000000f61637c10 */ /* 0x000fe40009ffe4ff */
[----:B------:R-:W3:Y:S01]  /*534c0*/  LDL.LU.64 R96, [R1+0x10e0] ;  /* 0x0010e00001607983 */ /* 0x000ee20000300a00 */
[----:B--2---:R-:W-:-:S04]  /*534d0*/  IADD3 R86, P3, PT, R220, UR14, RZ ;  /* 0x0000000edc567c10 */ /* 0x004fc8000ff7e0ff */
[----:B------:R-:W-:Y:S02]  /*534e0*/  IADD3.X R87, PT, PT, R221, UR15, RZ, P3, !PT ;  /* 0x0000000fdd577c10 */ /* 0x000fe40009ffe4ff */
[----:B------:R-:W2:Y:S01]  /*534f0*/  LDL.LU.64 R220, [R1+0x10b0] ;  /* 0x0010b00001dc7983 */ /* 0x000ea20000300a00 */
[----:B----4-:R-:W-:-:S04]  /*53500*/  IADD3 R128, P3, PT, R108, UR14, RZ ;  /* 0x0000000e6c807c10 */ /* 0x010fc8000ff7e0ff */
[----:B------:R-:W-:Y:S02]  /*53510*/  IADD3.X R129, PT, PT, R109, UR15, RZ, P3, !PT ;  /* 0x0000000f6d817c10 */ /* 0x000fe40009ffe4ff */
[----:B------:R-:W4:Y:S01]  /*53520*/  LDL.LU.64 R108, [R1+0x1080] ;  /* 0x00108000016c7983 */ /* 0x000f220000300a00 */
[----:B------:R-:W-:-:S04]  /*53530*/  IADD3 R130, P3, PT, R14, UR14, RZ ;  /* 0x0000000e0e827c10 */ /* 0x000fc8000ff7e0ff */
        /* <DEDUP_REMOVED lines=11> */
[----:B------:R-:W-:-:S05]  /*535f0*/  VIADD R2, R5, 0x100000 ;  /* 0x0010000005027836 */ /* 0x000fca0000000000 */
[----:B------:R-:W-:Y:S04]  /*53600*/  LDGSTS.E [R2+-0x3fd00], desc[UR22][R120.64], P2 ;  /* 0xc030000078027fae */ /* 0x000fe800091a1016 */
[----:B------:R-:W-:Y:S04]  /*53610*/  LDGSTS.E [R2+-0x3f900], desc[UR22][R98.64], P2 ;  /* 0xc070000062027fae */ /* 0x000fe800091a1016 */
[----:B------:R-:W-:Y:S04]  /*53620*/  LDGSTS.E [R2+-0x3f500], desc[UR22][R86.64], P2 ;  /* 0xc0b0000056027fae */ /* 0x000fe800091a1016 */
[----:B------:R-:W-:Y:S04]  /*53630*/  LDGSTS.E [R2+-0x3f100], desc[UR22][R128.64], P2 ;  /* 0xc0f0000080027fae */ /* 0x000fe800091a1016 */
[----:B------:R-:W-:Y:S04]  /*53640*/  LDGSTS.E [R2+-0x3ed00], desc[UR22][R130.64], P2 ;  /* 0xc130000082027fae */ /* 0x000fe800091a1016 */
[----:B------:R-:W-:Y:S04]  /*53650*/  LDGSTS.E [R2+-0x3e900], desc[UR22][R134.64], P2 ;  /* 0xc170000086027fae */ /* 0x000fe800091a1016 */
[----:B------:R-:W-:Y:S04]  /*53660*/  LDGSTS.E [R2+-0x3e500], desc[UR22][R150.64], P2 ;  /* 0xc1b0000096027fae */ /* 0x000fe800091a1016 */
[----:B------:R-:W-:Y:S01]  /*53670*/  LDGSTS.E [R2+-0x3e100], desc[UR22][R166.64], P2 ;  /* 0xc1f00000a6027fae */ /* 0x000fe200091a1016 */
[----:B---3--:R-:W-:-:S04]  /*53680*/  IADD3 R182, P3, PT, R96, UR14, RZ ;  /* 0x0000000e60b67c10 */ /* 0x008fc8000ff7e0ff */
[----:B------:R-:W-:Y:S02]  /*53690*/  IADD3.X R183, PT, PT, R97, UR15, RZ, P3, !PT ;  /* 0x0000000f61b77c10 */ /* 0x000fe40009ffe4ff */
[----:B------:R-:W3:Y:S04]  /*536a0*/  LDL.LU.64 R96, [R1+0xf90] ;  /* 0x000f900001607983 */ /* 0x000ee80000300a00 */
[----:B------:R-:W-:Y:S01]  /*536b0*/  LDGSTS.E [R2+-0x3dd00], desc[UR22][R182.64], P2 ;  /* 0xc2300000b6027fae */ /* 0x000fe200091a1016 */
[----:B--2---:R-:W-:-:S04]  /*536c0*/  IADD3 R204, P3, PT, R220, UR14, RZ ;  /* 0x0000000edccc7c10 */ /* 0x004fc8000ff7e0ff */
[----:B------:R-:W-:Y:S02]  /*536d0*/  IADD3.X R205, PT, PT, R221, UR15, RZ, P3, !PT ;  /* 0x0000000fddcd7c10 */ /* 0x000fe40009ffe4ff */
[----:B------:R-:W2:Y:S01]  /*536e0*/  LDL.LU.64 R220, [R1+0xe20] ;  /* 0x000e200001dc7983 */ /* 0x000ea20000300a00 */
[----:B----4-:R-:W-:-:S03]  /*536f0*/  IADD3 R214, P3, PT, R108, UR14, RZ ;  /* 0x0000000e6cd67c10 */ /* 0x010fc6000ff7e0ff */
[----:B------:R-:W-:Y:S01]  /*53700*/  LDGSTS.E [R2+-0x3d900], desc[UR22][R204.64], P2 ;  /* 0xc2700000cc027fae */ /* 0x000fe200091a1016 */
[----:B------:R-:W-:-:S03]  /*53710*/  IADD3.X R215, PT, PT, R109, UR15, RZ, P3, !PT ;  /* 0x0000000f6dd77c10 */ /* 0x000fc60009ffe4ff */
[----:B------:R-:W4:Y:S04]  /*53720*/  LDL.LU.64 R108, [R1+0xe08] ;  /* 0x000e0800016c7983 */ /* 0x000f280000300a00 */
[----:B------:R-:W-:Y:S01]  /*53730*/  LDGSTS.E [R2+-0x3d500], desc[UR22][R214.64], P2 ;  /* 0xc2b00000d6027fae */ /* 0x000fe200091a1016 */
[----:B------:R-:W-:-:S04]  /*53740*/  IADD3 R6, P3, PT, R14, UR14, RZ ;  /* 0x0000000e0e067c10 */ /* 0x000fc8000ff7e0ff */
[----:B------:R-:W-:-:S05]  /*53750*/  IADD3.X R7, PT, PT, R15, UR15, RZ, P3, !PT ;  /* 0x0000000f0f077c10 */ /* 0x000fca0009ffe4ff */
[----:B------:R1:W-:Y:S04]  /*53760*/  STL.64 [R1+0x160], R6 ;  /* 0x0001600601007387 */ /* 0x0003e80000100a00 */
[----:B------:R1:W-:Y:S04]  /*53770*/  LDGSTS.E [R2+-0x3d100], desc[UR22][R6.64], P2 ;  /* 0xc2f0000006027fae */ /* 0x0003e800091a1016 */
[----:B------:R-:W4:Y:S01]  /*53780*/  LDL.LU.64 R14, [R1+0xdf0] ;  /* 0x000df000010e7983 */ /* 0x000f220000300a00 */
[----:B-1----:R-:W-:-:S04]  /*53790*/  IADD3 R6, P3, PT, R16, UR14, RZ ;  /* 0x0000000e10067c10 */ /* 0x002fc8000ff7e0ff */
        /* <DEDUP_REMOVED lines=12> */
[----:B------:R-:W4:Y:S04]  /*53860*/  LDL.LU.64 R32, [R1+0xda0] ;  /* 0x000da00001207983 */ /* 0x000f280000300a00 */
[----:B------:R3:W-:Y:S02]  /*53870*/  LDGSTS.E [R2+-0x3c500], desc[UR22][R6.64], P2 ;  /* 0xc3b0000006027fae */ /* 0x0007e400091a1016 */
[----:B---3--:R-:W-:-:S04]  /*53880*/  IADD3 R6, P3, PT, R96, UR14, RZ ;  /* 0x0000000e60067c10 */ /* 0x008fc8000ff7e0ff */
[----:B------:R-:W-:-:S05]  /*53890*/  IADD3.X R7, PT, PT, R97, UR15, RZ, P3, !PT ;  /* 0x0000000f61077c10 */ /* 0x000fca0009ffe4ff */
[----:B------:R2:W-:Y:S04]  /*538a0*/  STL.64 [R1+0x278], R6 ;  /* 0x0002780601007387 */ /* 0x0005e80000100a00 */
[----:B------:R2:W-:Y:S04]  /*538b0*/  LDGSTS.E [R2+-0x3c100], desc[UR22][R6.64], P2 ;  /* 0xc3f0000006027fae */ /* 0x0005e800091a1016 */
[----:B------:R-:W3:Y:S01]  /*538c0*/  LDL.LU.64 R96, [R1+0xd88] ;  /* 0x000d880001607983 */ /* 0x000ee20000300a00 */
[----:B--2---:R-:W-:-:S04]  /*538d0*/  IADD3 R6, P3, PT, R220, UR14, RZ ;  /* 0x0000000edc067c10 */ /* 0x004fc8000ff7e0ff */
[----:B------:R-:W-:-:S05]  /*538e0*/  IADD3.X R7, PT, PT, R221, UR15, RZ, P3, !PT ;  /* 0x0000000fdd077c10 */ /* 0x000fca0009ffe4ff */
[----:B------:R4:W-:Y:S04]  /*538f0*/  STL.64 [R1+0x2e8], R6 ;  /* 0x0002e80601007387 */ /* 0x0009e80000100a00 */
[----:B------:R4:W-:Y:S04]  /*53900*/  LDGSTS.E [R2+-0x3bd00], desc[UR22][R6.64], P2 ;  /* 0xc430000006027fae */ /* 0x0009e800091a1016 */
[----:B------:R-:W2:Y:S01]  /*53910*/  LDL.LU.64 R220, [R1+0xd70] ;  /* 0x000d700001dc7983 */ /* 0x000ea20000300a00 */
[----:B----4-:R-:W-:-:S04]  /*53920*/  IADD3 R6, P3, PT, R108, UR14, RZ ;  /* 0x0000000e6c067c10 */ /* 0x010fc8000ff7e0ff */
        /* <DEDUP_REMOVED lines=197> */
[----:B------:R-:W4:Y:S04]  /*54580*/  LDL.64 R32, [R1+0x40] ;  /* 0x0000400001207983 */ /* 0x000f280000100a00 */
        /* <DEDUP_REMOVED lines=34> */
[----:B------:R-:W4:Y:S01]  /*547b0*/  LDL.LU.64 R32, [R1+0x12a0] ;  /* 0x0012a00001207983 */ /* 0x000f220000300a00 */
[----:B------:R-:W-:-:S03]  /*547c0*/  VIADD R5, R5, 0x100000 ;  /* 0x0010000005057836 */ /* 0x000fc60000000000 */
[----:B------:R-:W4:Y:S04]  /*547d0*/  LDL.LU.64 R200, [R1+0x1278] ;  /* 0x0012780001c87983 */ /* 0x000f280000300a00 */
[----:B------:R4:W-:Y:S04]  /*547e0*/  LDGSTS.E [R5+-0x18100], desc[UR22][R6.64], P2 ;  /* 0xe7f0000006057fae */ /* 0x0009e800091a1016 */
[----:B------:R-:W4:Y:S01]  /*547f0*/  LDL.LU.64 R216, [R1+0x1258] ;  /* 0x0012580001d87983 */ /* 0x000f220000300a00 */
[----:B---3--:R-:W-:-:S04]  /*54800*/  IADD3 R124, P3, PT, R96, UR14, RZ ;  /* 0x0000000e607c7c10 */ /* 0x008fc8000ff7e0ff */
[----:B------:R-:W-:Y:S02]  /*54810*/  IADD3.X R125, PT, PT, R97, UR15, RZ, P3, !PT ;  /* 0x0000000f617d7c10 */ /* 0x000fe40009ffe4ff */
[----:B--2---:R-:W-:-:S04]  /*54820*/  IADD3 R96, P3, PT, R220, UR14, RZ ;  /* 0x0000000edc607c10 */ /* 0x004fc8000ff7e0ff */
[----:B------:R-:W-:Y:S02]  /*54830*/  IADD3.X R97, PT, PT, R221, UR15, RZ, P3, !PT ;  /* 0x0000000fdd617c10 */ /* 0x000fe40009ffe4ff */
[----:B------:R-:W2:Y:S01]  /*54840*/  LDL.LU.64 R220, [R1+0x1238] ;  /* 0x0012380001dc7983 */ /* 0x000ea20000300a00 */
[----:B----4-:R-:W-:-:S04]  /*54850*/  IADD3 R6, P3, PT, R108, UR14, RZ ;  /* 0x0000000e6c067c10 */ /* 0x010fc8000ff7e0ff */
[----:B------:R-:W-:Y:S02]  /*54860*/  IADD3.X R7, PT, PT, R109, UR15, RZ, P3, !PT ;  /* 0x0000000f6d077c10 */ /* 0x000fe40009ffe4ff */
[----:B------:R-:W-:-:S04]  /*54870*/  IADD3 R108, P3, PT, R14, UR14, RZ ;  /* 0x0000000e0e6c7c10 */ /* 0x000fc8000ff7e0ff */
[----:B------:R-:W-:Y:S02]  /*54880*/  IADD3.X R109, PT, PT, R15, UR15, RZ, P3, !PT ;  /* 0x0000000f0f6d7c10 */ /* 0x000fe40009ffe4ff */
[----:B------:R-:W3:Y:S01]  /*54890*/  LDL.LU.64 R14, [R1+0x11d0] ;  /* 0x0011d000010e7983 */ /* 0x000ee20000300a00 */
        /* <DEDUP_REMOVED lines=8> */
[----:B------:R-:W4:Y:S04]  /*54920*/  LDL.LU.64 R32, [R1+0x10d0] ;  /* 0x0010d00001207983 */ /* 0x000f280000300a00 */
[----:B------:R-:W4:Y:S04]  /*54930*/  LDL.LU.64 R174, [R1+0x10a0] ;  /* 0x0010a00001ae7983 */ /* 0x000f280000300a00 */
[----:B------:R-:W4:Y:S01]  /*54940*/  LDL.LU.64 R178, [R1+0x1060] ;  /* 0x0010600001b27983 */ /* 0x000f220000300a00 */
[----:B------:R-:W-:-:S03]  /*54950*/  IADD3 R168, P3, PT, R200, UR14, RZ ;  /* 0x0000000ec8a87c10 */ /* 0x000fc6000ff7e0ff */
[----:B------:R-:W4:Y:S01]  /*54960*/  LDL.LU.64 R186, [R1+0x1028] ;  /* 0x0010280001ba7983 */ /* 0x000f220000300a00 */
[----:B------:R-:W-:Y:S02]  /*54970*/  IADD3.X R169, PT, PT, R201, UR15, RZ, P3, !PT ;  /* 0x0000000fc9a97c10 */ /* 0x000fe40009ffe4ff */
[----:B------:R-:W-:-:S04]  /*54980*/  IADD3 R184, P3, PT, R216, UR14, RZ ;  /* 0x0000000ed8b87c10 */ /* 0x000fc8000ff7e0ff */
[----:B------:R-:W-:Y:S01]  /*54990*/  IADD3.X R185, PT, PT, R217, UR15, RZ, P3, !PT ;  /* 0x0000000fd9b97c10 */ /* 0x000fe20009ffe4ff */
        /* <DEDUP_REMOVED lines=10> */
[----:B--2---:R-:W-:-:S04]  /*54a40*/  IADD3 R200, P3, PT, R220, UR14, RZ ;  /* 0x0000000edcc87c10 */ /* 0x004fc8000ff7e0ff */
[----:B------:R-:W-:Y:S02]  /*54a50*/  IADD3.X R201, PT, PT, R221, UR15, RZ, P3, !PT ;  /* 0x0000000fddc97c10 */ /* 0x000fe40009ffe4ff */
[----:B------:R-:W2:Y:S04]  /*54a60*/  LDL.LU.64 R220, [R1+0xff8] ;  /* 0x000ff80001dc7983 */ /* 0x000ea80000300a00 */
[----:B------:R-:W-:Y:S01]  /*54a70*/  LDGSTS.E [R2+-0x3d880], desc[UR22][R200.64], P2 ;  /* 0xc2780000c8027fae */ /* 0x000fe200091a1016 */
[----:B---3--:R-:W-:-:S04]  /*54a80*/  IADD3 R216, P3, PT, R14, UR14, RZ ;  /* 0x0000000e0ed87c10 */ /* 0x008fc8000ff7e0ff */
[----:B------:R-:W-:-:S05]  /*54a90*/  IADD3.X R217, PT, PT, R15, UR15, RZ, P3, !PT ;  /* 0x0000000f0fd97c10 */ /* 0x000fca0009ffe4ff */
[----:B------:R-:W-:Y:S01]  /*54aa0*/  LDGSTS.E [R2+-0x3d480], desc[UR22][R216.64], P2 ;  /* 0xc2b80000d8027fae */ /* 0x000fe200091a1016 */
[----:B----4-:R-:W-:-:S04]  /*54ab0*/  IADD3 R176, P3, PT, R16, UR14, RZ ;  /* 0x0000000e10b07c10 */ /* 0x010fc8000ff7e0ff */
[----:B------:R-:W-:Y:S02]  /*54ac0*/  IADD3.X R177, PT, PT, R17, UR15, RZ, P3, !PT ;  /* 0x0000000f11b17c10 */ /* 0x000fe40009ffe4ff */
[----:B------:R-:W3:Y:S04]  /*54ad0*/  LDL.LU.64 R16, [R1+0xfd0] ;  /* 0x000fd00001107983 */ /* 0x000ee80000300a00 */
        /* <DEDUP_REMOVED lines=26> */
[----:B--2---:R-:W-:-:S04]  /*54c80*/  IADD3 R14, P3, PT, R220, UR14, RZ ;  /* 0x0000000edc0e7c10 */ /* 0x004fc8000ff7e0ff */
[----:B------:R-:W-:-:S05]  /*54c90*/  IADD3.X R15, PT, PT, R221, UR15, RZ, P3, !PT ;  /* 0x0000000fdd0f7c10 */ /* 0x000fca0009ffe4ff */
[----:B------:R3:W-:Y:S04]  /*54ca0*/  STL.64 [R1+0x2e0], R14 ;  /* 0x0002e00e01007387 */ /* 0x0007e80000100a00 */
[----:B------:R3:W-:Y:S04]  /*54cb0*/  LDGSTS.E [R2+-0x3b880], desc[UR22][R14.64], P2 ;  /* 0xc47800000e027fae */ /* 0x0007e800091a1016 */
[----:B------:R-:W2:Y:S01]  /*54cc0*/  LDL.LU.64 R220, [R1+0xe18] ;  /* 0x000e180001dc7983 */ /* 0x000ea20000300a00 */
[----:B---3--:R-:W-:-:S04]  /*54cd0*/  IADD3 R14, P3, PT, R16, UR14, RZ ;  /* 0x0000000e100e7c10 */ /* 0x008fc8000ff7e0ff */
[----:B------:R-:W-:-:S05]  /*54ce0*/  IADD3.X R15, PT, PT, R17, UR15, RZ, P3, !PT ;  /* 0x0000000f110f7c10 */ /* 0x000fca0009ffe4ff */
[----:B------:R4:W-:Y:S04]  /*54cf0*/  STL.64 [R1+0x318], R14 ;  /* 0x0003180e01007387 */ /* 0x0009e80000100a00 */
[----:B------:R-:W3:Y:S04]  /*54d00*/  LDL.LU.64 R16, [R1+0xdf8] ;  /* 0x000df80001107983 */ /* 0x000ee80000300a00 */
[----:B------:R4:W-:Y:S02]  /*54d10*/  LDGSTS.E [R2+-0x3b480], desc[UR22][R14.64], P2 ;  /* 0xc4b800000e027fae */ /* 0x0009e400091a1016 */
        /* <DEDUP_REMOVED lines=159> */
[----:B------:R1:W-:Y:S04]  /*55710*/  LDGSTS.E [R2+-0x1b480], desc[UR22][R14.64], P2 ;  /* 0xe4b800000e027fae */ /* 0x0003e800091a1016 */
[----:B------:R-:W4:Y:S01]  /*55720*/  LDL.LU.64 R178, [R1+0x110] ;  /* 0x0001100001b27983 */ /* 0x000f220000300a00 */
        /* <DEDUP_REMOVED lines=16> */
[----:B------:R-:W-:Y:S02]  /*55830*/  IADD3.X R15, PT, PT, R31, UR15, RZ, P3, !PT ;  /* 0x0000000f1f0f7c10 */ /* 0x000fe40009ffe4ff */
[----:B------:R-:W4:Y:S04]  /*55840*/  LDL.LU.64 R30, [R1+0xe0] ;  /* 0x0000e000011e7983 */ /* 0x000f280000300a00 */
[----:B------:R1:W-:Y:S04]  /*55850*/  STL.64 [R1+0xa68], R14 ;  /* 0x000a680e01007387 */ /* 0x0003e80000100a00 */
[----:B------:R1:W-:Y:S02]  /*55860*/  LDGSTS.E [R2+-0x1a480], desc[UR22][R14.64], P2 ;  /* 0xe5b800000e027fae */ /* 0x0003e400091a1016 */
[----:B-1----:R-:W-:-:S04]  /*55870*/  IADD3 R14, P3, PT, R32, UR14, RZ ;  /* 0x0000000e200e7c10 */ /* 0x002fc8000ff7e0ff */
[----:B------:R-:W-:Y:S02]  /*55880*/  IADD3.X R15, PT, PT, R33, UR15, RZ, P3, !PT ;  /* 0x0000000f210f7c10 */ /* 0x000fe40009ffe4ff */
[----:B------:R-:W4:Y:S04]  /*55890*/  LDL.LU.64 R32, [R1+0xd8] ;  /* 0x0000d80001207983 */ /* 0x000f280000300a00 */
[----:B------:R1:W-:Y:S04]  /*558a0*/  STL.64 [R1+0xaa8], R14 ;  /* 0x000aa80e01007387 */ /* 0x0003e80000100a00 */
[----:B------:R1:W-:Y:S02]  /*558b0*/  LDGSTS.E [R2+-0x1a080], desc[UR22][R14.64], P2 ;  /* 0xe5f800000e027fae */ /* 0x0003e400091a1016 */
[----:B-1----:R-:W-:-:S04]  /*558c0*/  IADD3 R14, P3, PT, R172, UR14, RZ ;  /* 0x0000000eac0e7c10 */ /* 0x002fc8000ff7e0ff */
[----:B------:R-:W-:-:S05]  /*558d0*/  IADD3.X R15, PT, PT, R173, UR15, RZ, P3, !PT ;  /* 0x0000000fad0f7c10 */ /* 0x000fca0009ffe4ff */
        /* <DEDUP_REMOVED lines=13> */
[----:B------:R2:W-:Y:S01]  /*559b0*/  LDGSTS.E [R2+-0x19080], desc[UR22][R14.64], P2 ;  /* 0xe6f800000e027fae */ /* 0x0005e200091a1016 */
[----:B------:R-:W-:Y:S02]  /*559c0*/  VIADD R252, R252, 0x7f ;  /* 0x0000007ffcfc7836 */ /* 0x000fe40000000000 */
[----:B------:R-:W-:Y:S01]  /*559d0*/  VIADD R4, R4, 0x100000 ;  /* 0x0010000004047836 */ /* 0x000fe20000000000 */
[----:B------:R-:W-:Y:S01]  /*559e0*/  UMOV UR9, URZ ;  /* 0x000000ff00097c82 */ /* 0x000fe20008000000 */
[----:B--2---:R-:W-:-:S04]  /*559f0*/  IADD3 R14, P3, PT, R220, UR14, RZ ;  /* 0x0000000edc0e7c10 */ /* 0x004fc8000ff7e0ff */
[----:B------:R-:W-:-:S05]  /*55a00*/  IADD3.X R15, PT, PT, R221, UR15, RZ, P3, !PT ;  /* 0x0000000fdd0f7c10 */ /* 0x000fca0009ffe4ff */
[----:B------:R3:W-:Y:S04]  /*55a10*/  STL.64 [R1+0xbe8], R14 ;  /* 0x000be80e01007387 */ /* 0x0007e80000100a00 */
[----:B------:R3:W-:Y:S02]  /*55a20*/  LDGSTS.E [R2+-0x18c80], desc[UR22][R14.64], P2 ;  /* 0xe73800000e027fae */ /* 0x0007e400091a1016 */
[----:B---3--:R-:W-:-:S04]  /*55a30*/  IADD3 R14, P3, PT, R16, UR14, RZ ;  /* 0x0000000e100e7c10 */ /* 0x008fc8000ff7e0ff */
[----:B------:R-:W-:-:S05]  /*55a40*/  IADD3.X R15, PT, PT, R17, UR15, RZ, P3, !PT ;  /* 0x0000000f110f7c10 */ /* 0x000fca0009ffe4ff */
[----:B------:R4:W-:Y:S04]  /*55a50*/  STL.64 [R1+0xc28], R14 ;  /* 0x000c280e01007387 */ /* 0x0009e80000100a00 */
[----:B------:R4:W-:Y:S02]  /*55a60*/  LDGSTS.E [R2+-0x18880], desc[UR22][R14.64], P2 ;  /* 0xe77800000e027fae */ /* 0x0009e400091a1016 */
[----:B----4-:R-:W-:-:S04]  /*55a70*/  IADD3 R14, P3, PT, R30, UR14, RZ ;  /* 0x0000000e1e0e7c10 */ /* 0x010fc8000ff7e0ff */
[----:B------:R-:W-:-:S05]  /*55a80*/  IADD3.X R15, PT, PT, R31, UR15, RZ, P3, !PT ;  /* 0x0000000f1f0f7c10 */ /* 0x000fca0009ffe4ff */
[----:B------:R1:W-:Y:S04]  /*55a90*/  STL.64 [R1+0xc68], R14 ;  /* 0x000c680e01007387 */ /* 0x0003e80000100a00 */
[----:B------:R1:W-:Y:S02]  /*55aa0*/  LDGSTS.E [R2+-0x18480], desc[UR22][R14.64], P2 ;  /* 0xe7b800000e027fae */ /* 0x0003e400091a1016 */
[----:B-1----:R-:W-:-:S04]  /*55ab0*/  IADD3 R14, P3, PT, R32, UR14, RZ ;  /* 0x0000000e200e7c10 */ /* 0x002fc8000ff7e0ff */
[----:B------:R-:W-:-:S05]  /*55ac0*/  IADD3.X R15, PT, PT, R33, UR15, RZ, P3, !PT ;  /* 0x0000000f210f7c10 */ /* 0x000fca0009ffe4ff */
[----:B------:R1:W-:Y:S01]  /*55ad0*/  STL.64 [R1+0xf38], R14 ;  /* 0x000f380e01007387 */ /* 0x0003e20000100a00 */
[----:B------:R-:W-:-:S03]  /*55ae0*/  ISETP.GE.AND P3, PT, R252, 0x100, PT ;  /* 0x00000100fc00780c */ /* 0x000fc60003f66270 */
[----:B------:R1:W-:Y:S01]  /*55af0*/  LDGSTS.E [R4+-0x18080], desc[UR22][R14.64], P2 ;  /* 0xe7f800000e047fae */ /* 0x0003e200091a1016 */
[----:B------:R-:W-:-:S03]  /*55b00*/  ISETP.GE.AND P2, PT, R252, 0x80, PT ;  /* 0x00000080fc00780c */ /* 0x000fc60003f46270 */
[----:B------:R-:W0:Y:S06]  /*55b10*/  LDGDEPBAR ;  /* 0x00000000000079af */ /* 0x000e2c0000000000 */
[----:B------:R-:W-:Y:S05]  /*55b20*/  @!P3 BRA `(.L_x_7) ;  /* 0x000001cc0050b947 */ /* 0x000fea0003800000 */
[----:B------:R-:W-:Y:S01]  /*55b30*/  STL [R1+0xe28], R118 ;  /* 0x000e287601007387 */ /* 0x000fe20000100800 */
[----:B------:R-:W2:Y:S03]  /*55b40*/  LDC R3, c[0x0][0x3a0] ;  /* 0x0000e800ff037b82 */ /* 0x000ea60000000800 */
[----:B------:R-:W-:Y:S04]  /*55b50*/  STL [R1+0xe20], R119 ;  /* 0x000e207701007387 */ /* 0x000fe80000100800 */
[----:B------:R-:W-:Y:S04]  /*55b60*/  STL [R1+0xe24], R116 ;  /* 0x000e247401007387 */ /* 0x000fe80000100800 */
[----:B------:R-:W-:Y:S04]  /*55b70*/  STL [R1+0xe18], R117 ;  /* 0x000e187501007387 */ /* 0x000fe80000100800 */
[----:B------:R-:W-:Y:S04]  /*55b80*/  STL [R1+0xe1c], R104 ;  /* 0x000e1c6801007387 */ /* 0x000fe80000100800 */
[----:B------:R-:W-:Y:S04]  /*55b90*/  STL [R1+0xe10], R105 ;  /* 0x000e106901007387 */ /* 0x000fe80000100800 */
[----:B------:R-:W-:Y:S01]  /*55ba0*/  STL [R1+0xe14], R106 ;  /* 0x000e146a01007387 */ /* 0x000fe20000100800 */
[----:B--2---:R-:W-:-:S03]  /*55bb0*/  VIADD R3, R3, 0x7f ;  /* 0x0000007f03037836 */ /* 0x004fc60000000000 */
[----:B------:R-:W-:Y:S02]  /*55bc0*/  STL [R1+0xe08], R107 ;  /* 0x000e086b01007387 */ /* 0x000fe40000100800 */
[----:B------:R-:W-:Y:S02]  /*55bd0*/  SHF.R.S32.HI R2, RZ, 0x1f, R3 ;  /* 0x0000001fff027819 */ /* 0x000fe40000011403 */
[----:B------:R-:W-:Y:S02]  /*55be0*/  STL [R1+0xe0c], R92 ;  /* 0x000e0c5c01007387 */ /* 0x000fe40000100800 */
[----:B------:R-:W-:Y:S02]  /*55bf0*/  LEA.HI R2, R2, R3, RZ, 0x7 ;  /* 0x0000000302027211 */ /* 0x000fe400078f38ff */
[----:B------:R-:W-:Y:S04]  /*55c00*/  STL [R1+0xe00], R93 ;  /* 0x000e005d01007387 */ /* 0x000fe80000100800 */
        /* <DEDUP_REMOVED lines=27> */
[----:B-1----:R-:W2:Y:S04]  /*55dc0*/  LDL.LU.64 R14, [R1+0xe8] ;  /* 0x0000e800010e7983 */ /* 0x002ea80000300a00 */
[----:B------:R-:W-:Y:S04]  /*55dd0*/  STL [R1+0xd90], R103 ;  /* 0x000d906701007387 */ /* 0x000fe80000100800 */
[----:B------:R-:W3:Y:S04]  /*55de0*/  LDL.LU.64 R16, [R1+0x108] ;  /* 0x0001080001107983 */ /* 0x000ee80000300a00 */
[----:B------:R-:W-:Y:S04]  /*55df0*/  STL [R1+0xd94], R100 ;  /* 0x000d946401007387 */ /* 0x000fe80000100800 */
[----:B------:R-:W4:Y:S04]  /*55e00*/  LDL.LU.64 R30, [R1+0xc8] ;  /* 0x0000c800011e7983 */ /* 0x000f280000300a00 */
[----:B------:R-:W-:Y:S04]  /*55e10*/  STL [R1+0xd88], R101 ;  /* 0x000d886501007387 */ /* 0x000fe80000100800 */
[----:B------:R-:W4:Y:S04]  /*55e20*/  LDL.LU.64 R32, [R1+0xd0] ;  /* 0x0000d00001207983 */ /* 0x000f280000300a00 */
        /* <DEDUP_REMOVED lines=23> */
[----:B------:R-:W-:Y:S01]  /*55fa0*/  STL [R1+0xcf8], R23 ;  /* 0x000cf81701007387 */ /* 0x000fe20000100800 */
[----:B--2---:R-:W-:-:S03]  /*55fb0*/  IMAD.MOV.U32 R2, RZ, RZ, R15 ;  /* 0x000000ffff027224 */ /* 0x004fc600078e000f */
[----:B------:R-:W-:Y:S04]  /*55fc0*/  STL [R1+0xd00], R14 ;  /* 0x000d000e01007387 */ /* 0x000fe80000100800 */
[----:B---3--:R-:W-:Y:S04]  /*55fd0*/  STL [R1+0xd08], R16 ;  /* 0x000d081001007387 */ /* 0x008fe80000100800 */
[----:B------:R1:W-:Y:S04]  /*55fe0*/  STL [R1+0xcfc], R2 ;  /* 0x000cfc0201007387 */ /* 0x0003e80000100800 */
[----:B----4-:R-:W-:Y:S01]  /*55ff0*/  STL [R1+0xd10], R30 ;  /* 0x000d101e01007387 */ /* 0x010fe20000100800 */
[----:B-1----:R-:W-:-:S05]  /*56000*/  IMAD.MOV.U32 R2, RZ, RZ, R17 ;  /* 0x000000ffff027224 */ /* 0x002fca00078e0011 */
[----:B------:R1:W-:Y:S04]  /*56010*/  STL [R1+0xd04], R2 ;  /* 0x000d040201007387 */ /* 0x0003e80000100800 */
[----:B------:R-:W-:Y:S01]  /*56020*/  STL [R1+0xd18], R32 ;  /* 0x000d182001007387 */ /* 0x000fe20000100800 */
[----:B-1----:R-:W-:-:S05]  /*56030*/  IMAD.MOV.U32 R2, RZ, RZ, R31 ;  /* 0x000000ffff027224 */ /* 0x002fca00078e001f */
[----:B------:R1:W-:Y:S04]  /*56040*/  STL [R1+0xd0c], R2 ;  /* 0x000d0c0201007387 */ /* 0x0003e80000100800 */
[----:B------:R-:W-:Y:S01]  /*56050*/  STL [R1+0xd20], R232 ;  /* 0x000d20e801007387 */ /* 0x000fe20000100800 */
[----:B-1----:R-:W-:-:S05]  /*56060*/  IMAD.MOV.U32 R2, RZ, RZ, R33 ;  /* 0x000000ffff027224 */ /* 0x002fca00078e0021 */
[----:B------:R-:W-:Y:S04]  /*56070*/  STL [R1+0xd14], R2 ;  /* 0x000d140201007387 */ /* 0x000fe80000100800 */
[----:B------:R-:W-:Y:S04]  /*56080*/  STL [R1+0xd1c], R233 ;  /* 0x000d1ce901007387 */ /* 0x000fe80000100800 */
[----:B------:R-:W-:Y:S04]  /*56090*/  STL [R1+0xd28], R234 ;  /* 0x000d28ea01007387 */ /* 0x000fe80000100800 */
[----:B------:R-:W-:Y:S04]  /*560a0*/  STL [R1+0xd24], R235 ;  /* 0x000d24eb01007387 */ /* 0x000fe80000100800 */
[----:B------:R-:W-:Y:S04]  /*560b0*/  STL [R1+0xd2c], R74 ;  /* 0x000d2c4a01007387 */ /* 0x000fe80000100800 */
[----:B------:R-:W2:Y:S04]  /*560c0*/  LDL.LU.64 R170, [R1+0x248] ;  /* 0x0002480001aa7983 */ /* 0x000ea80000300a00 */
[----:B------:R-:W-:Y:S04]  /*560d0*/  STL [R1+0xcf0], R75 ;  /* 0x000cf04b01007387 */ /* 0x000fe80000100800 */
[----:B------:R-:W-:Y:S04]  /*560e0*/  STL [R1+0xcf4], R72 ;  /* 0x000cf44801007387 */ /* 0x000fe80000100800 */
[----:B------:R-:W3:Y:S04]  /*560f0*/  LDL.LU.64 R172, [R1+0x250] ;  /* 0x0002500001ac7983 */ /* 0x000ee80000300a00 */
[----:B------:R-:W-:Y:S04]  /*56100*/  STL [R1+0xce8], R73 ;  /* 0x000ce84901007387 */ /* 0x000fe80000100800 */
[----:B------:R-:W-:Y:S04]  /*56110*/  STL [R1+0xcec], R62 ;  /* 0x000cec3e01007387 */ /* 0x000fe80000100800 */
[----:B------:R-:W4:Y:S04]  /*56120*/  LDL.LU.64 R174, [R1+0x228] ;  /* 0x0002280001ae7983 */ /* 0x000f280000300a00 */
        /* <DEDUP_REMOVED lines=10> */
[----:B------:R1:W-:Y:S04]  /*561d0*/  STL [R1+0xccc], R36 ;  /* 0x000ccc2401007387 */ /* 0x0003e80000100800 */
[----:B------:R-:W4:Y:S04]  /*561e0*/  LDL.LU.64 R186, [R1+0x1c0] ;  /* 0x0001c00001ba7983 */ /* 0x000f280000300a00 */
[----:B------:R-:W4:Y:S01]  /*561f0*/  LDL.LU.64 R220, [R1+0x1d8] ;  /* 0x0001d80001dc7983 */ /* 0x000f220000300a00 */
[----:B------:R-:W-:-:S02]  /*56200*/  IMAD.MOV.U32 R13, RZ, RZ, R37 ;  /* 0x000000ffff0d7224 */ /* 0x000fc400078e0025 */
[----:B------:R-:W-:Y:S02]  /*56210*/  IMAD.MOV.U32 R14, RZ, RZ, R34 ;  /* 0x000000ffff0e7224 */ /* 0x000fe400078e0022 */
[----:B------:R-:W-:Y:S01]  /*56220*/  IMAD.MOV.U32 R15, RZ, RZ, R35 ;  /* 0x000000ffff0f7224 */ /* 0x000fe200078e0023 */
[----:B------:R-:W-:Y:S01]  /*56230*/  STL.64 [R1+0x16f0], R12 ;  /* 0x0016f00c01007387 */ /* 0x000fe20000100a00 */
[----:B------:R-:W-:Y:S02]  /*56240*/  IMAD.MOV.U32 R16, RZ, RZ, R20 ;  /* 0x000000ffff107224 */ /* 0x000fe400078e0014 */
[----:B------:R-:W-:Y:S01]  /*56250*/  IMAD.MOV.U32 R17, RZ, RZ, R21 ;  /* 0x000000ffff117224 */ /* 0x000fe200078e0015 */
[----:B------:R-:W-:Y:S04]  /*56260*/  STL.64 [R1+0x16f8], R14 ;  /* 0x0016f80e01007387 */ /* 0x000fe80000100a00 */
[----:B------:R-:W-:Y:S04]  /*56270*/  STL.64 [R1+0x1700], R16 ;  /* 0x0017001001007387 */ /* 0x000fe80000100a00 */
[----:B------:R-:W-:Y:S01]  /*56280*/  STL.64 [R1+0x1708], R18 ;  /* 0x0017081201007387 */ /* 0x000fe20000100a00 */
[----:B--2---:R-:W-:-:S02]  /*56290*/  IMAD.MOV.U32 R20, RZ, RZ, R170 ;  /* 0x000000ffff147224 */ /* 0x004fc400078e00aa */
[----:B------:R-:W-:-:S05]  /*562a0*/  IMAD.MOV.U32 R21, RZ, RZ, R171 ;  /* 0x000000ffff157224 */ /* 0x000fca00078e00ab */
[----:B------:R-:W-:Y:S01]  /*562b0*/  STL.64 [R1+0x1710], R20 ;  /* 0x0017101401007387 */ /* 0x000fe20000100a00 */
[----:B---3--:R-:W-:Y:S02]  /*562c0*/  IMAD.MOV.U32 R22, RZ, RZ, R172 ;  /* 0x000000ffff167224 */ /* 0x008fe400078e00ac */
[----:B------:R-:W-:-:S05]  /*562d0*/  IMAD.MOV.U32 R23, RZ, RZ, R173 ;  /* 0x000000ffff177224 */ /* 0x000fca00078e00ad */
[----:B------:R-:W-:Y:S01]  /*562e0*/  STL.64 [R1+0x1718], R22 ;  /* 0x0017181601007387 */ /* 0x000fe20000100a00 */
[----:B----4-:R-:W-:Y:S02]  /*562f0*/  IMAD.MOV.U32 R24, RZ, RZ, R174 ;  /* 0x000000ffff187224 */ /* 0x010fe400078e00ae */
[----:B------:R-:W-:-:S05]  /*56300*/  IMAD.MOV.U32 R25, RZ, RZ, R175 ;  /* 0x000000ffff197224 */ /* 0x000fca00078e00af */
[----:B------:R-:W-:Y:S01]  /*56310*/  STL.64 [R1+0x1720], R24 ;  /* 0x0017201801007387 */ /* 0x000fe20000100a00 */
[----:B------:R-:W-:Y:S02]  /*56320*/  IMAD.MOV.U32 R26, RZ, RZ, R178 ;  /* 0x000000ffff1a7224 */ /* 0x000fe400078e00b2 */
        /* <DEDUP_REMOVED lines=9> */
[----:B------:R-:W-:Y:S02]  /*563c0*/  IMAD.MOV.U32 R33, RZ, RZ, R187 ;  /* 0x000000ffff217224 */ /* 0x000fe400078e00bb */
[----:B------:R-:W-:Y:S02]  /*563d0*/  IMAD.MOV.U32 R34, RZ, RZ, R220 ;  /* 0x000000ffff227224 */ /* 0x000fe400078e00dc */
[----:B------:R-:W-:Y:S01]  /*563e0*/  IMAD.MOV.U32 R35, RZ, RZ, R221 ;  /* 0x000000ffff237224 */ /* 0x000fe200078e00dd */
[----:B------:R-:W-:Y:S04]  /*563f0*/  STL.64 [R1+0x1740], R32 ;  /* 0x0017402001007387 */ /* 0x000fe80000100a00 */
[----:B------:R-:W2:Y:S04]  /*56400*/  LDL.LU.64 R186, [R1] ;  /* 0x0000000001ba7983 */ /* 0x000ea80000300a00 */
[----:B------:R-:W3:Y:S01]  /*56410*/  LDL.LU.64 R220, [R1+0x8] ;  /* 0x0000080001dc7983 */ /* 0x000ee20000300a00 */
[----:B-1----:R-:W-:-:S02]  /*56420*/  IMAD.MOV.U32 R36, RZ, RZ, R246 ;  /* 0x000000ffff247224 */ /* 0x002fc400078e00f6 */
[----:B------:R-:W-:Y:S01]  /*56430*/  IMAD.MOV.U32 R37, RZ, RZ, R247 ;  /* 0x000000ffff257224 */ /* 0x000fe200078e00f7 */
[----:B------:R-:W4:Y:S01]  /*56440*/  LDL.LU.64 R170, [R1+0x238] ;  /* 0x0002380001aa7983 */ /* 0x000f220000300a00 */
[----:B------:R-:W-:Y:S02]  /*56450*/  IMAD.MOV.U32 R38, RZ, RZ, R248 ;  /* 0x000000ffff267224 */ /* 0x000fe400078e00f8 */
[----:B------:R-:W-:Y:S01]  /*56460*/  IMAD.MOV.U32 R39, RZ, RZ, R249 ;  /* 0x000000ffff277224 */ /* 0x000fe200078e00f9 */
[----:B------:R-:W4:Y:S01]  /*56470*/  LDL.LU.64 R172, [R1+0x240] ;  /* 0x0002400001ac7983 */ /* 0x000f220000300a00 */
[----:B------:R-:W-:Y:S02]  /*56480*/  IMAD.MOV.U32 R40, RZ, RZ, R242 ;  /* 0x000000ffff287224 */ /* 0x000fe400078e00f2 */
[----:B------:R-:W-:Y:S01]  /*56490*/  IMAD.MOV.U32 R41, RZ, RZ, R243 ;  /* 0x000000ffff297224 */ /* 0x000fe200078e00f3 */
[----:B------:R-:W4:Y:S04]  /*564a0*/  LDL.LU.64 R174, [R1+0x1a0] ;  /* 0x0001a00001ae7983 */ /* 0x000f280000300a00 */
[----:B------:R-:W4:Y:S01]  /*564b0*/  LDL.LU.64 R178, [R1+0x10] ;  /* 0x0000100001b27983 */ /* 0x000f220000300a00 */
[----:B------:R-:W-:-:S02]  /*564c0*/  IMAD.MOV.U32 R62, RZ, RZ, R84 ;  /* 0x000000ffff3e7224 */ /* 0x000fc400078e0054 */
[----:B------:R-:W-:Y:S01]  /*564d0*/  IMAD.MOV.U32 R75, RZ, RZ, R8 ;  /* 0x000000ffff4b7224 */ /* 0x000fe200078e0008 */
[----:B------:R-:W-:Y:S01]  /*564e0*/  STL.64 [R1+0x1748], R34 ;  /* 0x0017482201007387 */ /* 0x000fe20000100a00 */
[----:B------:R-:W-:Y:S02]  /*564f0*/  IMAD.MOV.U32 R76, RZ, RZ, R9 ;  /* 0x000000ffff4c7224 */ /* 0x000fe400078e0009 */
[----:B------:R-:W-:Y:S01]  /*56500*/  IMAD.MOV.U32 R102, RZ, RZ, R7 ;  /* 0x000000ffff667224 */ /* 0x000fe200078e0007 */
[----:B------:R-:W-:Y:S01]  /*56510*/  STL.64 [R1+0x1750], R36 ;  /* 0x0017502401007387 */ /* 0x000fe20000100a00 */
[----:B------:R-:W-:Y:S02]  /*56520*/  IMAD.MOV.U32 R80, RZ, RZ, R121 ;  /* 0x000000ffff507224 */ /* 0x000fe400078e0079 */
[----:B------:R-:W-:Y:S01]  /*56530*/  IMAD.MOV.U32 R63, RZ, RZ, R85 ;  /* 0x000000ffff3f7224 */ /* 0x000fe200078e0055 */
[----:B------:R-:W-:Y:S01]  /*56540*/  STL.64 [R1+0x1758], R38 ;  /* 0x0017582601007387 */ /* 0x000fe20000100a00 */
[----:B------:R-:W-:-:S02]  /*56550*/  IMAD.MOV.U32 R100, RZ, RZ, R87 ;  /* 0x000000ffff647224 */ /* 0x000fc400078e0057 */
[----:B------:R-:W-:Y:S01]  /*56560*/  IMAD.MOV.U32 R122, RZ, RZ, R6 ;  /* 0x000000ffff7a7224 */ /* 0x000fe200078e0006 */
[----:B------:R-:W-:Y:S01]  /*56570*/  STL.64 [R1+0x1760], R40 ;  /* 0x0017602801007387 */ /* 0x000fe20000100a00 */
[----:B------:R-:W-:Y:S02]  /*56580*/  IMAD.MOV.U32 R78, RZ, RZ, R111 ;  /* 0x000000ffff4e7224 */ /* 0x000fe400078e006f */
[----:B------:R-:W-:Y:S01]  /*56590*/  IMAD.MOV.U32 R82, RZ, RZ, R125 ;  /* 0x000000ffff527224 */ /* 0x000fe200078e007d */
[----:B------:R-:W4:Y:S01]  /*565a0*/  LDL.LU.64 R146, [R1+0x2c8] ;  /* 0x0002c80001927983 */ /* 0x000f220000300a00 */
[----:B------:R-:W-:Y:S02]  /*565b0*/  IMAD.MOV.U32 R133, RZ, RZ, R134 ;  /* 0x000000ffff857224 */ /* 0x000fe400078e0086 */
[----:B------:R-:W-:Y:S01]  /*565c0*/  IMAD.MOV.U32 R132, RZ, RZ, R135 ;  /* 0x000000ffff847224 */ /* 0x000fe200078e0087 */
[----:B------:R-:W4:Y:S01]  /*565d0*/  LDL.LU.64 R148, [R1+0x280] ;  /* 0x0002800001947983 */ /* 0x000f220000300a00 */
[----:B------:R-:W-:-:S02]  /*565e0*/  IMAD.MOV.U32 R65, RZ, RZ, R99 ;  /* 0x000000ffff417224 */ /* 0x000fc400078e0063 */
[----:B------:R-:W-:Y:S02]  /*565f0*/  IMAD.MOV.U32 R114, RZ, RZ, R159 ;  /* 0x000000ffff727224 */ /* 0x000fe400078e009f */
[----:B------:R-:W-:Y:S02]  /*56600*/  IMAD.MOV.U32 R77, RZ, RZ, R110 ;  /* 0x000000ffff4d7224 */ /* 0x000fe400078e006e */
[----:B------:R-:W-:Y:S02]  /*56610*/  IMAD.MOV.U32 R89, RZ, RZ, R109 ;  /* 0x000000ffff597224 */ /* 0x000fe400078e006d */
[----:B------:R-:W-:Y:S02]  /*56620*/  IMAD.MOV.U32 R66, RZ, RZ, R96 ;  /* 0x000000ffff427224 */ /* 0x000fe400078e0060 */
[----:B------:R-:W-:Y:S02]  /*56630*/  IMAD.MOV.U32 R119, RZ, RZ, R190 ;  /* 0x000000ffff777224 */ /* 0x000fe400078e00be */
        /* <DEDUP_REMOVED lines=32> */
[----:B--2---:R-:W-:Y:S02]  /*56840*/  IMAD.MOV.U32 R70, RZ, RZ, R186 ;  /* 0x000000ffff467224 */ /* 0x004fe400078e00ba */
[----:B------:R-:W-:Y:S02]  /*56850*/  IMAD.MOV.U32 R71, RZ, RZ, R187 ;  /* 0x000000ffff477224 */ /* 0x000fe400078e00bb */
[----:B------:R-:W2:Y:S01]  /*56860*/  LDL.LU.64 R186, [R1+0x1b0] ;  /* 0x0001b00001ba7983 */ /* 0x000ea20000300a00 */
[----:B---3--:R-:W-:Y:S02]  /*56870*/  IMAD.MOV.U32 R56, RZ, RZ, R220 ;  /* 0x000000ffff387224 */ /* 0x008fe400078e00dc */
[----:B------:R-:W-:Y:S02]  /*56880*/  IMAD.MOV.U32 R57, RZ, RZ, R221 ;  /* 0x000000ffff397224 */ /* 0x000fe400078e00dd */
[----:B------:R-:W3:Y:S01]  /*56890*/  LDL.LU.64 R220, [R1+0x18] ;  /* 0x0000180001dc7983 */ /* 0x000ee20000300a00 */
[----:B----4-:R-:W-:-:S02]  /*568a0*/  IMAD.MOV.U32 R83, RZ, RZ, R170 ;  /* 0x000000ffff537224 */ /* 0x010fc400078e00aa */
[----:B------:R-:W-:Y:S02]  /*568b0*/  IMAD.MOV.U32 R84, RZ, RZ, R171 ;  /* 0x000000ffff547224 */ /* 0x000fe400078e00ab */
[----:B------:R-:W-:Y:S01]  /*568c0*/  IMAD.MOV.U32 R10, RZ, RZ, R172 ;  /* 0x000000ffff0a7224 */ /* 0x000fe200078e00ac */
[----:B------:R-:W4:Y:S01]  /*568d0*/  LDL.LU.64 R170, [R1+0x328] ;  /* 0x0003280001aa7983 */ /* 0x000f220000300a00 */
[----:B------:R-:W-:Y:S02]  /*568e0*/  IMAD.MOV.U32 R8, RZ, RZ, R173 ;  /* 0x000000ffff087224 */ /* 0x000fe400078e00ad */
[----:B------:R-:W-:Y:S01]  /*568f0*/  IMAD.MOV.U32 R117, RZ, RZ, R174 ;  /* 0x000000ffff757224 */ /* 0x000fe200078e00ae */
[----:B------:R-:W4:Y:S01]  /*56900*/  LDL.LU.64 R172, [R1+0x290] ;  /* 0x0002900001ac7983 */ /* 0x000f220000300a00 */
[----:B------:R-:W-:Y:S02]  /*56910*/  IMAD.MOV.U32 R92, RZ, RZ, R175 ;  /* 0x000000ffff5c7224 */ /* 0x000fe400078e00af */
[----:B------:R-:W-:Y:S01]  /*56920*/  IMAD.MOV.U32 R118, RZ, RZ, R178 ;  /* 0x000000ffff767224 */ /* 0x000fe200078e00b2 */
[----:B------:R-:W4:Y:S01]  /*56930*/  LDL.LU.64 R174, [R1+0x1d0] ;  /* 0x0001d00001ae7983 */ /* 0x000f220000300a00 */
[----:B------:R-:W-:-:S02]  /*56940*/  IMAD.MOV.U32 R94, RZ, RZ, R179 ;  /* 0x000000ffff5e7224 */ /* 0x000fc400078e00b3 */
[----:B------:R-:W-:Y:S01]  /*56950*/  IMAD.MOV.U32 R121, RZ, RZ, R86 ;  /* 0x000000ffff797224 */ /* 0x000fe200078e0056 */
[----:B------:R-:W4:Y:S01]  /*56960*/  LDL.LU.64 R178, [R1+0x20] ;  /* 0x0000200001b27983 */ /* 0x000f220000300a00 */
[----:B------:R-:W-:-:S03]  /*56970*/  IMAD.MOV.U32 R90, RZ, RZ, R146 ;  /* 0x000000ffff5a7224 */ /* 0x000fc600078e0092 */
[----:B------:R-:W-:Y:S01]  /*56980*/  STL [R1+0xcb0], R192 ;  /* 0x000cb0c001007387 */ /* 0x000fe20000100800 */
[----:B------:R-:W-:Y:S02]  /*56990*/  IMAD.MOV.U32 R91, RZ, RZ, R147 ;  /* 0x000000ffff5b7224 */ /* 0x000fe400078e0093 */
[----:B------:R-:W-:Y:S01]  /*569a0*/  IMAD.MOV.U32 R9, RZ, RZ, R148 ;  /* 0x000000ffff097224 */ /* 0x000fe200078e0094 */
[----:B------:R-:W4:Y:S01]  /*569b0*/  LDL.LU.64 R146, [R1+0x348] ;  /* 0x0003480001927983 */ /* 0x000f220000300a00 */
[----:B------:R-:W-:Y:S02]  /*569c0*/  IMAD.MOV.U32 R7, RZ, RZ, R149 ;  /* 0x000000ffff077224 */ /* 0x000fe400078e0095 */
[----:B------:R-:W-:Y:S01]  /*569d0*/  IMAD.MOV.U32 R135, RZ, RZ, R136 ;  /* 0x000000ffff877224 */ /* 0x000fe200078e0088 */
[----:B------:R-:W-:Y:S01]  /*569e0*/  STL [R1+0xcac], R193 ;  /* 0x000cacc101007387 */ /* 0x000fe20000100800 */
[----:B------:R-:W-:Y:S02]  /*569f0*/  IMAD.MOV.U32 R134, RZ, RZ, R137 ;  /* 0x000000ffff867224 */ /* 0x000fe400078e0089 */
[----:B------:R-:W-:Y:S01]  /*56a00*/  IMAD.MOV.U32 R99, RZ, RZ, R158 ;  /* 0x000000ffff637224 */ /* 0x000fe200078e009e */
[----:B------:R-:W4:Y:S01]  /*56a10*/  LDL.LU.64 R148, [R1+0x298] ;  /* 0x0002980001947983 */ /* 0x000f220000300a00 */
[----:B------:R-:W-:-:S02]  /*56a20*/  IMAD.MOV.U32 R96, RZ, RZ, R191 ;  /* 0x000000ffff607224 */ /* 0x000fc400078e00bf */
[----:B------:R-:W-:Y:S01]  /*56a30*/  IMAD.MOV.U32 R199, RZ, RZ, R200 ;  /* 0x000000ffffc77224 */ /* 0x000fe200078e00c8 */
[----:B------:R-:W-:Y:S01]  /*56a40*/  STL [R1+0xcb8], R156 ;  /* 0x000cb89c01007387 */ /* 0x000fe20000100800 */
        /* <DEDUP_REMOVED lines=9> */
[----:B--2---:R-:W-:Y:S02]  /*56ae0*/  IMAD.MOV.U32 R85, RZ, RZ, R186 ;  /* 0x000000ffff557224 */ /* 0x004fe400078e00ba */
[----:B------:R-:W-:-:S02]  /*56af0*/  IMAD.MOV.U32 R86, RZ, RZ, R187 ;  /* 0x000000ffff567224 */ /* 0x000fc400078e00bb */
[----:B------:R-:W2:Y:S01]  /*56b00*/  LDL.LU.64 R186, [R1+0x1e0] ;  /* 0x0001e00001ba7983 */ /* 0x000ea20000300a00 */
[----:B---3--:R-:W-:Y:S02]  /*56b10*/  IMAD.MOV.U32 R87, RZ, RZ, R220 ;  /* 0x000000ffff577224 */ /* 0x008fe400078e00dc */
[----:B------:R-:W-:Y:S01]  /*56b20*/  IMAD.MOV.U32 R88, RZ, RZ, R221 ;  /* 0x000000ffff587224 */ /* 0x000fe200078e00dd */
[----:B------:R-:W-:Y:S04]  /*56b30*/  STL [R1+0xcb4], R157 ;  /* 0x000cb49d01007387 */ /* 0x000fe80000100800 */
[----:B------:R-:W3:Y:S01]  /*56b40*/  LDL.LU.64 R220, [R1+0x28] ;  /* 0x0000280001dc7983 */ /* 0x000ee20000300a00 */
[----:B----4-:R-:W-:-:S03]  /*56b50*/  IMAD.MOV.U32 R104, RZ, RZ, R170 ;  /* 0x000000ffff687224 */ /* 0x010fc600078e00aa */
[----:B------:R-:W-:Y:S01]  /*56b60*/  STL [R1+0xcc0], R128 ;  /* 0x000cc08001007387 */ /* 0x000fe20000100800 */
[----:B------:R-:W-:-:S03]  /*56b70*/  IMAD.MOV.U32 R105, RZ, RZ, R171 ;  /* 0x000000ffff697224 */ /* 0x000fc600078e00ab */
[----:B------:R-:W-:Y:S01]  /*56b80*/  STL [R1+0xcbc], R129 ;  /* 0x000cbc8101007387 */ /* 0x000fe20000100800 */
[----:B------:R-:W-:Y:S02]  /*56b90*/  IMAD.MOV.U32 R6, RZ, RZ, R172 ;  /* 0x000000ffff067224 */ /* 0x000fe400078e00ac */
[----:B------:R-:W-:Y:S01]  /*56ba0*/  IMAD.MOV.U32 R4, RZ, RZ, R173 ;  /* 0x000000ffff047224 */ /* 0x000fe200078e00ad */
[----:B------:R1:W-:Y:S01]  /*56bb0*/  STL [R1+0xcc4], R108 ;  /* 0x000cc46c01007387 */ /* 0x0003e20000100800 */
[----:B------:R-:W-:Y:S02]  /*56bc0*/  IMAD.MOV.U32 R93, RZ, RZ, R174 ;  /* 0x000000ffff5d7224 */ /* 0x000fe400078e00ae */
[----:B------:R-:W-:Y:S01]  /*56bd0*/  IMAD.MOV.U32 R111, RZ, RZ, R175 ;  /* 0x000000ffff6f7224 */ /* 0x000fe200078e00af */
[----:B------:R-:W4:Y:S01]  /*56be0*/  LDL.LU.64 R170, [R1+0x398] ;  /* 0x0003980001aa7983 */ /* 0x000f220000300a00 */
[----:B------:R-:W-:Y:S02]  /*56bf0*/  IMAD.MOV.U32 R95, RZ, RZ, R178 ;  /* 0x000000ffff5f7224 */ /* 0x000fe400078e00b2 */
[----:B------:R-:W-:Y:S01]  /*56c00*/  IMAD.MOV.U32 R112, RZ, RZ, R179 ;  /* 0x000000ffff707224 */ /* 0x000fe200078e00b3 */
[----:B------:R-:W4:Y:S04]  /*56c10*/  LDL.LU.64 R172, [R1+0x2a0] ;  /* 0x0002a00001ac7983 */ /* 0x000f280000300a00 */
[----:B------:R-:W4:Y:S04]  /*56c20*/  LDL.LU.64 R174, [R1+0x1e8] ;  /* 0x0001e80001ae7983 */ /* 0x000f280000300a00 */
[----:B------:R-:W4:Y:S04]  /*56c30*/  LDL.LU.64 R178, [R1+0x30] ;  /* 0x0000300001b27983 */ /* 0x000f280000300a00 */
[----:B------:R-:W4:Y:S04]  /*56c40*/  LDL.LU.64 R234, [R1+0x3e0] ;  /* 0x0003e00001ea7983 */ /* 0x000f280000300a00 */
[----:B------:R-:W4:Y:S01]  /*56c50*/  LDL.LU.64 R232, [R1+0x2a8] ;  /* 0x0002a80001e87983 */ /* 0x000f220000300a00 */
[----:B--2---:R-:W-:-:S02]  /*56c60*/  IMAD.MOV.U32 R106, RZ, RZ, R186 ;  /* 0x000000ffff6a7224 */ /* 0x004fc400078e00ba */
[----:B------:R-:W-:Y:S02]  /*56c70*/  IMAD.MOV.U32 R107, RZ, RZ, R187 ;  /* 0x000000ffff6b7224 */ /* 0x000fe400078e00bb */
[----:B------:R-:W2:Y:S01]  /*56c80*/  LDL.LU.64 R186, [R1+0x200] ;  /* 0x0002000001ba7983 */ /* 0x000ea20000300a00 */
[----:B---3--:R-:W-:Y:S02]  /*56c90*/  IMAD.MOV.U32 R125, RZ, RZ, R220 ;  /* 0x000000ffff7d7224 */ /* 0x008fe400078e00dc */
[----:B-1----:R-:W-:Y:S02]  /*56ca0*/  IMAD.MOV.U32 R108, RZ, RZ, R221 ;  /* 0x000000ffff6c7224 */ /* 0x002fe400078e00dd */
[----:B------:R-:W3:Y:S01]  /*56cb0*/  LDL.LU.64 R220, [R1+0x38] ;  /* 0x0000380001dc7983 */ /* 0x000ee20000300a00 */
[----:B----4-:R-:W-:Y:S02]  /*56cc0*/  IMAD.MOV.U32 R137, RZ, RZ, R170 ;  /* 0x000000ffff897224 */ /* 0x010fe400078e00aa */
[----:B------:R-:W-:-:S02]  /*56cd0*/  IMAD.MOV.U32 R136, RZ, RZ, R171 ;  /* 0x000000ffff887224 */ /* 0x000fc400078e00ab */
        /* <DEDUP_REMOVED lines=8> */
[----:B------:R-:W-:-:S03]  /*56d60*/  IMAD.MOV.U32 R142, RZ, RZ, R179 ;  /* 0x000000ffff8e7224 */ /* 0x000fc600078e00b3 */
[----:B------:R-:W4:Y:S01]  /*56d70*/  LDL.LU.64 R178, [R1+0x158] ;  /* 0x0001580001b27983 */ /* 0x000f220000300a00 */
        /* <DEDUP_REMOVED lines=8> */
[----:B--2---:R-:W-:Y:S02]  /*56e00*/  IMAD.MOV.U32 R157, RZ, RZ, R186 ;  /* 0x000000ffff9d7224 */ /* 0x004fe400078e00ba */
[----:B------:R-:W-:Y:S02]  /*56e10*/  IMAD.MOV.U32 R156, RZ, RZ, R187 ;  /* 0x000000ffff9c7224 */ /* 0x000fe400078e00bb */
[----:B------:R-:W2:Y:S04]  /*56e20*/  LDL.LU.64 R186, [R1+0x428] ;  /* 0x0004280001ba7983 */ /* 0x000ea80000300a00 */
[----:B------:R-:W2:Y:S01]  /*56e30*/  LDL.LU.64 R20, [R1+0x2c0] ;  /* 0x0002c00001147983 */ /* 0x000ea20000300a00 */
[----:B---3--:R-:W-:-:S02]  /*56e40*/  IMAD.MOV.U32 R159, RZ, RZ, R220 ;  /* 0x000000ffff9f7224 */ /* 0x008fc400078e00dc */
[----:B------:R-:W-:Y:S01]  /*56e50*/  IMAD.MOV.U32 R158, RZ, RZ, R221 ;  /* 0x000000ffff9e7224 */ /* 0x000fe200078e00dd */
[----:B------:R-:W3:Y:S04]  /*56e60*/  LDL.LU.64 R18, [R1+0x210] ;  /* 0x0002100001127983 */ /* 0x000ee80000300a00 */
[----:B------:R-:W3:Y:S04]  /*56e70*/  LDL.LU.64 R220, [R1+0x190] ;  /* 0x0001900001dc7983 */ /* 0x000ee80000300a00 */
[----:B------:R-:W3:Y:S04]  /*56e80*/  LDL.LU.64 R16, [R1+0x480] ;  /* 0x0004800001107983 */ /* 0x000ee80000300a00 */
[----:B------:R-:W3:Y:S04]  /*56e90*/  LDL.LU.64 R14, [R1+0x300] ;  /* 0x00030000010e7983 */ /* 0x000ee80000300a00 */
[----:B------:R-:W3:Y:S04]  /*56ea0*/  LDL.LU.64 R12, [R1+0x268] ;  /* 0x00026800010c7983 */ /* 0x000ee80000300a00 */
[----:B------:R-:W3:Y:S04]  /*56eb0*/  LDL.LU.64 R234, [R1+0x1c8] ;  /* 0x0001c80001ea7983 */ /* 0x000ee80000300a00 */
[----:B------:R-:W3:Y:S01]  /*56ec0*/  LDL.LU.64 R24, [R1+0x590] ;  /* 0x0005900001187983 */ /* 0x000ee20000300a00 */
        /* <DEDUP_REMOVED lines=10> */
[----:B----4-:R-:W-:Y:S02]  /*56f70*/  IMAD.MOV.U32 R169, RZ, RZ, R170 ;  /* 0x000000ffffa97224 */ /* 0x010fe400078e00aa */
        /* <DEDUP_REMOVED lines=30> */
[----:B---3--:R-:W-:Y:S02]  /*57160*/  IMAD.MOV.U32 R191, RZ, RZ, R220 ;  /* 0x000000ffffbf7224 */ /* 0x008fe400078e00dc */
[----:B------:R-:W-:-:S02]  /*57170*/  IMAD.MOV.U32 R190, RZ, RZ, R221 ;  /* 0x000000ffffbe7224 */ /* 0x000fc400078e00dd */
[----:B------:R-:W2:Y:S04]  /*57180*/  LDL.LU.64 R220, [R1+0x350] ;  /* 0x0003500001dc7983 */ /* 0x000ea80000300a00 */
[----:B------:R-:W3:Y:S04]  /*57190*/  LDL.LU.64 R28, [R1+0x2d8] ;  /* 0x0002d800011c7983 */ /* 0x000ee80000300a00 */
[----:B------:R-:W4:Y:S01]  /*571a0*/  LDL.LU.64 R22, [R1+0x260] ;  /* 0x0002600001167983 */ /* 0x000f220000300a00 */
[----:B------:R-:W-:Y:S02]  /*571b0*/  IMAD.MOV.U32 R187, RZ, RZ, R20 ;  /* 0x000000ffffbb7224 */ /* 0x000fe400078e0014 */
[----:B------:R-:W-:-:S02]  /*571c0*/  IMAD.MOV.U32 R186, RZ, RZ, R21 ;  /* 0x000000ffffba7224 */ /* 0x000fc400078e0015 */
[----:B------:R-:W2:Y:S01]  /*571d0*/  LDL.LU.64 R20, [R1+0x1b8] ;  /* 0x0001b80001147983 */ /* 0x000ea20000300a00 */
[----:B------:R-:W-:Y:S02]  /*571e0*/  IMAD.MOV.U32 R189, RZ, RZ, R18 ;  /* 0x000000ffffbd7224 */ /* 0x000fe400078e0012 */
[----:B------:R-:W-:Y:S02]  /*571f0*/  IMAD.MOV.U32 R188, RZ, RZ, R19 ;  /* 0x000000ffffbc7224 */ /* 0x000fe400078e0013 */
[----:B------:R-:W3:Y:S01]  /*57200*/  LDL.LU.64 R18, [R1+0x180] ;  /* 0x0001800001127983 */ /* 0x000ee20000300a00 */
[----:B------:R-:W-:Y:S02]  /*57210*/  IMAD.MOV.U32 R201, RZ, RZ, R16 ;  /* 0x000000ffffc97224 */ /* 0x000fe400078e0010 */
[----:B------:R-:W-:Y:S02]  /*57220*/  IMAD.MOV.U32 R200, RZ, RZ, R17 ;  /* 0x000000ffffc87224 */ /* 0x000fe400078e0011 */
[----:B------:R-:W3:Y:S01]  /*57230*/  LDL.LU.64 R16, [R1+0x160] ;  /* 0x0001600001107983 */ /* 0x000ee20000300a00 */
[----:B------:R-:W-:-:S02]  /*57240*/  IMAD.MOV.U32 R207, RZ, RZ, R234 ;  /* 0x000000ffffcf7224 */ /* 0x000fc400078e00ea */
[----:B------:R-:W-:Y:S02]  /*57250*/  IMAD.MOV.U32 R206, RZ, RZ, R235 ;  /* 0x000000ffffce7224 */ /* 0x000fe400078e00eb */
[----:B------:R-:W-:Y:S01]  /*57260*/  IMAD.MOV.U32 R203, RZ, RZ, R14 ;  /* 0x000000ffffcb7224 */ /* 0x000fe200078e000e */
[----:B------:R-:W3:Y:S01]  /*57270*/  LDL.LU.64 R234, [R1+0x598] ;  /* 0x0005980001ea7983 */ /* 0x000ee20000300a00 */
[----:B------:R-:W-:-:S03]  /*57280*/  IMAD.MOV.U32 R202, RZ, RZ, R15 ;  /* 0x000000ffffca7224 */ /* 0x000fc600078e000f */
[----:B------:R-:W3:Y:S01]  /*57290*/  LDL.LU.64 R14, [R1+0x390] ;  /* 0x00039000010e7983 */ /* 0x000ee20000300a00 */
[----:B------:R-:W-:Y:S02]  /*572a0*/  IMAD.MOV.U32 R205, RZ, RZ, R12 ;  /* 0x000000ffffcd7224 */ /* 0x000fe400078e000c */
[----:B------:R-:W-:Y:S02]  /*572b0*/  IMAD.MOV.U32 R204, RZ, RZ, R13 ;  /* 0x000000ffffcc7224 */ /* 0x000fe400078e000d */
[----:B------:R-:W3:Y:S04]  /*572c0*/  LDL.LU.64 R12, [R1+0x310] ;  /* 0x00031000010c7983 */ /* 0x000ee80000300a00 */
[----:B------:R-:W3:Y:S01]  /*572d0*/  LDL.LU.64 R26, [R1+0x2d0] ;  /* 0x0002d000011a7983 */ /* 0x000ee20000300a00 */
[----:B------:R-:W-:-:S02]  /*572e0*/  IMAD.MOV.U32 R217, RZ, RZ, R24 ;  /* 0x000000ffffd97224 */ /* 0x000fc400078e0018 */
[----:B------:R-:W-:Y:S02]  /*572f0*/  IMAD.MOV.U32 R216, RZ, RZ, R25 ;  /* 0x000000ffffd87224 */ /* 0x000fe400078e0019 */
[----:B------:R-:W3:Y:S04]  /*57300*/  LDL.LU.64 R24, [R1+0x258] ;  /* 0x0002580001187983 */ /* 0x000ee80000300a00 */
[----:B------:R-:W3:Y:S01]  /*57310*/  LDL.LU.64 R32, [R1+0x198] ;  /* 0x0001980001207983 */ /* 0x000ee20000300a00 */
        /* <DEDUP_REMOVED lines=10> */
[----:B----4-:R-:W-:Y:S02]  /*573c0*/  IMAD.MOV.U32 R223, RZ, RZ, R22 ;  /* 0x000000ffffdf7224 */ /* 0x010fe400078e0016 */
[----:B------:R-:W-:Y:S02]  /*573d0*/  IMAD.MOV.U32 R222, RZ, RZ, R23 ;  /* 0x000000ffffde7224 */ /* 0x000fe400078e0017 */
[----:B------:R-:W4:Y:S01]  /*573e0*/  LDL.LU.64 R22, [R1+0x188] ;  /* 0x0001880001167983 */ /* 0x000f220000300a00 */
[----:B--2---:R-:W-:Y:S02]  /*573f0*/  IMAD.MOV.U32 R225, RZ, RZ, R20 ;  /* 0x000000ffffe17224 */ /* 0x004fe400078e0014 */
[----:B------:R-:W-:Y:S02]  /*57400*/  IMAD.MOV.U32 R224, RZ, RZ, R21 ;  /* 0x000000ffffe07224 */ /* 0x000fe400078e0015 */
[----:B------:R-:W2:Y:S04]  /*57410*/  LDL.LU.64 R20, [R1+0x48] ;  /* 0x0000480001147983 */ /* 0x000ea80000300a00 */
[----:B------:R-:W2:Y:S01]  /*57420*/  LDL.LU.64 R30, [R1+0x9c0] ;  /* 0x0009c000011e7983 */ /* 0x000ea20000300a00 */
[----:B------:R-:W-:-:S02]  /*57430*/  IMAD.MOV.U32 R219, RZ, RZ, R220 ;  /* 0x000000ffffdb7224 */ /* 0x000fc400078e00dc */
[----:B------:R-:W-:Y:S02]  /*57440*/  IMAD.MOV.U32 R218, RZ, RZ, R221 ;  /* 0x000000ffffda7224 */ /* 0x000fe400078e00dd */
[----:B---3--:R-:W-:Y:S02]  /*57450*/  IMAD.MOV.U32 R221, RZ, RZ, R28 ;  /* 0x000000ffffdd7224 */ /* 0x008fe400078e001c */
[----:B------:R-:W-:Y:S02]  /*57460*/  IMAD.MOV.U32 R220, RZ, RZ, R29 ;  /* 0x000000ffffdc7224 */ /* 0x000fe400078e001d */
[----:B------:R-:W3:Y:S01]  /*57470*/  LDL.LU.64 R28, [R1+0x3d8] ;  /* 0x0003d800011c7983 */ /* 0x000ee20000300a00 */
[----:B------:R-:W-:Y:S02]  /*57480*/  IMAD.MOV.U32 R227, RZ, RZ, R18 ;  /* 0x000000ffffe37224 */ /* 0x000fe400078e0012 */
[----:B------:R-:W-:Y:S02]  /*57490*/  IMAD.MOV.U32 R226, RZ, RZ, R19 ;  /* 0x000000ffffe27224 */ /* 0x000fe400078e0013 */
[----:B------:R-:W3:Y:S01]  /*574a0*/  LDL.LU.64 R18, [R1+0x370] ;  /* 0x0003700001127983 */ /* 0x000ee20000300a00 */
[----:B------:R-:W-:-:S02]  /*574b0*/  IMAD.MOV.U32 R229, RZ, RZ, R16 ;  /* 0x000000ffffe57224 */ /* 0x000fc400078e0010 */
[----:B------:R-:W-:Y:S02]  /*574c0*/  IMAD.MOV.U32 R228, RZ, RZ, R17 ;  /* 0x000000ffffe47224 */ /* 0x000fe400078e0011 */
[----:B------:R-:W3:Y:S01]  /*574d0*/  LDL.LU.64 R16, [R1+0x308] ;  /* 0x0003080001107983 */ /* 0x000ee20000300a00 */
[----:B------:R-:W-:Y:S02]  /*574e0*/  IMAD.MOV.U32 R233, RZ, RZ, R234 ;  /* 0x000000ffffe97224 */ /* 0x000fe400078e00ea */
[----:B------:R-:W-:Y:S02]  /*574f0*/  IMAD.MOV.U32 R232, RZ, RZ, R235 ;  /* 0x000000ffffe87224 */ /* 0x000fe400078e00eb */
        /* <DEDUP_REMOVED lines=8> */
[----:B------:R-:W3:Y:S01]  /*57580*/  LDL.LU.64 R26, [R1+0x1a8] ;  /* 0x0001a800011a7983 */ /* 0x000ee20000300a00 */
[----:B------:R-:W-:Y:S02]  /*57590*/  IMAD.MOV.U32 R241, RZ, RZ, R24 ;  /* 0x000000fffff17224 */ /* 0x000fe400078e0018 */
[----:B------:R-:W-:-:S02]  /*575a0*/  IMAD.MOV.U32 R240, RZ, RZ, R25 ;  /* 0x000000fffff07224 */ /* 0x000fc400078e0019 */
[----:B------:R-:W3:Y:S01]  /*575b0*/  LDL.LU.64 R24, [R1+0x50] ;  /* 0x0000500001187983 */ /* 0x000ee20000300a00 */
[----:B------:R-:W-:Y:S02]  /*575c0*/  IMAD.MOV.U32 R243, RZ, RZ, R32 ;  /* 0x000000fffff37224 */ /* 0x000fe400078e0020 */
[----:B------:R-:W-:Y:S02]  /*575d0*/  IMAD.MOV.U32 R242, RZ, RZ, R33 ;  /* 0x000000fffff27224 */ /* 0x000fe400078e0021 */
[----:B------:R-:W3:Y:S01]  /*575e0*/  LDL.LU.64 R32, [R1+0xa50] ;  /* 0x000a500001207983 */ /* 0x000ee20000300a00 */
[----:B----4-:R-:W-:Y:S02]  /*575f0*/  IMAD.MOV.U32 R245, RZ, RZ, R22 ;  /* 0x000000fffff57224 */ /* 0x010fe400078e0016 */
[----:B------:R-:W-:Y:S02]  /*57600*/  IMAD.MOV.U32 R244, RZ, RZ, R23 ;  /* 0x000000fffff47224 */ /* 0x000fe400078e0017 */
[----:B------:R-:W4:Y:S01]  /*57610*/  LDL.LU.64 R22, [R1+0x438] ;  /* 0x0004380001167983 */ /* 0x000f220000300a00 */
[----:B--2---:R-:W-:-:S02]  /*57620*/  IMAD.MOV.U32 R247, RZ, RZ, R20 ;  /* 0x000000fffff77224 */ /* 0x004fc400078e0014 */
[----:B------:R-:W-:Y:S02]  /*57630*/  IMAD.MOV.U32 R246, RZ, RZ, R21 ;  /* 0x000000fffff67224 */ /* 0x000fe400078e0015 */
[----:B------:R-:W2:Y:S01]  /*57640*/  LDL.LU.64 R20, [R1+0x3b0] ;  /* 0x0003b00001147983 */ /* 0x000ea20000300a00 */
[----:B------:R-:W-:Y:S02]  /*57650*/  IMAD.MOV.U32 R249, RZ, RZ, R30 ;  /* 0x000000fffff97224 */ /* 0x000fe400078e001e */
[----:B------:R-:W-:Y:S02]  /*57660*/  IMAD.MOV.U32 R248, RZ, RZ, R31 ;  /* 0x000000fffff87224 */ /* 0x000fe400078e001f */
[----:B------:R-:W2:Y:S01]  /*57670*/  LDL.LU.64 R30, [R1+0x340] ;  /* 0x00034000011e7983 */ /* 0x000ea20000300a00 */
[----:B---3--:R-:W-:Y:S02]  /*57680*/  IMAD.MOV.U32 R251, RZ, RZ, R28 ;  /* 0x000000fffffb7224 */ /* 0x008fe400078e001c */
[----:B------:R-:W-:-:S02]  /*57690*/  IMAD.MOV.U32 R250, RZ, RZ, R29 ;  /* 0x000000fffffa7224 */ /* 0x000fc400078e001d */
[----:B------:R-:W3:Y:S01]  /*576a0*/  LDL.LU.64 R28, [R1+0x2f8] ;  /* 0x0002f800011c7983 */ /* 0x000ee20000300a00 */
[----:B------:R-:W-:-:S03]  /*576b0*/  IMAD.MOV.U32 R252, RZ, RZ, R19 ;  /* 0x000000fffffc7224 */ /* 0x000fc600078e0013 */
[----:B------:R1:W-:Y:S01]  /*576c0*/  STL [R1], R18 ;  /* 0x0000001201007387 */ /* 0x0003e20000100800 */
[----:B------:R-:W-:-:S03]  /*576d0*/  IMAD.MOV.U32 R34, RZ, RZ, R17 ;  /* 0x000000ffff227224 */ /* 0x000fc600078e0011 */
[----:B-1----:R-:W3:Y:S04]  /*576e0*/  LDL.LU.64 R18, [R1+0x288] ;  /* 0x0002880001127983 */ /* 0x002ee80000300a00 */
[----:B------:R1:W-:Y:S04]  /*576f0*/  STL [R1+0x8], R16 ;  /* 0x0000081001007387 */ /* 0x0003e80000100800 */
[----:B-1----:R-:W3:Y:S04]  /*57700*/  LDL.LU.64 R16, [R1+0x220] ;  /* 0x0002200001107983 */ /* 0x002ee80000300a00 */
[----:B------:R1:W-:Y:S04]  /*57710*/  STL [R1+0x4], R34 ;  /* 0x0000042201007387 */ /* 0x0003e80000100800 */
[----:B------:R1:W-:Y:S02]  /*57720*/  STL [R1+0x10], R14 ;  /* 0x0000100e01007387 */ /* 0x0003e40000100800 */
[----:B-1----:R-:W-:-:S02]  /*57730*/  IMAD.MOV.U32 R34, RZ, RZ, R15 ;  /* 0x000000ffff227224 */ /* 0x002fc400078e000f */
[----:B------:R-:W3:Y:S04]  /*57740*/  LDL.LU.64 R14, [R1+0x68] ;  /* 0x00006800010e7983 */ /* 0x000ee80000300a00 */
        /* <DEDUP_REMOVED lines=17> */
[----:B----4-:R4:W-:Y:S01]  /*57860*/  STL [R1+0x38], R22 ;  /* 0x0000381601007387 */ /* 0x0109e20000100800 */
[----:B-1----:R-:W-:-:S03]  /*57870*/  IMAD.MOV.U32 R34, RZ, RZ, R23 ;  /* 0x000000ffff227224 */ /* 0x002fc600078e0017 */
[----:B----4-:R-:W4:Y:S04]  /*57880*/  LDL.LU.64 R22, [R1+0x338] ;  /* 0x0003380001167983 */ /* 0x010f280000300a00 */
[----:B------:R1:W-:Y:S04]  /*57890*/  STL [R1+0x34], R34 ;  /* 0x0000342201007387 */ /* 0x0003e80000100800 */
[----:B--2---:R2:W-:Y:S01]  /*578a0*/  STL [R1+0x40], R20 ;  /* 0x0000401401007387 */ /* 0x0045e20000100800 */
[----:B-1----:R-:W-:-:S03]  /*578b0*/  IMAD.MOV.U32 R34, RZ, RZ, R21 ;  /* 0x000000ffff227224 */ /* 0x002fc600078e0015 */
[----:B--2---:R-:W2:Y:S04]  /*578c0*/  LDL.LU.64 R20, [R1+0x2f0] ;  /* 0x0002f00001147983 */ /* 0x004ea80000300a00 */
[----:B------:R1:W-:Y:S04]  /*578d0*/  STL [R1+0x3c], R34 ;  /* 0x00003c2201007387 */ /* 0x0003e80000100800 */
[----:B------:R1:W-:Y:S02]  /*578e0*/  STL [R1+0x48], R30 ;  /* 0x0000481e01007387 */ /* 0x0003e40000100800 */
[----:B-1----:R-:W-:-:S02]  /*578f0*/  IMAD.MOV.U32 R34, RZ, RZ, R31 ;  /* 0x000000ffff227224 */ /* 0x002fc400078e001f */
[----:B------:R-:W2:Y:S04]  /*57900*/  LDL.LU.64 R30, [R1+0x278] ;  /* 0x00027800011e7983 */ /* 0x000ea80000300a00 */
[----:B------:R1:W-:Y:S04]  /*57910*/  STL [R1+0x44], R34 ;  /* 0x0000442201007387 */ /* 0x0003e80000100800 */
[----:B---3--:R3:W-:Y:S01]  /*57920*/  STL [R1+0x50], R28 ;  /* 0x0000501c01007387 */ /* 0x0087e20000100800 */
[----:B-1----:R-:W-:-:S03]  /*57930*/  IMAD.MOV.U32 R34, RZ, RZ, R29 ;  /* 0x000000ffff227224 */ /* 0x002fc600078e001d */
[----:B---3--:R-:W3:Y:S04]  /*57940*/  LDL.LU.64 R28, [R1+0xa8] ;  /* 0x0000a800011c7983 */ /* 0x008ee80000300a00 */
        /* <DEDUP_REMOVED lines=523> */
[----:B------:R-:W2:Y:S04]  /*59a00*/  LDL.64 R30, [R1+0xe38] ;  /* 0x000e3800011e7983 */ /* 0x000ea80000100a00 */
        /* <DEDUP_REMOVED lines=793> */
[----:B---3--:R3:W-:Y:S04]  /*5cba0*/  STL [R1+0xaa0], R28 ;  /* 0x000aa01c01007387 */ /* 0x0087e80000100800 */
[----:B-1----:R-:W2:Y:S01]  /*5cbb0*/  LDL.LU.64 R34, [R1+0x1318] ;  /* 0x0013180001227983 */ /* 0x002ea20000300a00 */
[----:B---3--:R-:W-:-:S05]  /*5cbc0*/  IMAD.MOV.U32 R28, RZ, RZ, R29 ;  /* 0x000000ffff1c7224 */ /* 0x008fca00078e001d */
[----:B------:R1:W-:Y:S04]  /*5cbd0*/  STL [R1+0xa9c], R28 ;  /* 0x000a9c1c01007387 */ /* 0x0003e80000100800 */
[----:B------:R3:W-:Y:S01]  /*5cbe0*/  STL [R1+0xaa8], R18 ;  /* 0x000aa81201007387 */ /* 0x0007e20000100800 */
        /* <DEDUP_REMOVED lines=15> */
[----:B------:R1:W-:Y:S04]  /*5cce0*/  STL [R1+0xac8], R26 ;  /* 0x000ac81a01007387 */ /* 0x0003e80000100800 */
[----:B-1----:R-:W3:Y:S01]  /*5ccf0*/  LDL.LU.64 R28, [R1+0xb20] ;  /* 0x000b2000011c7983 */ /* 0x002ee20000300a00 */
[----:B------:R-:W-:-:S05]  /*5cd00*/  IMAD.MOV.U32 R26, RZ, RZ, R27 ;  /* 0x000000ffff1a7224 */ /* 0x000fca00078e001b */
[----:B------:R1:W-:Y:S04]  /*5cd10*/  STL [R1+0xac4], R26 ;  /* 0x000ac41a01007387 */ /* 0x0003e80000100800 */
[----:B------:R1:W-:Y:S04]  /*5cd20*/  STL [R1+0xad0], R24 ;  /* 0x000ad01801007387 */ /* 0x0003e80000100800 */
[----:B-1----:R-:W3:Y:S01]  /*5cd30*/  LDL.LU.64 R26, [R1+0xb30] ;  /* 0x000b3000011a7983 */ /* 0x002ee20000300a00 */
[----:B------:R-:W-:-:S05]  /*5cd40*/  IMAD.MOV.U32 R24, RZ, RZ, R25 ;  /* 0x000000ffff187224 */ /* 0x000fca00078e0019 */
[----:B------:R1:W-:Y:S04]  /*5cd50*/  STL [R1+0xacc], R24 ;  /* 0x000acc1801007387 */ /* 0x0003e80000100800 */
[----:B------:R1:W-:Y:S04]  /*5cd60*/  STL [R1+0xad8], R32 ;  /* 0x000ad82001007387 */ /* 0x0003e80000100800 */
[----:B-1----:R-:W3:Y:S01]  /*5cd70*/  LDL.LU.64 R24, [R1+0x1380] ;  /* 0x0013800001187983 */ /* 0x002ee20000300a00 */
[----:B------:R-:W-:-:S03]  /*5cd80*/  IMAD.MOV.U32 R32, RZ, RZ, R33 ;  /* 0x000000ffff207224 */ /* 0x000fc600078e0021 */
[----:B----4-:R1:W-:Y:S04]  /*5cd90*/  STL [R1+0xae0], R22 ;  /* 0x000ae01601007387 */ /* 0x0103e80000100800 */
[----:B------:R4:W-:Y:S01]  /*5cda0*/  STL [R1+0xad4], R32 ;  /* 0x000ad42001007387 */ /* 0x0009e20000100800 */
[----:B-1----:R-:W-:-:S03]  /*5cdb0*/  IMAD.MOV.U32 R22, RZ, RZ, R23 ;  /* 0x000000ffff167224 */ /* 0x002fc600078e0017 */
[----:B----4-:R-:W4:Y:S04]  /*5cdc0*/  LDL.LU.64 R32, [R1+0x1330] ;  /* 0x0013300001207983 */ /* 0x010f280000300a00 */
[----:B--2---:R-:W-:Y:S04]  /*5cdd0*/  STL [R1+0xae8], R20 ;  /* 0x000ae81401007387 */ /* 0x004fe80000100800 */
[----:B------:R1:W-:Y:S04]  /*5cde0*/  STL [R1+0xadc], R22 ;  /* 0x000adc1601007387 */ /* 0x0003e80000100800 */
[----:B-1----:R-:W2:Y:S01]  /*5cdf0*/  LDL.LU.64 R22, [R1+0x12c0] ;  /* 0x0012c00001167983 */ /* 0x002ea20000300a00 */
[----:B------:R-:W-:-:S03]  /*5ce00*/  IMAD.MOV.U32 R20, RZ, RZ, R21 ;  /* 0x000000ffff147224 */ /* 0x000fc600078e0015 */
[----:B------:R1:W-:Y:S04]  /*5ce10*/  STL [R1+0xaf0], R30 ;  /* 0x000af01e01007387 */ /* 0x0003e80000100800 */
[----:B------:R1:W-:Y:S02]  /*5ce20*/  STL [R1+0xae4], R20 ;  /* 0x000ae41401007387 */ /* 0x0003e40000100800 */
[----:B-1----:R-:W-:Y:S02]  /*5ce30*/  IMAD.MOV.U32 R30, RZ, RZ, R31 ;  /* 0x000000ffff1e7224 */ /* 0x002fe400078e001f */
[----:B------:R-:W2:Y:S04]  /*5ce40*/  LDL.LU.64 R20, [R1+0x11c8] ;  /* 0x0011c80001147983 */ /* 0x000ea80000300a00 */
[----:B------:R-:W-:Y:S04]  /*5ce50*/  STL [R1+0xaf8], R34 ;  /* 0x000af82201007387 */ /* 0x000fe80000100800 */
[----:B------:R1:W-:Y:S04]  /*5ce60*/  STL [R1+0xaec], R30 ;  /* 0x000aec1e01007387 */ /* 0x0003e80000100800 */
[----:B-1----:R-:W2:Y:S01]  /*5ce70*/  LDL.LU.64 R30, [R1+0xb88] ;  /* 0x000b8800011e7983 */ /* 0x002ea20000300a00 */
[----:B------:R-:W-:-:S03]  /*5ce80*/  IMAD.MOV.U32 R34, RZ, RZ, R35 ;  /* 0x000000ffff227224 */ /* 0x000fc600078e0023 */
[----:B---3--:R-:W-:Y:S04]  /*5ce90*/  STL [R1+0xb00], R18 ;  /* 0x000b001201007387 */ /* 0x008fe80000100800 */
[----:B------:R1:W-:Y:S02]  /*5cea0*/  STL [R1+0xaf4], R34 ;  /* 0x000af42201007387 */ /* 0x0003e40000100800 */
[----:B-1----:R-:W-:Y:S02]  /*5ceb0*/  IMAD.MOV.U32 R34, RZ, RZ, R19 ;  /* 0x000000ffff227224 */ /* 0x002fe400078e0013 */
        /* <DEDUP_REMOVED lines=17> */
[----:B------:R-:W-:Y:S04]  /*5cfd0*/  STL [R1+0xb1c], R34 ;  /* 0x000b1c2201007387 */ /* 0x000fe80000100800 */
[----:B------:R1:W-:Y:S02]  /*5cfe0*/  STL [R1+0xb28], R26 ;  /* 0x000b281a01007387 */ /* 0x0003e40000100800 */
[----:B-1----:R-:W-:-:S02]  /*5cff0*/  IMAD.MOV.U32 R26, RZ, RZ, R27 ;  /* 0x000000ffff1a7224 */ /* 0x002fc400078e001b */
[----:B------:R-:W-:Y:S04]  /*5d000*/  STL [R1+0xb30], R24 ;  /* 0x000b301801007387 */ /* 0x000fe80000100800 */
[----:B------:R1:W-:Y:S04]  /*5d010*/  STL [R1+0xb24], R26 ;  /* 0x000b241a01007387 */ /* 0x0003e80000100800 */
[----:B-1----:R-:W3:Y:S01]  /*5d020*/  LDL.LU.64 R26, [R1+0x12e0] ;  /* 0x0012e000011a7983 */ /* 0x002ee20000300a00 */
[----:B------:R-:W-:-:S03]  /*5d030*/  IMAD.MOV.U32 R24, RZ, RZ, R25 ;  /* 0x000000ffff187224 */ /* 0x000fc600078e0019 */
[----:B----4-:R1:W-:Y:S04]  /*5d040*/  STL [R1+0xb38], R32 ;  /* 0x000b382001007387 */ /* 0x0103e80000100800 */
[----:B------:R4:W-:Y:S01]  /*5d050*/  STL [R1+0xb2c], R24 ;  /* 0x000b2c1801007387 */ /* 0x0009e20000100800 */
[----:B-1----:R-:W-:-:S03]  /*5d060*/  IMAD.MOV.U32 R32, RZ, RZ, R33 ;  /* 0x000000ffff207224 */ /* 0x002fc600078e0021 */
[----:B----4-:R-:W4:Y:S04]  /*5d070*/  LDL.LU.64 R24, [R1+0x1208] ;  /* 0x0012080001187983 */ /* 0x010f280000300a00 */
[----:B--2---:R1:W-:Y:S04]  /*5d080*/  STL [R1+0xb40], R22 ;  /* 0x000b401601007387 */ /* 0x0043e80000100800 */
[----:B------:R-:W-:Y:S04]  /*5d090*/  STL [R1+0xb34], R32 ;  /* 0x000b342001007387 */ /* 0x000fe80000100800 */
[----:B------:R-:W2:Y:S01]  /*5d0a0*/  LDL.LU.64 R36, [R1+0xb90] ;  /* 0x000b900001247983 */ /* 0x000ea20000300a00 */
[----:B-1----:R-:W-:-:S03]  /*5d0b0*/  IMAD.MOV.U32 R22, RZ, RZ, R23 ;  /* 0x000000ffff167224 */ /* 0x002fc600078e0017 */
[----:B------:R1:W-:Y:S04]  /*5d0c0*/  STL [R1+0xb48], R20 ;  /* 0x000b481401007387 */ /* 0x0003e80000100800 */
[----:B------:R1:W-:Y:S02]  /*5d0d0*/  STL [R1+0xb3c], R22 ;  /* 0x000b3c1601007387 */ /* 0x0003e40000100800 */
[----:B-1----:R-:W-:Y:S02]  /*5d0e0*/  IMAD.MOV.U32 R20, RZ, RZ, R21 ;  /* 0x000000ffff147224 */ /* 0x002fe400078e0015 */
[----:B------:R-:W2:Y:S04]  /*5d0f0*/  LDL.LU.64 R22, [R1+0xb98] ;  /* 0x000b980001167983 */ /* 0x000ea80000300a00 */
[----:B------:R-:W-:Y:S04]  /*5d100*/  STL [R1+0xb50], R30 ;  /* 0x000b501e01007387 */ /* 0x000fe80000100800 */
[----:B------:R1:W-:Y:S04]  /*5d110*/  STL [R1+0xb44], R20 ;  /* 0x000b441401007387 */ /* 0x0003e80000100800 */
[----:B-1----:R-:W2:Y:S04]  /*5d120*/  LDL.LU.64 R20, [R1+0xba0] ;  /* 0x000ba00001147983 */ /* 0x002ea80000300a00 */
[----:B------:R-:W2:Y:S01]  /*5d130*/  LDL.LU.64 R34, [R1+0xbb0] ;  /* 0x000bb00001227983 */ /* 0x000ea20000300a00 */
[----:B------:R-:W-:-:S05]  /*5d140*/  IMAD.MOV.U32 R30, RZ, RZ, R31 ;  /* 0x000000ffff1e7224 */ /* 0x000fca00078e001f */
        /* <DEDUP_REMOVED lines=8> */
[----:B------:R-:W-:Y:S04]  /*5d1d0*/  STL [R1+0xb5c], R30 ;  /* 0x000b5c1e01007387 */ /* 0x000fe80000100800 */
[----:B------:R1:W-:Y:S04]  /*5d1e0*/  STL [R1+0xb68], R14 ;  /* 0x000b680e01007387 */ /* 0x0003e80000100800 */
[----:B------:R-:W3:Y:S01]  /*5d1f0*/  LDL.LU.64 R32, [R1+0x12f8] ;  /* 0x0012f80001207983 */ /* 0x000ee20000300a00 */
[----:B-1----:R-:W-:-:S03]  /*5d200*/  IMAD.MOV.U32 R14, RZ, RZ, R15 ;  /* 0x000000ffff0e7224 */ /* 0x002fc600078e000f */
[----:B------:R1:W-:Y:S04]  /*5d210*/  STL [R1+0xb70], R12 ;  /* 0x000b700c01007387 */ /* 0x0003e80000100800 */
[----:B------:R1:W-:Y:S02]  /*5d220*/  STL [R1+0xb64], R14 ;  /* 0x000b640e01007387 */ /* 0x0003e40000100800 */
[----:B-1----:R-:W-:Y:S02]  /*5d230*/  IMAD.MOV.U32 R12, RZ, RZ, R13 ;  /* 0x000000ffff0c7224 */ /* 0x002fe400078e000d */
[----:B------:R-:W3:Y:S04]  /*5d240*/  LDL.LU.64 R14, [R1+0x1248] ;  /* 0x00124800010e7983 */ /* 0x000ee80000300a00 */
[----:B------:R-:W-:Y:S04]  /*5d250*/  STL [R1+0xb78], R28 ;  /* 0x000b781c01007387 */ /* 0x000fe80000100800 */
[----:B------:R1:W-:Y:S04]  /*5d260*/  STL [R1+0xb6c], R12 ;  /* 0x000b6c0c01007387 */ /* 0x0003e80000100800 */
[----:B-1----:R-:W3:Y:S04]  /*5d270*/  LDL.LU.64 R12, [R1+0x1130] ;  /* 0x00113000010c7983 */ /* 0x002ee80000300a00 */
[----:B------:R-:W3:Y:S01]  /*5d280*/  LDL.LU.64 R30, [R1+0xbd8] ;  /* 0x000bd800011e7983 */ /* 0x000ee20000300a00 */
[----:B------:R-:W-:-:S05]  /*5d290*/  IMAD.MOV.U32 R28, RZ, RZ, R29 ;  /* 0x000000ffff1c7224 */ /* 0x000fca00078e001d */
[----:B------:R1:W-:Y:S04]  /*5d2a0*/  STL [R1+0xb74], R28 ;  /* 0x000b741c01007387 */ /* 0x0003e80000100800 */
[----:B------:R1:W-:Y:S04]  /*5d2b0*/  STL [R1+0xb80], R26 ;  /* 0x000b801a01007387 */ /* 0x0003e80000100800 */
[----:B-1----:R-:W3:Y:S01]  /*5d2c0*/  LDL.LU.64 R28, [R1+0xbf8] ;  /* 0x000bf800011c7983 */ /* 0x002ee20000300a00 */
[----:B------:R-:W-:-:S05]  /*5d2d0*/  IMAD.MOV.U32 R26, RZ, RZ, R27 ;  /* 0x000000ffff1a7224 */ /* 0x000fca00078e001b */
[----:B------:R1:W-:Y:S01]  /*5d2e0*/  STL [R1+0xb7c], R26 ;  /* 0x000b7c1a01007387 */ /* 0x0003e20000100800 */
[----:B------:R-:W-:-:S03]  /*5d2f0*/  IMAD.MOV.U32 R103, RZ, RZ, R126 ;  /* 0x000000ffff677224 */ /* 0x000fc600078e007e */
[----:B----4-:R4:W-:Y:S04]  /*5d300*/  STL [R1+0xb88], R24 ;  /* 0x000b881801007387 */ /* 0x0109e80000100800 */
[----:B-1----:R-:W3:Y:S01]  /*5d310*/  LDL.LU.64 R26, [R1+0xbe8] ;  /* 0x000be800011a7983 */ /* 0x002ee20000300a00 */
[----:B----4-:R-:W-:-:S05]  /*5d320*/  IMAD.MOV.U32 R24, RZ, RZ, R25 ;  /* 0x000000ffff187224 */ /* 0x010fca00078e0019 */
[----:B------:R1:W-:Y:S04]  /*5d330*/  STL [R1+0xb84], R24 ;  /* 0x000b841801007387 */ /* 0x0003e80000100800 */
[----:B--2---:R2:W-:Y:S04]  /*5d340*/  STL [R1+0xb90], R36 ;  /* 0x000b902401007387 */ /* 0x0045e80000100800 */
[----:B-1----:R-:W4:Y:S01]  /*5d350*/  LDL.LU.64 R24, [R1+0x13a0] ;  /* 0x0013a00001187983 */ /* 0x002f220000300a00 */
[----:B--2---:R-:W-:-:S03]  /*5d360*/  IMAD.MOV.U32 R36, RZ, RZ, R37 ;  /* 0x000000ffff247224 */ /* 0x004fc600078e0025 */
[----:B------:R-:W-:Y:S04]  /*5d370*/  STL [R1+0xb98], R22 ;  /* 0x000b981601007387 */ /* 0x000fe80000100800 */
[----:B------:R1:W-:Y:S02]  /*5d380*/  STL [R1+0xb8c], R36 ;  /* 0x000b8c2401007387 */ /* 0x0003e40000100800 */
[----:B-1----:R-:W-:Y:S02]  /*5d390*/  IMAD.MOV.U32 R36, RZ, RZ, R23 ;  /* 0x000000ffff247224 */ /* 0x002fe400078e0017 */
[----:B------:R-:W2:Y:S04]  /*5d3a0*/  LDL.LU.64 R22, [R1+0x1368] ;  /* 0x0013680001167983 */ /* 0x000ea80000300a00 */
[----:B------:R-:W-:Y:S04]  /*5d3b0*/  STL [R1+0xb94], R36 ;  /* 0x000b942401007387 */ /* 0x000fe80000100800 */
[----:B------:R1:W-:Y:S04]  /*5d3c0*/  STL [R1+0xba0], R20 ;  /* 0x000ba01401007387 */ /* 0x0003e80000100800 */
[----:B------:R1:W-:Y:S02]  /*5d3d0*/  STL [R1+0xba8], R34 ;  /* 0x000ba82201007387 */ /* 0x0003e40000100800 */
[----:B-1----:R-:W-:-:S05]  /*5d3e0*/  IMAD.MOV.U32 R20, RZ, RZ, R21 ;  /* 0x000000ffff147224 */ /* 0x002fca00078e0015 */
[----:B------:R1:W-:Y:S01]  /*5d3f0*/  STL [R1+0xb9c], R20 ;  /* 0x000b9c1401007387 */ /* 0x0003e20000100800 */
[----:B------:R-:W-:-:S03]  /*5d400*/  IMAD.MOV.U32 R34, RZ, RZ, R35 ;  /* 0x000000ffff227224 */ /* 0x000fc600078e0023 */
[----:B-1----:R-:W2:Y:S04]  /*5d410*/  LDL.LU.64 R20, [R1+0x1310] ;  /* 0x0013100001147983 */ /* 0x002ea80000300a00 */
[----:B---3--:R-:W-:Y:S04]  /*5d420*/  STL [R1+0xbb0], R18 ;  /* 0x000bb01201007387 */ /* 0x008fe80000100800 */
[----:B------:R1:W-:Y:S02]  /*5d430*/  STL [R1+0xba4], R34 ;  /* 0x000ba42201007387 */ /* 0x0003e40000100800 */
[----:B-1----:R-:W-:-:S02]  /*5d440*/  IMAD.MOV.U32 R34, RZ, RZ, R19 ;  /* 0x000000ffff227224 */ /* 0x002fc400078e0013 */
[----:B------:R-:W3:Y:S04]  /*5d450*/  LDL.LU.64 R18, [R1+0x1280] ;  /* 0x0012800001127983 */ /* 0x000ee80000300a00 */
[----:B------:R-:W-:Y:S04]  /*5d460*/  STL [R1+0xbac], R34 ;  /* 0x000bac2201007387 */ /* 0x000fe80000100800 */
[----:B------:R1:W-:Y:S04]  /*5d470*/  STL [R1+0xbb8], R16 ;  /* 0x000bb81001007387 */ /* 0x0003e80000100800 */
[----:B------:R1:W-:Y:S02]  /*5d480*/  STL [R1+0xbc0], R32 ;  /* 0x000bc02001007387 */ /* 0x0003e40000100800 */
[----:B-1----:R-:W-:-:S05]  /*5d490*/  IMAD.MOV.U32 R16, RZ, RZ, R17 ;  /* 0x000000ffff107224 */ /* 0x002fca00078e0011 */
[----:B------:R1:W-:Y:S01]  /*5d4a0*/  STL [R1+0xbb4], R16 ;  /* 0x000bb41001007387 */ /* 0x0003e20000100800 */
[----:B------:R-:W-:-:S03]  /*5d4b0*/  IMAD.MOV.U32 R32, RZ, RZ, R33 ;  /* 0x000000ffff207224 */ /* 0x000fc600078e0021 */
[----:B-1----:R-:W3:Y:S04]  /*5d4c0*/  LDL.LU.64 R16, [R1+0x1170] ;  /* 0x0011700001107983 */ /* 0x002ee80000300a00 */
[----:B------:R-:W-:Y:S04]  /*5d4d0*/  STL [R1+0xbc8], R14 ;  /* 0x000bc80e01007387 */ /* 0x000fe80000100800 */
        /* <DEDUP_REMOVED lines=10> */
[----:B------:R1:W-:Y:S04]  /*5d580*/  STL [R1+0xbe0], R28 ;  /* 0x000be01c01007387 */ /* 0x0003e80000100800 */
[----:B------:R-:W-:Y:S04]  /*5d590*/  STL [R1+0xbd4], R30 ;  /* 0x000bd41e01007387 */ /* 0x000fe80000100800 */
[----:B------:R-:W3:Y:S01]  /*5d5a0*/  LDL.LU.64 R126, [R1+0xc28] ;  /* 0x000c2800017e7983 */ /* 0x000ee20000300a00 */
[----:B-1----:R-:W-:-:S05]  /*5d5b0*/  IMAD.MOV.U32 R28, RZ, RZ, R29 ;  /* 0x000000ffff1c7224 */ /* 0x002fca00078e001d */
[----:B------:R-:W-:Y:S04]  /*5d5c0*/  STL [R1+0xbdc], R28 ;  /* 0x000bdc1c01007387 */ /* 0x000fe80000100800 */
[----:B------:R1:W-:Y:S02]  /*5d5d0*/  STL [R1+0xbe8], R26 ;  /* 0x000be81a01007387 */ /* 0x0003e40000100800 */
[----:B-1----:R-:W-:Y:S02]  /*5d5e0*/  IMAD.MOV.U32 R26, RZ, RZ, R27 ;  /* 0x000000ffff1a7224 */ /* 0x002fe400078e001b */
[----:B----4-:R1:W-:Y:S04]  /*5d5f0*/  STL [R1+0xbf0], R24 ;  /* 0x000bf01801007387 */ /* 0x0103e80000100800 */
[----:B------:R-:W-:Y:S04]  /*5d600*/  STL [R1+0xbe4], R26 ;  /* 0x000be41a01007387 */ /* 0x000fe80000100800 */
[----:B------:R-:W4:Y:S01]  /*5d610*/  LDL.LU.64 R40, [R1+0x13a8] ;  /* 0x0013a80001287983 */ /* 0x000f220000300a00 */
[----:B-1----:R-:W-:-:S03]  /*5d620*/  IMAD.MOV.U32 R24, RZ, RZ, R25 ;  /* 0x000000ffff187224 */ /* 0x002fc600078e0019 */
[----:B------:R-:W4:Y:S04]  /*5d630*/  LDL.LU.64 R38, [R1+0x1378] ;  /* 0x0013780001267983 */ /* 0x000f280000300a00 */
[----:B------:R-:W-:Y:S04]  /*5d640*/  STL [R1+0xbec], R24 ;  /* 0x000bec1801007387 */ /* 0x000fe80000100800 */
[----:B--2---:R1:W-:Y:S04]  /*5d650*/  STL [R1+0xbf8], R22 ;  /* 0x000bf81601007387 */ /* 0x0043e80000100800 */
[----:B------:R-:W2:Y:S04]  /*5d660*/  LDL.LU.64 R36, [R1+0x1328] ;  /* 0x0013280001247983 */ /* 0x000ea80000300a00 */
[----:B------:R-:W2:Y:S01]  /*5d670*/  LDL.LU.64 R34, [R1+0x12b0] ;  /* 0x0012b00001227983 */ /* 0x000ea20000300a00 */
[----:B-1----:R-:W-:-:S05]  /*5d680*/  IMAD.MOV.U32 R22, RZ, RZ, R23 ;  /* 0x000000ffff167224 */ /* 0x002fca00078e0017 */
[----:B------:R-:W-:Y:S04]  /*5d690*/  STL [R1+0xbf4], R22 ;  /* 0x000bf41601007387 */ /* 0x000fe80000100800 */
[----:B------:R1:W-:Y:S04]  /*5d6a0*/  STL [R1+0xc00], R20 ;  /* 0x000c001401007387 */ /* 0x0003e80000100800 */
[----:B------:R-:W2:Y:S04]  /*5d6b0*/  LDL.LU.64 R32, [R1+0x11c0] ;  /* 0x0011c00001207983 */ /* 0x000ea80000300a00 */
[----:B------:R-:W2:Y:S01]  /*5d6c0*/  LDL.LU.64 R30, [R1+0xc58] ;  /* 0x000c5800011e7983 */ /* 0x000ea20000300a00 */
[----:B-1----:R-:W-:-:S05]  /*5d6d0*/  IMAD.MOV.U32 R20, RZ, RZ, R21 ;  /* 0x000000ffff147224 */ /* 0x002fca00078e0015 */
[----:B------:R-:W-:Y:S04]  /*5d6e0*/  STL [R1+0xbfc], R20 ;  /* 0x000bfc1401007387 */ /* 0x000fe80000100800 */
[----:B---3--:R1:W-:Y:S04]  /*5d6f0*/  STL [R1+0xc08], R18 ;  /* 0x000c081201007387 */ /* 0x0083e80000100800 */
[----:B------:R-:W3:Y:S04]  /*5d700*/  LDL.LU.64 R28, [R1+0xc78] ;  /* 0x000c7800011c7983 */ /* 0x000ee80000300a00 */
[----:B------:R-:W3:Y:S01]  /*5d710*/  LDL.LU.64 R26, [R1+0xc68] ;  /* 0x000c6800011a7983 */ /* 0x000ee20000300a00 */
[----:B-1----:R-:W-:-:S05]  /*5d720*/  IMAD.MOV.U32 R18, RZ, RZ, R19 ;  /* 0x000000ffff127224 */ /* 0x002fca00078e0013 */
[----:B------:R-:W-:Y:S04]  /*5d730*/  STL [R1+0xc04], R18 ;  /* 0x000c041201007387 */ /* 0x000fe80000100800 */
[----:B------:R1:W-:Y:S04]  /*5d740*/  STL [R1+0xc10], R16 ;  /* 0x000c101001007387 */ /* 0x0003e80000100800 */
        /* <DEDUP_REMOVED lines=8> */
[----:B------:R1:W-:Y:S04]  /*5d7d0*/  STL [R1+0xc14], R14 ;  /* 0x000c140e01007387 */ /* 0x0003e80000100800 */
[----:B------:R1:W-:Y:S04]  /*5d7e0*/  STL [R1+0xc20], R12 ;  /* 0x000c200c01007387 */ /* 0x0003e80000100800 */
[----:B------:R-:W3:Y:S04]  /*5d7f0*/  LDL.LU.64 R16, [R1+0x1200] ;  /* 0x0012000001107983 */ /* 0x000ee80000300a00 */
[----:B-1----:R-:W3:Y:S01]  /*5d800*/  LDL.LU.64 R14, [R1+0xc98] ;  /* 0x000c9800010e7983 */ /* 0x002ee20000300a00 */
[----:B------:R-:W-:-:S05]  /*5d810*/  IMAD.MOV.U32 R12, RZ, RZ, R13 ;  /* 0x000000ffff0c7224 */ /* 0x000fca00078e000d */
[----:B------:R1:W-:Y:S04]  /*5d820*/  STL [R1+0xc1c], R12 ;  /* 0x000c1c0c01007387 */ /* 0x0003e80000100800 */
[----:B------:R1:W-:Y:S01]  /*5d830*/  STL [R1+0xc28], R126 ;  /* 0x000c287e01007387 */ /* 0x0003e20000100800 */
[----:B------:R-:W-:-:S03]  /*5d840*/  IMAD.MOV.U32 R124, RZ, RZ, R127 ;  /* 0x000000ffff7c7224 */ /* 0x000fc600078e007f */
[----:B-1----:R-:W3:Y:S04]  /*5d850*/  LDL.LU.64 R12, [R1+0xf90] ;  /* 0x000f9000010c7983 */ /* 0x002ee80000300a00 */
[----:B------:R-:W3:Y:S04]  /*5d860*/  LDL.LU.64 R126, [R1+0xf38] ;  /* 0x000f3800017e7983 */ /* 0x000ee80000300a00 */
[----:B------:R4:W-:Y:S01]  /*5d870*/  STL [R1+0xc24], R124 ;  /* 0x000c247c01007387 */ /* 0x0009e20000100800 */
[----:B------:R-:W-:Y:S01]  /*5d880*/  UIADD3 UR4, UPT, UPT, UR6, -0x200, URZ ;  /* 0xfffffe0006047890 */ /* 0x000fe2000fffe0ff */
[----:B----4-:R-:W-:-:S02]  /*5d890*/  IMAD.MOV.U32 R124, RZ, RZ, R41 ;  /* 0x000000ffff7c7224 */ /* 0x010fc400078e0029 */
[----:B------:R1:W-:Y:S04]  /*5d8a0*/  STL [R1+0xc30], R40 ;  /* 0x000c302801007387 */ /* 0x0003e80000100800 */
[----:B-1----:R1:W5:Y:S04]  /*5d8b0*/  LDL.LU.64 R40, [R1+0x1760] ;  /* 0x0017600001287983 */ /* 0x0023680000300a00 */
[----:B------:R-:W-:Y:S04]  /*5d8c0*/  STL [R1+0xc38], R38 ;  /* 0x000c382601007387 */ /* 0x000fe80000100800 */
[----:B------:R4:W-:Y:S02]  /*5d8d0*/  STL [R1+0xc2c], R124 ;  /* 0x000c2c7c01007387 */ /* 0x0009e40000100800 */
[----:B----4-:R-:W-:-:S02]  /*5d8e0*/  IMAD.MOV.U32 R124, RZ, RZ, R39 ;  /* 0x000000ffff7c7224 */ /* 0x010fc400078e0027 */
[----:B------:R1:W5:Y:S04]  /*5d8f0*/  LDL.LU.64 R38, [R1+0x1758] ;  /* 0x0017580001267983 */ /* 0x0003680000300a00 */
[----:B--2---:R-:W-:Y:S04]  /*5d900*/  STL [R1+0xc40], R36 ;  /* 0x000c402401007387 */ /* 0x004fe80000100800 */
[----:B------:R2:W-:Y:S02]  /*5d910*/  STL [R1+0xc34], R124 ;  /* 0x000c347c01007387 */ /* 0x0005e40000100800 */
[----:B--2---:R-:W-:-:S02]  /*5d920*/  IMAD.MOV.U32 R124, RZ, RZ, R37 ;  /* 0x000000ffff7c7224 */ /* 0x004fc400078e0025 */
[----:B------:R1:W5:Y:S04]  /*5d930*/  LDL.LU.64 R36, [R1+0x1750] ;  /* 0x0017500001247983 */ /* 0x0003680000300a00 */
[----:B------:R-:W-:Y:S04]  /*5d940*/  STL [R1+0xc48], R34 ;  /* 0x000c482201007387 */ /* 0x000fe80000100800 */
        /* <DEDUP_REMOVED lines=11> */
[----:B---3--:R-:W-:Y:S04]  /*5da00*/  STL [R1+0xc60], R28 ;  /* 0x000c601c01007387 */ /* 0x008fe80000100800 */
        /* <DEDUP_REMOVED lines=35> */
[----:B------:R2:W-:Y:S04]  /*5dc40*/  STL [R1+0xca8], R126 ;  /* 0x000ca87e01007387 */ /* 0x0005e80000100800 */
[----:B------:R3:W-:Y:S01]  /*5dc50*/  STL [R1+0xc9c], R124 ;  /* 0x000c9c7c01007387 */ /* 0x0007e20000100800 */
[----:B--2---:R-:W-:Y:S01]  /*5dc60*/  IMAD.MOV.U32 R126, RZ, RZ, R127 ;  /* 0x000000ffff7e7224 */ /* 0x004fe200078e007f */
[----:B---3--:R-:W-:-:S04]  /*5dc70*/  SHF.R.S32.HI R124, RZ, 0x1f, R3 ;  /* 0x0000001fff7c7819 */ /* 0x008fc80000011403 */
[----:B------:R2:W-:Y:S01]  /*5dc80*/  STL [R1+0xca4], R126 ;  /* 0x000ca47e01007387 */ /* 0x0005e20000100800 */
[----:B------:R-:W-:Y:S02]  /*5dc90*/  LEA.HI R124, R124, R3, RZ, 0x7 ;  /* 0x000000037c7c7211 */ /* 0x000fe400078f38ff */
[----:B------:R-:W3:Y:S02]  /*5dca0*/  S2R R3, SR_TID.X ;  /* 0x0000000000037919 */ /* 0x000ee40000002100 */
[----:B------:R-:W-:Y:S01]  /*5dcb0*/  SHF.R.S32.HI R124, RZ, 0x7, R124 ;  /* 0x00000007ff7c7819 */ /* 0x000fe2000001147c */
[----:B--2---:R-:W-:-:S05]  /*5dcc0*/  IMAD.U32 R126, RZ, RZ, UR4 ;  /* 0x00000004ff7e7e24 */ /* 0x004fca000f8e00ff */
[----:B------:R2:W-:Y:S02]  /*5dcd0*/  STL [R1+0xe3c], R126 ;  /* 0x000e3c7e01007387 */ /* 0x0005e40000100800 */
[----:B--2---:R-:W-:-:S05]  /*5dce0*/  VIMNMX R126, PT, PT, R124, 0x2, !PT ;  /* 0x000000027c7e7848 */ /* 0x004fca0007fe0100 */
[----:B------:R-:W-:-:S05]  /*5dcf0*/  VIADD R126, R126, 0xfffffffe ;  /* 0xfffffffe7e7e7836 */ /* 0x000fca0000000000 */
[----:B------:R1:W-:Y:S01]  /*5dd00*/  STL [R1+0xe34], R126 ;  /* 0x000e347e01007387 */ /* 0x0003e20000100800 */
[----:B---3--:R-:W-:Y:S01]  /*5dd10*/  SHF.R.U32.HI R3, RZ, 0x6, R3 ;  /* 0x00000006ff037819 */ /* 0x008fe20000011603 */
[----:B------:R-:W-:Y:S02]  /*5dd20*/  VIADD R127, R124, 0xfffffffc ;  /* 0xfffffffc7c7f7836 */ /* 0x000fe40000000000 */
[----:B------:R-:W-:Y:S01]  /*5dd30*/  IMAD.MOV.U32 R124, RZ, RZ, RZ ;  /* 0x000000ffff7c7224 */ /* 0x000fe200078e00ff */
[----:B------:R-:W-:Y:S01]  /*5dd40*/  SGXT.U32 R3, R3, 0x1 ;  /* 0x000000010303781a */ /* 0x000fe20000000000 */
[----:B------:R-:W-:Y:S01]  /*5dd50*/  UMOV UR17, 0x1 ;  /* 0x0000000100117882 */ /* 0x000fe20000000000 */
[----:B------:R-:W-:Y:S01]  /*5dd60*/  UMOV UR18, 0x3 ;  /* 0x0000000300127882 */ /* 0x000fe20000000000 */
[----:B------:R-:W-:Y:S01]  /*5dd70*/  UMOV UR4, URZ ;  /* 0x000000ff00047c82 */ /* 0x000fe20008000000 */
[----:B------:R-:W-:Y:S01]  /*5dd80*/  UMOV UR5, URZ ;  /* 0x000000ff00057c82 */ /* 0x000fe20008000000 */
[----:B-1----:R-:W-:-:S05]  /*5dd90*/  UMOV UR6, URZ ;  /* 0x000000ff00067c82 */ /* 0x002fca0008000000 */
.L_x_10:
[----:B------:R-:W-:Y:S01]  /*5dda0*/  UIADD3 UR4, UPT, UPT, UR4, 0x1, URZ ;  /* 0x0000000104047890 */ /* 0x000fe2000fffe0ff */
[----:B------:R-:W-:-:S04]  /*5ddb0*/  DEPBAR.LE SB0, 0x4 ;  /* 0x000081000000791a */ /* 0x000fc80000000000 */
[----:B------:R-:W-:Y:S01]  /*5ddc0*/  ULEA UR8, UR17, UR7, 0x3 ;  /* 0x0000000711087291 */ /* 0x000fe2000f8e18ff */
[----:B------:R-:W-:Y:S01]  /*5ddd0*/  IMAD.U32 R124, R124, -0x80000000, RZ ;  /* 0x800000007c7c7824 */ /* 0x000fe200078e00ff */
[----:B------:R-:W-:Y:S02]  /*5dde0*/  UISETP.GT.AND UP1, UPT, UR4, 0x3, UPT ;  /* 0x000000030400788c */ /* 0x000fe4000bf24270 */
[----:B------:R-:W-:Y:S02]  /*5ddf0*/  UIADD3 UR8, UPT, UPT, UR8, 0x120000, URZ ;  /* 0x0012000008087890 */ /* 0x000fe4000fffe0ff */
[----:B------:R-:W-:Y:S01]  /*5de00*/  USEL UR4, UR4, URZ, !UP1 ;  /* 0x000000ff04047287 */ /* 0x000fe2000c800000 */
[----:B------:R-:W-:Y:S06]  /*5de10*/  BAR.SYNC.DEFER_BLOCKING 0x0 ;  /* 0x0000000000007b1d */ /* 0x000fec0000010000 */
[----:B-----5:R-:W-:Y:S05]  /*5de20*/  @P1 BRA `(.L_x_8) ;  /* 0x0000000c00041947 */ /* 0x020fea0003800000 */
[----:B------:R-:W-:Y:S02]  /*5de30*/  ULEA UR27, UR4, UR7, 0xf ;  /* 0x00000007041b7291 */ /* 0x000fe4000f8e78ff */
[----:B------:R-:W-:Y:S02]  /*5de40*/  USHF.R.U32.HI UR56, URZ, 0x4, UR7 ;  /* 0x00000004ff387899 */ /* 0x000fe40008011607 */
[----:B------:R-:W-:Y:S02]  /*5de50*/  UIADD3 UR27, UPT, UPT, UR27, 0x100000, URZ ;  /* 0x001000001b1b7890 */ /* 0x000fe4000fffe0ff */
[----:B------:R-:W-:Y:S02]  /*5de60*/  USGXT.U32 UR56, UR56, 0xe ;  /* 0x0000000e3838789a */ /* 0x000fe40008000000 */
[----:B------:R-:W-:Y:S02]  /*5de70*/  USHF.R.U32.HI UR27, URZ, 0x4, UR27 ;  /* 0x00000004ff1b7899 */ /* 0x000fe4000801161b */
[----:B------:R-:W-:-:S02]  /*5de80*/  UIADD3 UR44, UP1, UPT, UR56, 0x2, URZ ;  /* 0x00000002382c7890 */ /* 0x000fc4000ff3e0ff */
[----:B------:R-:W-:Y:S01]  /*5de90*/  USGXT.U32 UR30, UR27, 0xe ;  /* 0x0000000e1b1e789a */ /* 0x000fe20008000000 */
[----:B------:R-:W-:Y:S01]  /*5dea0*/  UMOV UR26, URZ ;  /* 0x000000ff001a7c82 */ /* 0x000fe20008000000 */
[----:B------:R-:W-:Y:S02]  /*5deb0*/  UIADD3 UR46, UP3, UPT, UR44, 0x4, URZ ;  /* 0x000000042c2e7890 */ /* 0x000fe4000ff7e0ff */
[----:B------:R-:W-:Y:S02]  /*5dec0*/  UIADD3.X UR45, UPT, UPT, UR26, 0x40004040, URZ, UP1, !UPT ;  /* 0x400040401a2d7890 */ /* 0x000fe40008ffe4ff */
[----:B------:R-:W-:Y:S01]  /*5ded0*/  UIADD3 UR50, UP1, UPT, UR30, 0x2, URZ ;  /* 0x000000021e327890 */ /* 0x000fe2000ff3e0ff */
[----:B------:R-:W-:Y:S01]  /*5dee0*/  UMOV UR9, URZ ;  /* 0x000000ff00097c82 */ /* 0x000fe20008000000 */
[----:B------:R-:W-:Y:S02]  /*5def0*/  UIADD3.X UR47, UPT, UPT, UR45, URZ, URZ, UP3, !UPT ;  /* 0x000000ff2d2f7290 */ /* 0x000fe40009ffe4ff */
[----:B------:R-:W-:-:S02]  /*5df00*/  UIADD3.X UR51, UPT, UPT, UR9, 0x40004040, URZ, UP1, !UPT ;  /* 0x4000404009337890 */ /* 0x000fc40008ffe4ff */
[----:B------:R-:W-:Y:S02]  /*5df10*/  UIADD3 UR26, UP3, UPT, UR50, 0x4, URZ ;  /* 0x00000004321a7890 */ /* 0x000fe4000ff7e0ff */
[----:B------:R-:W-:Y:S02]  /*5df20*/  UIADD3 UR64, UP4, UPT, UR44, 0x2, URZ ;  /* 0x000000022c407890 */ /* 0x000fe4000ff9e0ff */
[----:B------:R-:W-:Y:S02]  /*5df30*/  UIADD3 UR62, UP1, UPT, UR44, 0x800, URZ ;  /* 0x000008002c3e7890 */ /* 0x000fe4000ff3e0ff */
[----:B------:R-:W-:Y:S01]  /*5df40*/  UIADD3 UR52, UP2, UPT, UR50, 0x2, URZ ;  /* 0x0000000232347890 */ /* 0x000fe2000ff5e0ff */
[----:B------:R-:W-:Y:S01]  /*5df50*/  UMOV UR48, 0x0 ;  /* 0x0000000000307882 */ /* 0x000fe20000000000 */
[----:B------:R-:W-:Y:S01]  /*5df60*/  UMOV UR49, 0x4400910 ;  /* 0x0440091000317882 */ /* 0x000fe20000000000 */
[----:B------:R-:W-:Y:S01]  /*5df70*/  UMOV UR57, 0x40004040 ;  /* 0x4000404000397882 */ /* 0x000fe20000000000 */
[----:B------:R-:W-:Y:S01]  /*5df80*/  UMOV UR31, 0x40004040 ;  /* 0x40004040001f7882 */ /* 0x000fe20000000000 */
[----:B------:R-:W-:Y:S01]  /*5df90*/  UIADD3.X UR27, UPT, UPT, UR51, URZ, URZ, UP3, !UPT ;  /* 0x000000ff331b7290 */ /* 0x000fe20009ffe4ff */
[----:B------:R1:W-:Y:S01]  /*5dfa0*/  UTCHMMA gdesc[UR30], gdesc[UR56], tmem[UR10], tmem[UR48], idesc[UR49], UPT ;  /* 0x00ff30381e0075ea */ /* 0x0003e2000b80000a */
[----:B------:R-:W-:-:S02]  /*5dfb0*/  UIADD3 UR42, UP5, UPT, UR44, 0x7fe, URZ ;  /* 0x000007fe2c2a7890 */ /* 0x000fc4000ffbe0ff */
[----:B------:R-:W-:Y:S02]  /*5dfc0*/  UIADD3.X UR65, UPT, UPT, UR45, URZ, URZ, UP4, !UPT ;  /* 0x000000ff2d417290 */ /* 0x000fe4000a7fe4ff */
[----:B------:R-:W-:Y:S02]  /*5dfd0*/  UIADD3.X UR53, UPT, UPT, UR51, URZ, URZ, UP2, !UPT ;  /* 0x000000ff33357290 */ /* 0x000fe400097fe4ff */
[----:B------:R-:W-:Y:S02]  /*5dfe0*/  UIADD3.X UR63, UPT, UPT, UR45, URZ, URZ, UP1, !UPT ;  /* 0x000000ff2d3f7290 */ /* 0x000fe40008ffe4ff */
[----:B------:R-:W-:Y:S02]  /*5dff0*/  UIADD3 UR58, UP2, UPT, UR44, 0x802, URZ ;  /* 0x000008022c3a7890 */ /* 0x000fe4000ff5e0ff */
[----:B-1----:R-:W-:Y:S02]  /*5e000*/  UIADD3 UR48, UP3, UPT, UR50, 0x1fe, URZ ;  /* 0x000001fe32307890 */ /* 0x002fe4000ff7e0ff */
[----:B------:R-:W-:-:S02]  /*5e010*/  UIADD3 UR56, UP1, UPT, UR50, 0x200, URZ ;  /* 0x0000020032387890 */ /* 0x000fc4000ff3e0ff */
[----:B------:R-:W-:Y:S02]  /*5e020*/  UIADD3.X UR43, UPT, UPT, UR45, URZ, URZ, UP5, !UPT ;  /* 0x000000ff2d2b7290 */ /* 0x000fe4000affe4ff */
[----:B------:R-:W-:Y:S02]  /*5e030*/  UIADD3.X UR49, UPT, UPT, UR51, URZ, URZ, UP3, !UPT ;  /* 0x000000ff33317290 */ /* 0x000fe40009ffe4ff */
[----:B------:R-:W-:Y:S02]  /*5e040*/  UIADD3.X UR57, UPT, UPT, UR51, URZ, URZ, UP1, !UPT ;  /* 0x000000ff33397290 */ /* 0x000fe40008ffe4ff */
[----:B------:R-:W-:Y:S01]  /*5e050*/  UIADD3.X UR59, UPT, UPT, UR45, URZ, URZ, UP2, !UPT ;  /* 0x000000ff2d3b7290 */ /* 0x000fe200097fe4ff */
[----:B------:R-:W-:Y:S01]  /*5e060*/  UMOV UR34, 0x0 ;  /* 0x0000000000227882 */ /* 0x000fe20000000000 */
[----:B------:R-:W-:Y:S01]  /*5e070*/  UMOV UR35, 0x4400910 ;  /* 0x0440091000237882 */ /* 0x000fe20000000000 */
[----:B------:R-:W-:Y:S02]  /*5e080*/  UIADD3 UR54, UP4, UPT, UR44, 0x804, URZ ;  /* 0x000008042c367890 */ /* 0x000fe4000ff9e0ff */
[----:B------:R1:W-:Y:S01]  /*5e090*/  UTCHMMA gdesc[UR50], gdesc[UR44], tmem[UR10], tmem[UR34], idesc[UR35], UPT ;  /* 0x00ff222c320075ea */ /* 0x0003e2000b80000a */
[----:B------:R-:W-:Y:S01]  /*5e0a0*/  UIADD3 UR66, UP2, UPT, UR50, 0x202, URZ ;  /* 0x0000020232427890 */ /* 0x000fe2000ff5e0ff */
[----:B------:R-:W-:Y:S01]  /*5e0b0*/  UMOV UR32, 0x0 ;  /* 0x0000000000207882 */ /* 0x000fe20000000000 */
[----:B------:R-:W-:Y:S01]  /*5e0c0*/  UMOV UR33, 0x4400910 ;  /* 0x0440091000217882 */ /* 0x000fe20000000000 */
[----:B------:R-:W-:Y:S01]  /*5e0d0*/  UMOV UR28, 0x0 ;  /* 0x00000000001c7882 */ /* 0x000fe20000000000 */
[----:B------:R-:W-:Y:S01]  /*5e0e0*/  UMOV UR29, 0x4400910 ;  /* 0x04400910001d7882 */ /* 0x000fe20000000000 */
[----:B------:R2:W-:Y:S01]  /*5e0f0*/  UTCHMMA gdesc[UR52], gdesc[UR64], tmem[UR10], tmem[UR32], idesc[UR33], UPT ;  /* 0x00ff2040340075ea */ /* 0x0005e2000b80000a */
[----:B------:R3:W-:Y:S01]  /*5e100*/  UTCHMMA gdesc[UR26], gdesc[UR46], tmem[UR10], tmem[UR28], idesc[UR29], UPT ;  /* 0x00ff1c2e1a0075ea */ /* 0x0007e2000b80000a */
[----:B------:R-:W-:-:S02]  /*5e110*/  UIADD3.X UR67, UPT, UPT, UR51, URZ, URZ, UP2, !UPT ;  /* 0x000000ff33437290 */ /* 0x000fc400097fe4ff */
[----:B-1----:R-:W-:Y:S02]  /*5e120*/  UIADD3 UR34, UP3, UPT, UR44, 0xffe, URZ ;  /* 0x00000ffe2c227890 */ /* 0x002fe4000ff7e0ff */
[----:B------:R-:W-:Y:S01]  /*5e130*/  UIADD3.X UR55, UPT, UPT, UR45, URZ, URZ, UP4, !UPT ;  /* 0x000000ff2d377290 */ /* 0x000fe2000a7fe4ff */
[----:B------:R-:W-:Y:S01]  /*5e140*/  UMOV UR24, 0x0 ;  /* 0x0000000000187882 */ /* 0x000fe20000000000 */
[----:B------:R-:W-:Y:S01]  /*5e150*/  UMOV UR25, 0x4400910 ;  /* 0x0440091000197882 */ /* 0x000fe20000000000 */
[----:B--2---:R-:W-:Y:S01]  /*5e160*/  UIADD3 UR32, UP1, UPT, UR44, 0x1000, URZ ;  /* 0x000010002c207890 */ /* 0x004fe2000ff3e0ff */
[----:B------:R1:W-:Y:S01]  /*5e170*/  UTCHMMA gdesc[UR48], gdesc[UR42], tmem[UR10], tmem[UR24], idesc[UR25], UPT ;  /* 0x00ff182a300075ea */ /* 0x0003e2000b80000a */
[----:B---3--:R-:W-:Y:S01]  /*5e180*/  UIADD3 UR46, UP4, UPT, UR50, 0x204, URZ ;  /* 0x00000204322e7890 */ /* 0x008fe2000ff9e0ff */
[----:B------:R-:W-:Y:S01]  /*5e190*/  UMOV UR40, 0x0 ;  /* 0x0000000000287882 */ /* 0x000fe20000000000 */
[----:B------:R-:W-:Y:S01]  /*5e1a0*/  UMOV UR41, 0x4400910 ;  /* 0x0440091000297882 */ /* 0x000fe20000000000 */
[----:B------:R-:W-:Y:S01]  /*5e1b0*/  UIADD3.X UR35, UPT, UPT, UR45, URZ, URZ, UP3, !UPT ;  /* 0x000000ff2d237290 */ /* 0x000fe20009ffe4ff */
[----:B------:R2:W-:Y:S01]  /*5e1c0*/  UTCHMMA gdesc[UR56], gdesc[UR62], tmem[UR10], tmem[UR40], idesc[UR41], UPT ;  /* 0x00ff283e380075ea */ /* 0x0005e2000b80000a */
[----:B------:R-:W-:-:S02]  /*5e1d0*/  UIADD3.X UR33, UPT, UPT, UR45, URZ, URZ, UP1, !UPT ;  /* 0x000000ff2d217290 */ /* 0x000fc40008ffe4ff */
[----:B------:R-:W-:Y:S02]  /*5e1e0*/  UIADD3 UR28, UP2, UPT, UR44, 0x1002, URZ ;  /* 0x000010022c1c7890 */ /* 0x000fe4000ff5e0ff */
[----:B-1----:R-:W-:Y:S02]  /*5e1f0*/  UIADD3 UR42, UP3, UPT, UR50, 0x3fe, URZ ;  /* 0x000003fe322a7890 */ /* 0x002fe4000ff7e0ff */
[----:B------:R-:W-:Y:S01]  /*5e200*/  UIADD3.X UR47, UPT, UPT, UR51, URZ, URZ, UP4, !UPT ;  /* 0x000000ff332f7290 */ /* 0x000fe2000a7fe4ff */
[----:B------:R-:W-:Y:S01]  /*5e210*/  UMOV UR38, 0x0 ;  /* 0x0000000000267882 */ /* 0x000fe20000000000 */
[----:B--2---:R-:W-:Y:S01]  /*5e220*/  UIADD3 UR40, UP1, UPT, UR50, 0x400, URZ ;  /* 0x0000040032287890 */ /* 0x004fe2000ff3e0ff */
[----:B------:R-:W-:Y:S01]  /*5e230*/  UMOV UR39, 0x4400910 ;  /* 0x0440091000277882 */ /* 0x000fe20000000000 */
[----:B------:R-:W-:Y:S01]  /*5e240*/  UIADD3.X UR43, UPT, UPT, UR51, URZ, URZ, UP3, !UPT ;  /* 0x000000ff332b7290 */ /* 0x000fe20009ffe4ff */
[----:B------:R1:W-:Y:S01]  /*5e250*/  UTCHMMA gdesc[UR66], gdesc[UR58], tmem[UR10], tmem[UR38], idesc[UR39], UPT ;  /* 0x00ff263a420075ea */ /* 0x0003e2000b80000a */
[----:B------:R-:W-:-:S02]  /*5e260*/  UIADD3.X UR41, UPT, UPT, UR51, URZ, URZ, UP1, !UPT ;  /* 0x000000ff33297290 */ /* 0x000fc40008ffe4ff */
[----:B------:R-:W-:Y:S02]  /*5e270*/  UIADD3.X UR29, UPT, UPT, UR45, URZ, URZ, UP2, !UPT ;  /* 0x000000ff2d1d7290 */ /* 0x000fe400097fe4ff */
[----:B------:R-:W-:Y:S01]  /*5e280*/  UIADD3 UR24, UP4, UPT, UR44, 0x1004, URZ ;  /* 0x000010042c187890 */ /* 0x000fe2000ff9e0ff */
[----:B------:R-:W-:Y:S01]  /*5e290*/  UMOV UR36, 0x0 ;  /* 0x0000000000247882 */ /* 0x000fe20000000000 */
[----:B------:R-:W-:Y:S01]  /*5e2a0*/  UMOV UR37, 0x4400910 ;  /* 0x0440091000257882 */ /* 0x000fe20000000000 */
[----:B------:R-:W-:Y:S01]  /*5e2b0*/  UIADD3 UR62, UP3, UPT, UR44, 0x17fe, URZ ;  /* 0x000017fe2c3e7890 */ /* 0x000fe2000ff7e0ff */
[----:B------:R2:W-:Y:S01]  /*5e2c0*/  UTCHMMA gdesc[UR46], gdesc[UR54], tmem[UR10], tmem[UR36], idesc[UR37], UPT ;  /* 0x00ff24362e0075ea */ /* 0x0005e2000b80000a */
[----:B-1----:R-:W-:Y:S02]  /*5e2d0*/  UIADD3 UR38, UP2, UPT, UR50, 0x402, URZ ;  /* 0x0000040232267890 */ /* 0x002fe4000ff5e0ff */
[----:B------:R-:W-:Y:S02]  /*5e2e0*/  UIADD3 UR58, UP1, UPT, UR44, 0x1800, URZ ;  /* 0x000018002c3a7890 */ /* 0x000fe4000ff3e0ff */
[----:B------:R-:W-:-:S02]  /*5e2f0*/  UIADD3.X UR39, UPT, UPT, UR51, URZ, URZ, UP2, !UPT ;  /* 0x000000ff33277290 */ /* 0x000fc400097fe4ff */
[----:B------:R-:W-:Y:S01]  /*5e300*/  UIADD3.X UR25, UPT, UPT, UR45, URZ, URZ, UP4, !UPT ;  /* 0x000000ff2d197290 */ /* 0x000fe2000a7fe4ff */
[----:B------:R-:W-:Y:S01]  /*5e310*/  UMOV UR20, 0x0 ;  /* 0x0000000000147882 */ /* 0x000fe20000000000 */
[----:B------:R-:W-:Y:S01]  /*5e320*/  UMOV UR21, 0x4400910 ;  /* 0x0440091000157882 */ /* 0x000fe20000000000 */
[----:B--2---:R-:W-:Y:S01]  /*5e330*/  UIADD3 UR36, UP4, UPT, UR50, 0x404, URZ ;  /* 0x0000040432247890 */ /* 0x004fe2000ff9e0ff */
[----:B------:R1:W-:Y:S01]  /*5e340*/  UTCHMMA gdesc[UR42], gdesc[UR34], tmem[UR10], tmem[UR20], idesc[UR21], UPT ;  /* 0x00ff14222a0075ea */ /* 0x0003e2000b80000a */
[----:B------:R-:W-:Y:S01]  /*5e350*/  UMOV UR70, 0x0 ;  /* 0x0000000000467882 */ /* 0x000fe20000000000 */
[----:B------:R-:W-:Y:S01]  /*5e360*/  UMOV UR71, 0x4400910 ;  /* 0x0440091000477882 */ /* 0x000fe20000000000 */
[----:B------:R-:W-:Y:S01]  /*5e370*/  UIADD3.X UR63, UPT, UPT, UR45, URZ, URZ, UP3, !UPT ;  /* 0x000000ff2d3f7290 */ /* 0x000fe20009ffe4ff */
[----:B------:R2:W-:Y:S01]  /*5e380*/  UTCHMMA gdesc[UR40], gdesc[UR32], tmem[UR10], tmem[UR70], idesc[UR71], UPT ;  /* 0x00ff4620280075ea */ /* 0x0005e2000b80000a */
[----:B------:R-:W-:Y:S02]  /*5e390*/  UIADD3.X UR59, UPT, UPT, UR45, URZ, URZ, UP1, !UPT ;  /* 0x000000ff2d3b7290 */ /* 0x000fe40008ffe4ff */
[----:B------:R-:W-:Y:S01]  /*5e3a0*/  UIADD3.X UR37, UPT, UPT, UR51, URZ, URZ, UP4, !UPT ;  /* 0x000000ff33257290 */ /* 0x000fe2000a7fe4ff */
[----:B------:R-:W-:Y:S01]  /*5e3b0*/  UMOV UR72, 0x0 ;  /* 0x0000000000487882 */ /* 0x000fe20000000000 */
[----:B-1----:R-:W-:Y:S01]  /*5e3c0*/  UIADD3 UR34, UP3, UPT, UR50, 0x5fe, URZ ;  /* 0x000005fe32227890 */ /* 0x002fe2000ff7e0ff */
[----:B------:R-:W-:Y:S01]  /*5e3d0*/  UMOV UR73, 0x4400910 ;  /* 0x0440091000497882 */ /* 0x000fe20000000000 */
[----:B------:R-:W-:Y:S01]  /*5e3e0*/  UIADD3 UR54, UP2, UPT, UR44, 0x1802, URZ ;  /* 0x000018022c367890 */ /* 0x000fe2000ff5e0ff */
[----:B------:R1:W-:Y:S01]  /*5e3f0*/  UTCHMMA gdesc[UR38], gdesc[UR28], tmem[UR10], tmem[UR72], idesc[UR73], UPT ;  /* 0x00ff481c260075ea */ /* 0x0003e2000b80000a */
[----:B--2---:R-:W-:-:S02]  /*5e400*/  UIADD3 UR32, UP1, UPT, UR50, 0x600, URZ ;  /* 0x0000060032207890 */ /* 0x004fc4000ff3e0ff */
[----:B------:R-:W-:Y:S02]  /*5e410*/  UIADD3.X UR35, UPT, UPT, UR51, URZ, URZ, UP3, !UPT ;  /* 0x000000ff33237290 */ /* 0x000fe40009ffe4ff */
[----:B------:R-:W-:Y:S01]  /*5e420*/  UIADD3.X UR33, UPT, UPT, UR51, URZ, URZ, UP1, !UPT ;  /* 0x000000ff33217290 */ /* 0x000fe20008ffe4ff */
[----:B------:R-:W-:Y:S01]  /*5e430*/  UMOV UR74, 0x0 ;  /* 0x00000000004a7882 */ /* 0x000fe20000000000 */
[----:B------:R-:W-:Y:S01]  /*5e440*/  UMOV UR75, 0x4400910 ;  /* 0x04400910004b7882 */ /* 0x000fe20000000000 */
[----:B------:R-:W-:Y:S01]  /*5e450*/  UIADD3 UR20, UP4, UPT, UR44, 0x1804, URZ ;  /* 0x000018042c147890 */ /* 0x000fe2000ff9e0ff */
[----:B------:R2:W-:Y:S01]  /*5e460*/  UTCHMMA gdesc[UR36], gdesc[UR24], tmem[UR10], tmem[UR74], idesc[UR75], UPT ;  /* 0x00ff4a18240075ea */ /* 0x0005e2000b80000a */
[----:B-1----:R-:W-:Y:S02]  /*5e470*/  UIADD3 UR28, UP1, UPT, UR50, 0x602, URZ ;  /* 0x00000602321c7890 */ /* 0x002fe4000ff3e0ff */
[----:B------:R-:W-:Y:S02]  /*5e480*/  UIADD3.X UR55, UPT, UPT, UR45, URZ, URZ, UP2, !UPT ;  /* 0x000000ff2d377290 */ /* 0x000fe400097fe4ff */
[----:B------:R-:W-:Y:S01]  /*5e490*/  UIADD3.X UR29, UPT, UPT, UR51, URZ, URZ, UP1, !UPT ;  /* 0x000000ff331d7290 */ /* 0x000fe20008ffe4ff */
[----:B------:R-:W-:Y:S01]  /*5e4a0*/  UMOV UR76, 0x0 ;  /* 0x00000000004c7882 */ /* 0x000fe20000000000 */
[----:B------:R-:W-:Y:S01]  /*5e4b0*/  UMOV UR77, 0x4400910 ;  /* 0x04400910004d7882 */ /* 0x000fe20000000000 */
[----:B------:R-:W-:Y:S01]  /*5e4c0*/  UIADD3 UR64, UP3, UPT, UR44, 0x1ffe, URZ ;  /* 0x00001ffe2c407890 */ /* 0x000fe2000ff7e0ff */
[----:B------:R-:W-:Y:S01]  /*5e4d0*/  UTCHMMA gdesc[UR34], gdesc[UR62], tmem[UR10], tmem[UR76], idesc[UR77], UPT ;  /* 0x00ff4c3e220075ea */ /* 0x000fe2000b80000a */
[----:B--2---:R-:W-:Y:S01]  /*5e4e0*/  UIADD3 UR24, UP1, UPT, UR50, 0x604, URZ ;  /* 0x0000060432187890 */ /* 0x004fe2000ff3e0ff */
[----:B------:R1:W-:Y:S01]  /*5e4f0*/  UTCHMMA gdesc[UR32], gdesc[UR58], tmem[UR10], tmem[UR70], idesc[UR71], UPT ;  /* 0x00ff463a200075ea */ /* 0x0003e2000b80000a */
[----:B------:R-:W-:-:S02]  /*5e500*/  UIADD3.X UR21, UPT, UPT, UR45, URZ, URZ, UP4, !UPT ;  /* 0x000000ff2d157290 */ /* 0x000fc4000a7fe4ff */
[----:B------:R2:W-:Y:S01]  /*5e510*/  UTCHMMA gdesc[UR28], gdesc[UR54], tmem[UR10], tmem[UR70], idesc[UR71], UPT ;  /* 0x00ff46361c0075ea */ /* 0x0005e2000b80000a */
[----:B------:R-:W-:Y:S02]  /*5e520*/  UIADD3.X UR25, UPT, UPT, UR51, URZ, URZ, UP1, !UPT ;  /* 0x000000ff33197290 */ /* 0x000fe40008ffe4ff */
[----:B------:R-:W-:Y:S02]  /*5e530*/  UIADD3 UR19, UPT, UPT, UR10, 0x100000, URZ ;  /* 0x001000000a137890 */ /* 0x000fe4000fffe0ff */
[----:B------:R-:W-:Y:S02]  /*5e540*/  UIADD3.X UR65, UPT, UPT, UR45, URZ, URZ, UP3, !UPT ;  /* 0x000000ff2d417290 */ /* 0x000fe40009ffe4ff */
[----:B------:R-:W-:Y:S02]  /*5e550*/  UIADD3 UR69, UPT, UPT, UR10, 0x100000, URZ ;  /* 0x001000000a457890 */ /* 0x000fe4000fffe0ff */
[----:B-1----:R-:W-:Y:S01]  /*5e560*/  UIADD3 UR58, UP1, UPT, UR44, 0x2000, URZ ;  /* 0x000020002c3a7890 */ /* 0x002fe2000ff3e0ff */
[----:B------:R-:W-:Y:S01]  /*5e570*/  UTCHMMA gdesc[UR24], gdesc[UR20], tmem[UR10], tmem[UR70], idesc[UR71], UPT ;  /* 0x00ff4614180075ea */ /* 0x000fe2000b80000a */
[----:B------:R-:W-:-:S02]  /*5e580*/  UIADD3 UR68, UPT, UPT, UR10, 0x100000, URZ ;  /* 0x001000000a447890 */ /* 0x000fc4000fffe0ff */
[----:B------:R-:W-:Y:S01]  /*5e590*/  UIADD3.X UR59, UPT, UPT, UR45, URZ, URZ, UP1, !UPT ;  /* 0x000000ff2d3b7290 */ /* 0x000fe20008ffe4ff */
[----:B------:R1:W-:Y:S01]  /*5e5a0*/  UTCHMMA gdesc[UR30], gdesc[UR64], tmem[UR19], tmem[UR70], idesc[UR71], UPT ;  /* 0x00ff46401e0075ea */ /* 0x0003e2000b800013 */
[----:B--2---:R-:W-:Y:S02]  /*5e5b0*/  UIADD3 UR54, UP1, UPT, UR44, 0x2002, URZ ;  /* 0x000020022c367890 */ /* 0x004fe4000ff3e0ff */
[----:B------:R-:W-:Y:S02]  /*5e5c0*/  UIADD3 UR61, UPT, UPT, UR10, 0x100000, URZ ;  /* 0x001000000a3d7890 */ /* 0x000fe4000fffe0ff */
[----:B------:R-:W-:Y:S02]  /*5e5d0*/  UIADD3.X UR55, UPT, UPT, UR45, URZ, URZ, UP1, !UPT ;  /* 0x000000ff2d377290 */ /* 0x000fe40008ffe4ff */
[----:B------:R-:W-:Y:S01]  /*5e5e0*/  UIADD3 UR60, UPT, UPT, UR10, 0x100000, URZ ;  /* 0x001000000a3c7890 */ /* 0x000fe2000fffe0ff */
[----:B------:R2:W-:Y:S01]  /*5e5f0*/  UTCHMMA gdesc[UR50], gdesc[UR58], tmem[UR69], tmem[UR70], idesc[UR71], UPT ;  /* 0x00ff463a320075ea */ /* 0x0005e2000b800045 */
[----:B------:R-:W-:-:S02]  /*5e600*/  UIADD3 UR9, UPT, UPT, UR10, 0x100000, URZ ;  /* 0x001000000a097890 */ /* 0x000fc4000fffe0ff */
[----:B-1----:R-:W-:Y:S02]  /*5e610*/  UIADD3 UR30, UP1, UPT, UR44, 0x2004, URZ ;  /* 0x000020042c1e7890 */ /* 0x002fe4000ff3e0ff */
[----:B------:R-:W-:Y:S01]  /*5e620*/  UIADD3 UR73, UPT, UPT, UR10, 0x100000, URZ ;  /* 0x001000000a497890 */ /* 0x000fe2000fffe0ff */
[----:B------:R1:W-:Y:S01]  /*5e630*/  UTCHMMA gdesc[UR52], gdesc[UR54], tmem[UR68], tmem[UR70], idesc[UR71], UPT ;  /* 0x00ff4636340075ea */ /* 0x0003e2000b800044 */
[----:B------:R-:W-:Y:S02]  /*5e640*/  UIADD3.X UR31, UPT, UPT, UR45, URZ, URZ, UP1, !UPT ;  /* 0x000000ff2d1f7290 */ /* 0x000fe40008ffe4ff */
[----:B------:R-:W-:Y:S02]  /*5e650*/  UIADD3 UR72, UPT, UPT, UR10, 0x100000, URZ ;  /* 0x001000000a487890 */ /* 0x000fe4000fffe0ff */
[----:B--2---:R-:W-:Y:S01]  /*5e660*/  UIADD3 UR50, UP1, UPT, UR44, 0x27fe, URZ ;  /* 0x000027fe2c327890 */ /* 0x004fe2000ff3e0ff */
[----:B------:R-:W-:Y:S01]  /*5e670*/  UMOV UR64, 0x0 ;  /* 0x0000000000407882 */ /* 0x000fe20000000000 */
[----:B------:R-:W-:-:S02]  /*5e680*/  UMOV UR65, 0x4400910 ;  /* 0x0440091000417882 */ /* 0x000fc40000000000 */
[----:B------:R-:W-:Y:S01]  /*5e690*/  UIADD3.X UR51, UPT, UPT, UR45, URZ, URZ, UP1, !UPT ;  /* 0x000000ff2d337290 */ /* 0x000fe20008ffe4ff */
[----:B------:R-:W-:Y:S01]  /*5e6a0*/  UTCHMMA gdesc[UR26], gdesc[UR30], tmem[UR61], tmem[UR70], idesc[UR71], UPT ;  /* 0x00ff461e1a0075ea */ /* 0x000fe2000b80003d */
[----:B------:R-:W-:Y:S02]  /*5e6b0*/  UIADD3 UR58, UP1, UPT, UR44, 0x2800, URZ ;  /* 0x000028002c3a7890 */ /* 0x000fe4000ff3e0ff */
[----:B-1----:R-:W-:Y:S02]  /*5e6c0*/  UIADD3 UR52, UP5, UPT, UR44, 0x3000, URZ ;  /* 0x000030002c347890 */ /* 0x002fe4000ffbe0ff */
[----:B------:R-:W-:Y:S02]  /*5e6d0*/  UIADD3.X UR59, UPT, UPT, UR45, URZ, URZ, UP1, !UPT ;  /* 0x000000ff2d3b7290 */ /* 0x000fe40008ffe4ff */
[----:B------:R-:W-:Y:S01]  /*5e6e0*/  UIADD3 UR68, UP1, UPT, UR44, 0x2802, URZ ;  /* 0x000028022c447890 */ /* 0x000fe2000ff3e0ff */
[----:B------:R1:W-:Y:S01]  /*5e6f0*/  UTCHMMA gdesc[UR48], gdesc[UR50], tmem[UR60], tmem[UR74], idesc[UR75], UPT ;  /* 0x00ff4a32300075ea */ /* 0x0003e2000b80003c */
[----:B------:R-:W-:-:S02]  /*5e700*/  UIADD3 UR21, UPT, UPT, UR10, 0x100000, URZ ;  /* 0x001000000a157890 */ /* 0x000fc4000fffe0ff */
[----:B------:R-:W-:Y:S02]  /*5e710*/  UIADD3.X UR69, UPT, UPT, UR45, URZ, URZ, UP1, !UPT ;  /* 0x000000ff2d457290 */ /* 0x000fe40008ffe4ff */
[----:B------:R-:W-:Y:S01]  /*5e720*/  UIADD3 UR54, UP1, UPT, UR44, 0x3002, URZ ;  /* 0x000030022c367890 */ /* 0x000fe2000ff3e0ff */
[----:B------:R2:W-:Y:S01]  /*5e730*/  UTCHMMA gdesc[UR56], gdesc[UR58], tmem[UR9], tmem[UR76], idesc[UR77], UPT ;  /* 0x00ff4c3a380075ea */ /* 0x0005e2000b800009 */
[----:B------:R-:W-:Y:S02]  /*5e740*/  UIADD3 UR62, UPT, UPT, UR10, 0x100000, URZ ;  /* 0x001000000a3e7890 */ /* 0x000fe4000fffe0ff */
[----:B------:R-:W-:Y:S02]  /*5e750*/  UIADD3.X UR53, UPT, UPT, UR45, URZ, URZ, UP5, !UPT ;  /* 0x000000ff2d357290 */ /* 0x000fe4000affe4ff */
[----:B-1----:R-:W-:Y:S01]  /*5e760*/  UIADD3 UR48, UP2, UPT, UR44, 0x2804, URZ ;  /* 0x000028042c307890 */ /* 0x002fe2000ff5e0ff */
[----:B------:R-:W-:Y:S01]  /*5e770*/  UTCHMMA gdesc[UR66], gdesc[UR68], tmem[UR73], tmem[UR64], idesc[UR65], UPT ;  /* 0x00ff4044420075ea */ /* 0x000fe2000b800049 */
[----:B------:R-:W-:-:S02]  /*5e780*/  UIADD3 UR50, UP6, UPT, UR44, 0x2ffe, URZ ;  /* 0x00002ffe2c327890 */ /* 0x000fc4000ffde0ff */
[----:B------:R-:W-:Y:S02]  /*5e790*/  UIADD3.X UR49, UPT, UPT, UR45, URZ, URZ, UP2, !UPT ;  /* 0x000000ff2d317290 */ /* 0x000fe400097fe4ff */
[----:B--2---:R-:W-:Y:S02]  /*5e7a0*/  UIADD3 UR56, UP4, UPT, UR44, 0x3004, URZ ;  /* 0x000030042c387890 */ /* 0x004fe4000ff9e0ff */
[----:B------:R-:W-:Y:S02]  /*5e7b0*/  UIADD3 UR58, UP3, UPT, UR44, 0x37fe, URZ ;  /* 0x000037fe2c3a7890 */ /* 0x000fe4000ff7e0ff */
[----:B------:R-:W-:Y:S02]  /*5e7c0*/  UIADD3.X UR51, UPT, UPT, UR45, URZ, URZ, UP6, !UPT ;  /* 0x000000ff2d337290 */ /* 0x000fe4000b7fe4ff */
[----:B------:R-:W-:Y:S01]  /*5e7d0*/  UIADD3 UR60, UP2, UPT, UR44, 0x3800, URZ ;  /* 0x000038002c3c7890 */ /* 0x000fe2000ff5e0ff */
[----:B------:R1:W-:Y:S01]  /*5e7e0*/  UTCHMMA gdesc[UR46], gdesc[UR48], tmem[UR72], tmem[UR64], idesc[UR65], UPT ;  /* 0x00ff40302e0075ea */ /* 0x0003e2000b800048 */
[----:B------:R-:W-:-:S02]  /*5e7f0*/  UIADD3 UR20, UPT, UPT, UR10, 0x100000, URZ ;  /* 0x001000000a147890 */ /* 0x000fc4000fffe0ff */
[----:B------:R-:W-:Y:S02]  /*5e800*/  UIADD3.X UR55, UPT, UPT, UR45, URZ, URZ, UP1, !UPT ;  /* 0x000000ff2d377290 */ /* 0x000fe40008ffe4ff */
[----:B------:R-:W-:Y:S02]  /*5e810*/  UIADD3.X UR57, UPT, UPT, UR45, URZ, URZ, UP4, !UPT ;  /* 0x000000ff2d397290 */ /* 0x000fe4000a7fe4ff */
[----:B------:R-:W-:Y:S02]  /*5e820*/  UIADD3 UR63, UPT, UPT, UR10, 0x100000, URZ ;  /* 0x001000000a3f7890 */ /* 0x000fe4000fffe0ff */
[----:B------:R-:W-:Y:S02]  /*5e830*/  UIADD3.X UR59, UPT, UPT, UR45, URZ, URZ, UP3, !UPT ;  /* 0x000000ff2d3b7290 */ /* 0x000fe40009ffe4ff */
[----:B-1----:R-:W-:Y:S02]  /*5e840*/  UIADD3 UR64, UP6, UPT, UR44, 0x3802, URZ ;  /* 0x000038022c407890 */ /* 0x002fe4000ffde0ff */
[----:B------:R-:W-:-:S02]  /*5e850*/  UIADD3 UR44, UP5, UPT, UR44, 0x3804, URZ ;  /* 0x000038042c2c7890 */ /* 0x000fc4000ffbe0ff */
[----:B------:R-:W-:Y:S02]  /*5e860*/  UIADD3 UR70, UPT, UPT, UR10, 0x100000, URZ ;  /* 0x001000000a467890 */ /* 0x000fe4000fffe0ff */
[----:B------:R-:W-:Y:S02]  /*5e870*/  UIADD3.X UR61, UPT, UPT, UR45, URZ, URZ, UP2, !UPT ;  /* 0x000000ff2d3d7290 */ /* 0x000fe400097fe4ff */
[----:B------:R-:W-:Y:S02]  /*5e880*/  UIADD3 UR71, UPT, UPT, UR10, 0x100000, URZ ;  /* 0x001000000a477890 */ /* 0x000fe4000fffe0ff */
[----:B------:R-:W-:Y:S02]  /*5e890*/  UIADD3.X UR65, UPT, UPT, UR45, URZ, URZ, UP6, !UPT ;  /* 0x000000ff2d417290 */ /* 0x000fe4000b7fe4ff */
[----:B------:R-:W-:Y:S01]  /*5e8a0*/  UIADD3 UR76, UPT, UPT, UR10, 0x100000, URZ ;  /* 0x001000000a4c7890 */ /* 0x000fe2000fffe0ff */
[----:B------:R-:W-:Y:S01]  /*5e8b0*/  UMOV UR66, 0x0 ;  /* 0x0000000000427882 */ /* 0x000fe20000000000 */
[----:B------:R-:W-:Y:S01]  /*5e8c0*/  UMOV UR67, 0x4400910 ;  /* 0x0440091000437882 */ /* 0x000fe20000000000 */
[----:B------:R-:W-:Y:S01]  /*5e8d0*/  UIADD3.X UR45, UPT, UPT, UR45, URZ, URZ, UP5, !UPT ;  /* 0x000000ff2d2d7290 */ /* 0x000fe2000affe4ff */
[----:B------:R1:W-:Y:S01]  /*5e8e0*/  UTCHMMA gdesc[UR42], gdesc[UR50], tmem[UR21], tmem[UR66], idesc[UR67], UPT ;  /* 0x00ff42322a0075ea */ /* 0x0003e2000b800015 */
        /* <DEDUP_REMOVED lines=21> */
.L_x_8:
[----:B------:R-:W2:Y:S01]  /*5ea40*/  LDC R127, c[0x0][0x3a0] ;  /* 0x0000e800ff7f7b82 */ /* 0x000ea20000000800 */
[----:B------:R-:W-:Y:S01]  /*5ea50*/  UMOV UR9, UR5 ;  /* 0x0000000500097c82 */ /* 0x000fe20008000000 */
[----:B------:R-:W3:Y:S01]  /*5ea60*/  SYNCS.PHASECHK.TRANS64.TRYWAIT P4, [UR16], R124 ;  /* 0x0000007cff0075a7 */ /* 0x000ee20008081110 */
[----:B--2---:R-:W-:-:S05]  /*5ea70*/  VIADD R127, R127, 0x7f ;  /* 0x0000007f7f7f7836 */ /* 0x004fca0000000000 */
[----:B------:R-:W-:-:S04]  /*5ea80*/  SHF.R.S32.HI R126, RZ, 0x1f, R127 ;  /* 0x0000001fff7e7819 */ /* 0x000fc8000001147f */
[----:B------:R-:W-:-:S04]  /*5ea90*/  LEA.HI R126, R126, R127, RZ, 0x7 ;  /* 0x0000007f7e7e7211 */ /* 0x000fc800078f38ff */
[----:B------:R-:W-:-:S05]  /*5eaa0*/  SHF.R.S32.HI R126, RZ, 0x7, R126 ;  /* 0x00000007ff7e7819 */ /* 0x000fca000001147e */
[----:B------:R-:W-:-:S05]  /*5eab0*/  VIADD R126, R126, 0xfffffffc ;  /* 0xfffffffc7e7e7836 */ /* 0x000fca0000000000 */
[----:B------:R-:W-:Y:S01]  /*5eac0*/  ISETP.LE.AND P3, PT, R126, UR6, PT ;  /* 0x000000067e007c0c */ /* 0x000fe2000bf63270 */
[----:B---3--:R-:W-:-:S12]  /*5ead0*/  @!P4 BRA `(.L_x_9) ;  /* 0x000001d00058c947 */ /* 0x008fd80003800000 */
.L_x_16:
[----:B------:R-:W2:Y:S04]  /*5eae0*/  LDL R124, [R1+0xe3c] ;  /* 0x000e3c00017c7983 */ /* 0x000ea80000100800 */
[----:B------:R-:W3:Y:S04]  /*5eaf0*/  LDL.LU R127, [R1+0xe20] ;  /* 0x000e2000017f7983 */ /* 0x000ee80000300800 */
[----:B------:R-:W4:Y:S04]  /*5eb00*/  LDL.LU R126, [R1+0xe28] ;  /* 0x000e2800017e7983 */ /* 0x000f280000300800 */
[----:B------:R1:W-:Y:S04]  /*5eb10*/  STL [R1+0x1710], R230 ;  /* 0x001710e601007387 */ /* 0x0003e80000100800 */
[----:B------:R-:W-:Y:S04]  /*5eb20*/  STL [R1+0x170c], R247 ;  /* 0x00170cf701007387 */ /* 0x000fe80000100800 */
[----:B------:R-:W-:Y:S04]  /*5eb30*/  STL [R1+0x1708], R246 ;  /* 0x001708f601007387 */ /* 0x000fe80000100800 */
[----:B------:R1:W-:Y:S04]  /*5eb40*/  STL [R1+0x16ec], R0 ;  /* 0x0016ec0001007387 */ /* 0x0003e80000100800 */
[----:B-1----:R-:W3:Y:S04]  /*5eb50*/  LDL.LU R230, [R1+0xe18] ;  /* 0x000e180001e67983 */ /* 0x002ee80000300800 */
[----:B------:R-:W3:Y:S01]  /*5eb60*/  LDL.LU R0, [R1+0xe24] ;  /* 0x000e240001007983 */ /* 0x000ee20000300800 */
[----:B------:R-:W1:Y:S01]  /*5eb70*/  S2R R247, SR_TID.X ;  /* 0x0000000000f77919 */ /* 0x000e620000002100 */
[----:B------:R-:W-:-:S04]  /*5eb80*/  UIADD3 UR18, UPT, UPT, UR18, 0x1, URZ ;  /* 0x0000000112127890 */ /* 0x000fc8000fffe0ff */
[----:B------:R-:W-:-:S04]  /*5eb90*/  UISETP.GT.AND UP1, UPT, UR18, 0x3, UPT ;  /* 0x000000031200788c */ /* 0x000fc8000bf24270 */
[----:B------:R-:W-:-:S04]  /*5eba0*/  USEL UR18, UR18, URZ, !UP1 ;  /* 0x000000ff12127287 */ /* 0x000fc8000c800000 */
[----:B------:R-:W-:Y:S01]  /*5ebb0*/  ULEA UR16, UR18, UR7, 0xf ;  /* 0x0000000712107291 */ /* 0x000fe2000f8e78ff */
[----:B-1----:R-:W-:-:S04]  /*5ebc0*/  SHF.R.U32.HI R246, RZ, 0x6, R247 ;  /* 0x00000006fff67819 */ /* 0x002fc800000116f7 */
[----:B------:R-:W-:-:S04]  /*5ebd0*/  SGXT.U32 R246, R246, 0x1 ;  /* 0x00000001f6f6781a */ /* 0x000fc80000000000 */
[----:B------:R-:W-:Y:S01]  /*5ebe0*/  LOP3.LUT R246, R246, 0x20, RZ, 0xfc, !PT ;  /* 0x00000020f6f67812 */ /* 0x000fe200078efcff */
[----:B------:R-:W-:Y:S01]  /*5ebf0*/  BAR.SYNC.DEFER_BLOCKING 0x0 ;  /* 0x0000000000007b1d */ /* 0x000fe20000010000 */
[----:B--2---:R-:W-:Y:S02]  /*5ec00*/  R2UR UR5, R124 ;  /* 0x000000007c0572ca */ /* 0x004fe400000e0000 */
[----:B------:R-:W-:-:S11]  /*5ec10*/  LOP3.LUT R124, R3, 0x2, RZ, 0xfc, !PT ;  /* 0x00000002037c7812 */ /* 0x000fd600078efcff */
[----:B------:R-:W-:-:S06]  /*5ec20*/  UIMAD UR5, UR6, -0x80, UR5 ;  /* 0xffffff80060578a4 */ /* 0x000fcc000f8e0205 */
[----:B------:R-:W-:Y:S02]  /*5ec30*/  ISETP.GE.AND P4, PT, R3, UR5, PT ;  /* 0x0000000503007c0c */ /* 0x000fe4000bf86270 */
[----:B------:R-:W-:Y:S02]  /*5ec40*/  ISETP.GE.AND P5, PT, R124, UR5, PT ;  /* 0x000000057c007c0c */ /* 0x000fe4000bfa6270 */
[----:B------:R-:W-:-:S04]  /*5ec50*/  SEL R124, RZ, 0x4, P4 ;  /* 0x00000004ff7c7807 */ /* 0x000fc80002000000 */
[----:B------:R-:W-:-:S04]  /*5ec60*/  SEL R124, R124, RZ, !P3 ;  /* 0x000000ff7c7c7207 */ /* 0x000fc80005800000 */
[----:B------:R-:W-:Y:S02]  /*5ec70*/  ISETP.NE.U32.AND P4, PT, R124, RZ, PT ;  /* 0x000000ff7c00720c */ /* 0x000fe40003f85070 */
[----:B------:R-:W-:-:S04]  /*5ec80*/  SEL R124, RZ, 0x4, P5 ;  /* 0x00000004ff7c7807 */ /* 0x000fc80002800000 */
[----:B------:R-:W-:Y:S02]  /*5ec90*/  SEL R124, R124, RZ, !P3 ;  /* 0x000000ff7c7c7207 */ /* 0x000fe40005800000 */
[----:B----4-:R-:W-:Y:S02]  /*5eca0*/  IADD3 R126, P6, PT, R126, UR12, RZ ;  /* 0x0000000c7e7e7c10 */ /* 0x010fe4000ffde0ff */
[----:B------:R-:W-:Y:S01]  /*5ecb0*/  ISETP.NE.U32.AND P5, PT, R124, RZ, PT ;  /* 0x000000ff7c00720c */ /* 0x000fe20003fa5070 */
[----:B------:R-:W-:Y:S01]  /*5ecc0*/  IMAD.U32 R124, RZ, RZ, UR16 ;  /* 0x00000010ff7c7e24 */ /* 0x000fe2000f8e00ff */
[----:B---3--:R-:W-:Y:S02]  /*5ecd0*/  IADD3.X R127, PT, PT, R127, UR13, RZ, P6, !PT ;  /* 0x0000000d7f7f7c10 */ /* 0x008fe4000b7fe4ff */
[----:B------:R-:W-:Y:S02]  /*5ece0*/  IADD3 R0, P6, PT, R0, UR12, RZ ;  /* 0x0000000c00007c10 */ /* 0x000fe4000ffde0ff */
[----:B------:R-:W-:Y:S01]  /*5ecf0*/  IADD3 R124, PT, PT, R11, 0x100000, R124 ;  /* 0x001000000b7c7810 */ /* 0x000fe20007ffe07c */
[----:B------:R1:W-:Y:S04]  /*5ed00*/  STL [R1+0xe28], R126 ;  /* 0x000e287e01007387 */ /* 0x0003e80000100800 */
[----:B------:R-:W-:Y:S01]  /*5ed10*/  STL [R1+0xe20], R127 ;  /* 0x000e207f01007387 */ /* 0x000fe20000100800 */
[----:B------:R-:W-:-:S03]  /*5ed20*/  IADD3.X R230, PT, PT, R230, UR13, RZ, P6, !PT ;  /* 0x0000000de6e67c10 */ /* 0x000fc6000b7fe4ff */
[----:B------:R-:W-:Y:S04]  /*5ed30*/  STL [R1+0x16f0], R11 ;  /* 0x0016f00b01007387 */ /* 0x000fe80000100800 */
[----:B------:R-:W-:Y:S01]  /*5ed40*/  @!PT LDS RZ, [RZ] ;  /* 0x00000000fffff984 */ /* 0x000fe20000000800 */
[----:B------:R-:W-:Y:S01]  /*5ed50*/  @!PT LDS RZ, [RZ] ;  /* 0x00000000fffff984 */ /* 0x000fe20000000800 */
[----:B------:R-:W-:Y:S01]  /*5ed60*/  @!PT LDS RZ, [RZ] ;  /* 0x00000000fffff984 */ /* 0x000fe20000000800 */
[----:B------:R1:W-:Y:S04]  /*5ed70*/  LDGSTS.E [R124], desc[UR22][R126.64], P4 ;  /* 0x000000007e7c7fae */ /* 0x0003e8000a1a1016 */
[----:B------:R2:W-:Y:S01]  /*5ed80*/  STL [R1+0xe24], R0 ;  /* 0x000e240001007387 */ /* 0x0005e20000100800 */
[----:B-1----:R-:W-:Y:S01]  /*5ed90*/  IMAD.MOV.U32 R126, RZ, RZ, R0 ;  /* 0x000000ffff7e7224 */ /* 0x002fe200078e0000 */
[----:B--2---:R-:W-:Y:S01]  /*5eda0*/  SHF.R.U32.HI R0, RZ, 0x6, R247 ;  /* 0x00000006ff007819 */ /* 0x004fe200000116f7 */
[----:B------:R-:W-:-:S03]  /*5edb0*/  IMAD.MOV.U32 R127, RZ, RZ, R230 ;  /* 0x000000ffff7f7224 */ /* 0x000fc600078e00e6 */
[----:B------:R-:W-:Y:S02]  /*5edc0*/  SGXT.U32 R0, R0, 0x1 ;  /* 0x000000010000781a */ /* 0x000fe40000000000 */
[----:B------:R-:W-:Y:S01]  /*5edd0*/  ISETP.GE.AND P4, PT, R246, UR5, PT ;  /* 0x00000005f6007c0c */ /* 0x000fe2000bf86270 */
[----:B------:R1:W-:Y:S01]  /*5ede0*/  LDGSTS.E [R124+0x8], desc[UR22][R126.64], P5 ;  /* 0x000080007e7c7fae */ /* 0x0003e2000a9a1016 */
[----:B------:R-:W-:-:S04]  /*5edf0*/  LOP3.LUT R0, R0, 0x22, RZ, 0xfc, !PT ;  /* 0x0000002200007812 */ /* 0x000fc800078efcff */
[----:B------:R-:W-:Y:S01]  /*5ee00*/  ISETP.GE.AND P5, PT, R0, UR5, PT ;  /* 0x0000000500007c0c */ /* 0x000fe2000bfa6270 */
[----:B------:R2:W-:Y:S01]  /*5ee10*/  STL [R1+0xe18], R230 ;  /* 0x000e18e601007387 */ /* 0x0005e20000100800 */
[----:B-1----:R-:W-:Y:S02]  /*5ee20*/  SEL R127, RZ, 0x4, P4 ;  /* 0x00000004ff7f7807 */ /* 0x002fe40002000000 */
[----:B------:R-:W-:Y:S01]  /*5ee30*/  SEL R126, RZ, 0x4, P5 ;  /* 0x00000004ff7e7807 */ /* 0x000fe20002800000 */
[----:B--2---:R-:W2:Y:S01]  /*5ee40*/  LDL.LU R230, [R1+0xd98] ;  /* 0x000d980001e67983 */ /* 0x004ea20000300800 */
[----:B------:R-:W-:-:S03]  /*5ee50*/  SEL R127, R127, RZ, !P3 ;  /* 0x000000ff7f7f7207 */ /* 0x000fc60005800000 */
[----:B------:R-:W3:Y:S01]  /*5ee60*/  LDL.LU R3, [R1+0xda4] ;  /* 0x000da40001037983 */ /* 0x000ee20000300800 */
[----:B------:R-:W-:-:S03]  /*5ee70*/  SEL R126, R126, RZ, !P3 ;  /* 0x000000ff7e7e7207 */ /* 0x000fc60005800000 */
[----:B------:R-:W4:Y:S01]  /*5ee80*/  LDL.LU R11, [R1+0xcfc] ;  /* 0x000cfc00010b7983 */ /* 0x000f220000300800 */
[----:B------:R-:W-:-:S03]  /*5ee90*/  ISETP.NE.U32.AND P5, PT, R127, RZ, PT ;  /* 0x000000ff7f00720c */ /* 0x000fc60003fa5070 */
[----:B------:R-:W2:Y:S04]  /*5eea0*/  LDL.LU R0, [R1+0xd00] ;  /* 0x000d000001007983 */ /* 0x000ea80000300800 */
[----:B------:R-:W2:Y:S04]  /*5eeb0*/  LDL.LU R247, [R1+0xd04] ;  /* 0x000d040001f77983 */ /* 0x000ea80000300800 */
[----:B------:R-:W2:Y:S01]  /*5eec0*/  LDL.LU R246, [R1+0xd08] ;  /* 0x000d080001f67983 */ /* 0x000ea20000300800 */
[----:B------:R-:W-:-:S03]  /*5eed0*/  ISETP.NE.U32.AND P4, PT, R126, RZ, PT ;  /* 0x000000ff7e00720c */ /* 0x000fc60003f85070 */
[----:B------:R-:W2:Y:S04]  /*5eee0*/  LDL.LU R127, [R1+0xdac] ;  /* 0x000dac00017f7983 */ /* 0x000ea80000300800 */
[----:B------:R-:W3:Y:S01]  /*5eef0*/  LDL.LU R126, [R1+0xda0] ;  /* 0x000da000017e7983 */ /* 0x000ee20000300800 */
[----:B--2---:R-:W-:-:S04]  /*5ef00*/  IADD3 R127, P6, PT, R127, UR12, RZ ;  /* 0x0000000c7f7f7c10 */ /* 0x004fc8000ffde0ff */
[----:B---3--:R-:W-:Y:S01]  /*5ef10*/  IADD3.X R126, PT, PT, R126, UR13, RZ, P6, !PT ;  /* 0x0000000d7e7e7c10 */ /* 0x008fe2000b7fe4ff */
[----:B------:R1:W-:Y:S04]  /*5ef20*/  STL [R1+0xdac], R127 ;  /* 0x000dac7f01007387 */ /* 0x0003e80000100800 */
[----:B------:R2:W-:Y:S01]  /*5ef30*/  STL [R1+0xda0], R126 ;  /* 0x000da07e01007387 */ /* 0x0005e20000100800 */
[----:B-1----:R-:W-:-:S04]  /*5ef40*/  LOP3.LUT R127, R127, R126, RZ, 0x3c, !PT ;  /* 0x0000007e7f7f7212 */ /* 0x002fc800078e3cff */
[----:B--2---:R-:W-:Y:S02]  /*5ef50*/  LOP3.LUT R126, R127, R126, RZ, 0x3c, !PT ;  /* 0x0000007e7f7e7212 */ /* 0x004fe400078e3cff */
[----:B------:R-:W-:Y:S02]  /*5ef60*/  IADD3 R3, P6, PT, R3, UR12, RZ ;  /* 0x0000000c03037c10 */ /* 0x000fe4000ffde0ff */
[----:B------:R-:W-:-:S03]  /*5ef70*/  LOP3.LUT R127, R127, R126, RZ, 0x3c, !PT ;  /* 0x0000007e7f7f7212 */ /* 0x000fc600078e3cff */
[----:B------:R1:W-:Y:S04]  /*5ef80*/  STL [R1+0xda4], R3 ;  /* 0x000da40301007387 */ /* 0x0003e80000100800 */
[----:B------:R2:W-:Y:S02]  /*5ef90*/  LDGSTS.E [R124+0x2000], desc[UR22][R126.64], P5 ;  /* 0x020000007e7c7fae */ /* 0x0005e4000a9a1016 */
[----:B--2---:R-:W-:Y:S02]  /*5efa0*/  IMAD.MOV.U32 R126, RZ, RZ, R3 ;  /* 0x000000ffff7e7224 */ /* 0x004fe400078e0003 */
[----:B-1----:R-:W1:Y:S01]  /*5efb0*/  S2R R3, SR_TID.X ;  /* 0x0000000000037919 */ /* 0x002e620000002100 */
[----:B------:R-:W-:-:S05]  /*5efc0*/  IADD3.X R230, PT, PT, R230, UR13, RZ, P6, !PT ;  /* 0x0000000de6e67c10 */ /* 0x000fca000b7fe4ff */
[----:B------:R-:W-:-:S05]  /*5efd0*/  IMAD.MOV.U32 R127, RZ, RZ, R230 ;  /* 0x000000ffff7f7224 */ /* 0x000fca00078e00e6 */
[----:B------:R2:W-:Y:S01]  /*5efe0*/  LDGSTS.E [R124+0x2008], desc[UR22][R126.64], P4 ;  /* 0x020080007e7c7fae */ /* 0x0005e2000a1a1016 */
[----:B-1----:R-:W-:-:S04]  /*5eff0*/  SHF.R.U32.HI R3, RZ, 0x6, R3 ;  /* 0x00000006ff037819 */ /* 0x002fc80000011603 */
[----:B------:R-:W-:-:S04]  /*5f000*/  SGXT.U32 R3, R3, 0x1 ;  /* 0x000000010303781a */ /* 0x000fc80000000000 */
[C---:B--2---:R-:W-:Y:S02]  /*5f010*/  LOP3.LUT R126, R3.reuse, 0x40, RZ, 0xfc, !PT ;  /* 0x00000040037e7812 */ /* 0x044fe400078efcff */
[----:B------:R-:W-:Y:S02]  /*5f020*/  LOP3.LUT R127, R3, 0x42, RZ, 0xfc, !PT ;  /* 0x00000042037f7812 */ /* 0x000fe400078efcff */
[----:B------:R-:W-:Y:S02]  /*5f030*/  ISETP.GE.AND P4, PT, R126, UR5, PT ;  /* 0x000000057e007c0c */ /* 0x000fe4000bf86270 */
[----:B------:R-:W-:Y:S02]  /*5f040*/  ISETP.GE.AND P5, PT, R127, UR5, PT ;  /* 0x000000057f007c0c */ /* 0x000fe4000bfa6270 */
[----:B------:R-:W-:Y:S02]  /*5f050*/  SEL R127, RZ, 0x4, P4 ;  /* 0x00000004ff7f7807 */ /* 0x000fe40002000000 */
[----:B------:R-:W-:-:S02]  /*5f060*/  SEL R126, RZ, 0x4, P5 ;  /* 0x00000004ff7e7807 */ /* 0x000fc40002800000 */
[----:B------:R-:W-:Y:S02]  /*5f070*/  SEL R127, R127, RZ, !P3 ;  /* 0x000000ff7f7f7207 */ /* 0x000fe40005800000 */
[----:B------:R-:W-:Y:S02]  /*5f080*/  IADD3 R0, P6, PT, R0, UR12, RZ ;  /* 0x0000000c00007c10 */ /* 0x000fe4000ffde0ff */
[----:B------:R-:W-:Y:S02]  /*5f090*/  ISETP.NE.U32.AND P5, PT, R127, RZ, PT ;  /* 0x000000ff7f00720c */ /* 0x000fe40003fa5070 */
[----:B------:R-:W-:Y:S02]  /*5f0a0*/  SEL R126, R126, RZ, !P3 ;  /* 0x000000ff7e7e7207 */ /* 0x000fe40005800000 */
[----:B----4-:R-:W-:Y:S02]  /*5f0b0*/  IADD3.X R11, PT, PT, R11, UR13, RZ, P6, !PT ;  /* 0x0000000d0b0b7c10 */ /* 0x010fe4000b7fe4ff */
[----:B------:R-:W-:-:S02]  /*5f0c0*/  IADD3 R246, P6, PT, R246, UR12, RZ ;  /* 0x0000000cf6f67c10 */ /* 0x000fc4000ffde0ff */
[----:B------:R-:W-:Y:S01]  /*5f0d0*/  ISETP.NE.U32.AND P4, PT, R126, RZ, PT ;  /* 0x000000ff7e00720c */ /* 0x000fe20003f85070 */
[----:B------:R-:W-:Y:S01]  /*5f0e0*/  IMAD.MOV.U32 R126, RZ, RZ, R0 ;  /* 0x000000ffff7e7224 */ /* 0x000fe200078e0000 */
[----:B------:R-:W-:Y:S01]  /*5f0f0*/  IADD3.X R247, PT, PT, R247, UR13, RZ, P6, !PT ;  /* 0x0000000df7f77c10 */ /* 0x000fe2000b7fe4ff */
[----:B------:R-:W-:Y:S01]  /*5f100*/  IMAD.MOV.U32 R127, RZ, RZ, R11 ;  /* 0x000000ffff7f7224 */ /* 0x000fe200078e000b */
[----:B------:R1:W-:Y:S04]  /*5f110*/  STL [R1+0xd98], R230 ;  /* 0x000d98e601007387 */ /* 0x0003e80000100800 */
[----:B------:R2:W-:Y:S04]  /*5f120*/  LDGSTS.E [R124+0x4000], desc[UR22][R126.64], P5 ;  /* 0x040000007e7c7fae */ /* 0x0005e8000a9a1016 */
[----:B-1----:R-:W3:Y:S04]  /*5f130*/  LDL.LU R230, [R1+0x1710] ;  /* 0x0017100001e67983 */ /* 0x002ee80000300800 */
[----:B------:R1:W-:Y:S01]  /*5f140*/  STL [R1+0xd00], R0 ;  /* 0x000d000001007387 */ /* 0x0003e20000100800 */
[----:B--2---:R-:W-:-:S03]  /*5f150*/  IMAD.MOV.U32 R126, RZ, RZ, R246 ;  /* 0x000000ffff7e7224 */ /* 0x004fc600078e00f6 */
[----:B------:R2:W-:Y:S01]  /*5f160*/  STL [R1+0xcfc], R11 ;  /* 0x000cfc0b01007387 */ /* 0x0005e20000100800 */
[----:B------:R-:W-:-:S03]  /*5f170*/  IMAD.MOV.U32 R127, RZ, RZ, R247 ;  /* 0x000000ffff7f7224 */ /* 0x000fc600078e00f7 */
[----:B------:R-:W-:Y:S01]  /*5f180*/  STL [R1+0xd08], R246 ;  /* 0x000d08f601007387 */ /* 0x000fe20000100800 */
[----:B-1----:R-:W-:-:S03]  /*5f190*/  LOP3.LUT R0, R3, 0x62, RZ, 0xfc, !PT ;  /* 0x0000006203007812 */ /* 0x002fc600078efcff */
[----:B------:R1:W-:Y:S01]  /*5f1a0*/  STL [R1+0xd04], R247 ;  /* 0x000d04f701007387 */ /* 0x0003e20000100800 */
[----:B--2---:R-:W-:-:S03]  /*5f1b0*/  LOP3.LUT R11, R3, 0x60, RZ, 0xfc, !PT ;  /* 0x00000060030b7812 */ /* 0x004fc600078efcff */
[----:B------:R2:W-:Y:S01]  /*5f1c0*/  LDGSTS.E [R124+0x4008], desc[UR22][R126.64], P4 ;  /* 0x040080007e7c7fae */ /* 0x0005e2000a1a1016 */
[----:B------:R-:W-:-:S03]  /*5f1d0*/  ISETP.GE.AND P5, PT, R0, UR5, PT ;  /* 0x0000000500007c0c */ /* 0x000fc6000bfa6270 */
[----:B-1----:R-:W4:Y:S01]  /*5f1e0*/  LDL.LU R247, [R1+0xe10] ;  /* 0x000e100001f77983 */ /* 0x002f220000300800 */
[----:B------:R-:W-:-:S03]  /*5f1f0*/  ISETP.GE.AND P4, PT, R11, UR5, PT ;  /* 0x000000050b007c0c */ /* 0x000fc6000bf86270 */
[----:B------:R-:W3:Y:S04]  /*5f200*/  LDL.LU R246, [R1+0xe1c] ;  /* 0x000e1c0001f67983 */ /* 0x000ee80000300800 */
[----:B------:R-:W4:Y:S04]  /*5f210*/  LDL.LU R11, [R1+0xe08] ;  /* 0x000e0800010b7983 */ /* 0x000f280000300800 */
[----:B------:R-:W4:Y:S01]  /*5f220*/  LDL.LU R0, [R1+0xe14] ;  /* 0x000e140001007983 */ /* 0x000f220000300800 */
[----:B--2---:R-:W-:-:S04]  /*5f230*/  SEL R127, RZ, 0x4, P4 ;  /* 0x00000004ff7f7807 */ /* 0x004fc80002000000 */
[----:B------:R-:W-:Y:S02]  /*5f240*/  SEL R127, R127, RZ, !P3 ;  /* 0x000000ff7f7f7207 */ /* 0x000fe40005800000 */
[----:B------:R-:W-:Y:S02]  /*5f250*/  SEL R126, RZ, 0x4, P5 ;  /* 0x00000004ff7e7807 */ /* 0x000fe40002800000 */
[----:B------:R-:W-:Y:S02]  /*5f260*/  ISETP.NE.U32.AND P5, PT, R127, RZ, PT ;  /* 0x000000ff7f00720c */ /* 0x000fe40003fa5070 */
[----:B------:R-:W2:Y:S01]  /*5f270*/  LDL R127, [R1+0x16e8] ;  /* 0x0016e800017f7983 */ /* 0x000ea20000100800 */
[----:B------:R-:W-:Y:S02]  /*5f280*/  SEL R126, R126, RZ, !P3 ;  /* 0x000000ff7e7e7207 */ /* 0x000fe40005800000 */
[----:B-----5:R-:W-:Y:S02]  /*5f290*/  IADD3 R20, P6, PT, R20, UR12, RZ ;  /* 0x0000000c14147c10 */ /* 0x020fe4000ffde0ff */
[----:B------:R-:W-:-:S02]  /*5f2a0*/  ISETP.NE.U32.AND P4, PT, R126, RZ, PT ;  /* 0x000000ff7e00720c */ /* 0x000fc40003f85070 */
[----:B------:R-:W-:Y:S02]  /*5f2b0*/  IADD3.X R21, PT, PT, R21, UR13, RZ, P6, !PT ;  /* 0x0000000d15157c10 */ /* 0x000fe4000b7fe4ff */
[----:B------:R-:W-:-:S03]  /*5f2c0*/  IADD3 R22, P6, PT, R22, UR12, RZ ;  /* 0x0000000c16167c10 */ /* 0x000fc6000ffde0ff */
[----:B------:R-:W-:Y:S01]  /*5f2d0*/  LDGSTS.E [R124+0x6000], desc[UR22][R20.64], P5 ;  /* 0x06000000147c7fae */ /* 0x000fe2000a9a1016 */
[----:B------:R-:W-:-:S05]  /*5f2e0*/  IADD3.X R23, PT, PT, R23, UR13, RZ, P6, !PT ;  /* 0x0000000d17177c10 */ /* 0x000fca000b7fe4ff */
[----:B------:R1:W-:Y:S02]  /*5f2f0*/  LDGSTS.E [R124+0x6008], desc[UR22][R22.64], P4 ;  /* 0x06008000167c7fae */ /* 0x0003e4000a1a1016 */
[----:B-1----:R-:W-:-:S04]  /*5f300*/  LOP3.LUT R124, R3, 0x4, RZ, 0xfc, !PT ;  /* 0x00000004037c7812 */ /* 0x002fc800078efcff */
[----:B------:R-:W-:Y:S02]  /*5f310*/  ISETP.GE.AND P4, PT, R124, UR5, PT ;  /* 0x000000057c007c0c */ /* 0x000fe4000bf86270 */
[----:B------:R-:W-:-:S04]  /*5f320*/  LOP3.LUT R124, R3, 0x6, RZ, 0xfc, !PT ;  /* 0x00000006037c7812 */ /* 0x000fc800078efcff */
[----:B------:R-:W-:Y:S02]  /*5f330*/  ISETP.GE.AND P5, PT, R124, UR5, PT ;  /* 0x000000057c007c0c */ /* 0x000fe4000bfa6270 */
[----:B------:R-:W-:-:S04]  /*5f340*/  SEL R124, RZ, 0x4, P4 ;  /* 0x00000004ff7c7807 */ /* 0x000fc80002000000 */
[----:B------:R-:W-:Y:S01]  /*5f350*/  SEL R124, R124, RZ, !P3 ;  /* 0x000000ff7c7c7207 */ /* 0x000fe20005800000 */
[----:B------:R-:W-:Y:S03]  /*5f360*/  STL [R1+0x16f8], R20 ;  /* 0x0016f81401007387 */ /* 0x000fe60000100800 */
[----:B------:R-:W-:Y:S02]  /*5f370*/  ISETP.NE.U32.AND P4, PT, R124, RZ, PT ;  /* 0x000000ff7c00720c */ /* 0x000fe40003f85070 */
[----:B------:R-:W-:Y:S01]  /*5f380*/  SEL R124, RZ, 0x4, P5 ;  /* 0x00000004ff7c7807 */ /* 0x000fe20002800000 */
[----:B------:R-:W-:Y:S03]  /*5f390*/  STL [R1+0x16f4], R21 ;  /* 0x0016f41501007387 */ /* 0x000fe60000100800 */
[----:B------:R-:W-:Y:S01]  /*5f3a0*/  SEL R124, R124, RZ, !P3 ;  /* 0x000000ff7c7c7207 */ /* 0x000fe20005800000 */
[----:B------:R-:W-:Y:S04]  /*5f3b0*/  STL [R1+0x1700], R22 ;  /* 0x0017001601007387 */ /* 0x000fe80000100800 */
[----:B------:R1:W-:Y:S01]  /*5f3c0*/  STL [R1+0x16fc], R23 ;  /* 0x0016fc1701007387 */ /* 0x0003e20000100800 */
[----:B------:R-:W-:Y:S01]  /*5f3d0*/  ISETP.NE.U32.AND P5, PT, R124, RZ, PT ;  /* 0x000000ff7c00720c */ /* 0x000fe20003fa5070 */
[----:B------:R-:W-:Y:S01]  /*5f3e0*/  IMAD.U32 R124, RZ, RZ, UR16 ;  /* 0x00000010ff7c7e24 */ /* 0x000fe2000f8e00ff */
[----:B---3--:R-:W-:-:S04]  /*5f3f0*/  IADD3 R246, P6, PT, R246, UR12, RZ ;  /* 0x0000000cf6f67c10 */ /* 0x008fc8000ffde0ff */
[----:B----4-:R-:W-:Y:S02]  /*5f400*/  IADD3.X R247, PT, PT, R247, UR13, RZ, P6, !PT ;  /* 0x0000000df7f77c10 */ /* 0x010fe4000b7fe4ff */
[----:B------:R-:W-:Y:S01]  /*5f410*/  IADD3 R0, P6, PT, R0, UR12, RZ ;  /* 0x0000000c00007c10 */ /* 0x000fe2000ffde0ff */
[----:B------:R-:W-:Y:S03]  /*5f420*/  STL [R1+0xe1c], R246 ;  /* 0x000e1cf601007387 */ /* 0x000fe60000100800 */
[----:B------:R-:W-:Y:S01]  /*5f430*/  IADD3.X R11, PT, PT, R11, UR13, RZ, P6, !PT ;  /* 0x0000000d0b0b7c10 */ /* 0x000fe2000b7fe4ff */
[----:B------:R3:W-:Y:S04]  /*5f440*/  STL [R1+0xe10], R247 ;  /* 0x000e10f701007387 */ /* 0x0007e80000100800 */
[----:B------:R-:W-:Y:S04]  /*5f450*/  STL [R1+0xe14], R0 ;  /* 0x000e140001007387 */ /* 0x000fe80000100800 */
[----:B------:R4:W-:Y:S04]  /*5f460*/  STL [R1+0xe08], R11 ;  /* 0x000e080b01007387 */ /* 0x0009e80000100800 */
[----:B-1----:R-:W4:Y:S01]  /*5f470*/  LDL.LU R23, [R1+0xd90] ;  /* 0x000d900001177983 */ /* 0x002f220000300800 */
[----:B--2---:R-:W-:-:S03]  /*5f480*/  IADD3 R124, PT, PT, R127, 0x100000, R124 ;  /* 0x001000007f7c7810 */ /* 0x004fc60007ffe07c */
[----:B------:R-:W2:Y:S01]  /*5f490*/  LDL.LU R22, [R1+0xd9c] ;  /* 0x000d9c0001167983 */ /* 0x000ea20000300800 */
[----:B------:R-:W-:Y:S02]  /*5f4a0*/  IMAD.MOV.U32 R127, RZ, RZ, R247 ;  /* 0x000000ffff7f7224 */ /* 0x000fe400078e00f7 */
[----:B------:R-:W-:Y:S01]  /*5f4b0*/  IMAD.MOV.U32 R126, RZ, RZ, R246 ;  /* 0x000000ffff7e7224 */ /* 0x000fe200078e00f6 */
[----:B---3--:R-:W3:Y:S04]  /*5f4c0*/  LDL.LU R247, [R1+0xd88] ;  /* 0x000d880001f77983 */ /* 0x008ee80000300800 */
[----:B------:R-:W3:Y:S04]  /*5f4d0*/  LDL.LU R246, [R1+0xd94] ;  /* 0x000d940001f67983 */ /* 0x000ee80000300800 */
[----:B------:R1:W-:Y:S04]  /*5f4e0*/  LDGSTS.E [R124], desc[UR22][R126.64], P4 ;  /* 0x000000007e7c7fae */ /* 0x0003e8000a1a1016 */
[----:B------:R-:W3:Y:S04]  /*5f4f0*/  LDL.LU R21, [R1+0xd0c] ;  /* 0x000d0c0001157983 */ /* 0x000ee80000300800 */
[----:B------:R-:W3:Y:S01]  /*5f500*/  LDL.LU R20, [R1+0xd10] ;  /* 0x000d100001147983 */ /* 0x000ee20000300800 */
[----:B-1----:R-:W-:Y:S01]  /*5f510*/  IMAD.MOV.U32 R127, RZ, RZ, R11 ;  /* 0x000000ffff7f7224 */ /* 0x002fe200078e000b */
[C---:B----4-:R-:W-:Y:S01]  /*5f520*/  LOP3.LUT R11, R3.reuse, 0x24, RZ, 0xfc, !PT ;  /* 0x00000024030b7812 */ /* 0x050fe200078efcff */
[----:B------:R-:W-:Y:S01]  /*5f530*/  IMAD.MOV.U32 R126, RZ, RZ, R0 ;  /* 0x000000ffff7e7224 */ /* 0x000fe200078e0000 */
[----:B------:R-:W-:-:S02]  /*5f540*/  LOP3.LUT R0, R3, 0x26, RZ, 0xfc, !PT ;  /* 0x0000002603007812 */ /* 0x000fc400078efcff */
[----:B------:R-:W-:Y:S02]  /*5f550*/  ISETP.GE.AND P4, PT, R11, UR5, PT ;  /* 0x000000050b007c0c */ /* 0x000fe4000bf86270 */
[----:B------:R1:W-:Y:S01]  /*5f560*/  LDGSTS.E [R124+0x8], desc[UR22][R126.64], P5 ;  /* 0x000080007e7c7fae */ /* 0x0003e2000a9a1016 */
[----:B------:R-:W-:-:S03]  /*5f570*/  ISETP.GE.AND P5, PT, R0, UR5, PT ;  /* 0x0000000500007c0c */ /* 0x000fc6000bfa6270 */
[----:B------:R-:W4:Y:S04]  /*5f580*/  LDL.LU R11, [R1+0xd14] ;  /* 0x000d1400010b7983 */ /* 0x000f280000300800 */
[----:B------:R-:W4:Y:S01]  /*5f590*/  LDL.LU R0, [R1+0xd18] ;  /* 0x000d180001007983 */ /* 0x000f220000300800 */
[----:B-1----:R-:W-:Y:S02]  /*5f5a0*/  SEL R127, RZ, 0x4, P4 ;  /* 0x00000004ff7f7807 */ /* 0x002fe40002000000 */
[----:B------:R-:W-:Y:S02]  /*5f5b0*/  SEL R126, RZ, 0x4, P5 ;  /* 0x00000004ff7e7807 */ /* 0x000fe40002800000 */
[----:B------:R-:W-:Y:S02]  /*5f5c0*/  SEL R127, R127, RZ, !P3 ;  /* 0x000000ff7f7f7207 */ /* 0x000fe40005800000 */
[----:B------:R-:W-:-:S02]  /*5f5d0*/  SEL R126, R126, RZ, !P3 ;  /* 0x000000ff7e7e7207 */ /* 0x000fc40005800000 */
[----:B------:R-:W-:Y:S02]  /*5f5e0*/  ISETP.NE.U32.AND P5, PT, R127, RZ, PT ;  /* 0x000000ff7f00720c */ /* 0x000fe40003fa5070 */
[----:B------:R-:W-:Y:S02]  /*5f5f0*/  ISETP.NE.U32.AND P4, PT, R126, RZ, PT ;  /* 0x000000ff7e00720c */ /* 0x000fe40003f85070 */
[----:B--2---:R-:W-:-:S04]  /*5f600*/  IADD3 R22, P6, PT, R22, UR12, RZ ;  /* 0x0000000c16167c10 */ /* 0x004fc8000ffde0ff */
[----:B------:R-:W-:Y:S01]  /*5f610*/  IADD3.X R23, PT, PT, R23, UR13, RZ, P6, !PT ;  /* 0x0000000d17177c10 */ /* 0x000fe2000b7fe4ff */
[----:B------:R-:W-:Y:S01]  /*5f620*/  IMAD.MOV.U32 R126, RZ, RZ, R22 ;  /* 0x000000ffff7e7224 */ /* 0x000fe200078e0016 */
[----:B---3--:R-:W-:-:S03]  /*5f630*/  IADD3 R246, P6, PT, R246, UR12, RZ ;  /* 0x0000000cf6f67c10 */ /* 0x008fc6000ffde0ff */
[----:B------:R-:W-:Y:S01]  /*5f640*/  IMAD.MOV.U32 R127, RZ, RZ, R23 ;  /* 0x000000ffff7f7224 */ /* 0x000fe200078e0017 */
[----:B------:R-:W-:Y:S01]  /*5f650*/  IADD3.X R247, PT, PT, R247, UR13, RZ, P6, !PT ;  /* 0x0000000df7f77c10 */ /* 0x000fe2000b7fe4ff */
[----:B------:R-:W-:Y:S04]  /*5f660*/  STL [R1+0xd9c], R22 ;  /* 0x000d9c1601007387 */ /* 0x000fe80000100800 */
[----:B------:R1:W-:Y:S04]  /*5f670*/  LDGSTS.E [R124+0x2000], desc[UR22][R126.64], P5 ;  /* 0x020000007e7c7fae */ /* 0x0003e8000a9a1016 */
[----:B------:R2:W-:Y:S01]  /*5f680*/  STL [R1+0xd90], R23 ;  /* 0x000d901701007387 */ /* 0x0005e20000100800 */
[----:B-1----:R-:W-:-:S02]  /*5f690*/  IMAD.MOV.U32 R126, RZ, RZ, R246 ;  /* 0x000000ffff7e7224 */ /* 0x002fc400078e00f6 */
[----:B------:R-:W-:Y:S01]  /*5f6a0*/  IMAD.MOV.U32 R127, RZ, RZ, R247 ;  /* 0x000000ffff7f7224 */ /* 0x000fe200078e00f7 */
[----:B--2---:R-:W-:-:S04]  /*5f6b0*/  LOP3.LUT R23, R3, 0x44, RZ, 0xfc, !PT ;  /* 0x0000004403177812 */ /* 0x004fc800078efcff */
[----:B------:R1:W-:Y:S01]  /*5f6c0*/  LDGSTS.E [R124+0x2008], desc[UR22][R126.64], P4 ;  /* 0x020080007e7c7fae */ /* 0x0003e2000a1a1016 */
[----:B------:R-:W-:Y:S02]  /*5f6d0*/  ISETP.GE.AND P4, PT, R23, UR5, PT ;  /* 0x0000000517007c0c */ /* 0x000fe4000bf86270 */
[----:B------:R-:W-:-:S04]  /*5f6e0*/  LOP3.LUT R22, R3, 0x46, RZ, 0xfc, !PT ;  /* 0x0000004603167812 */ /* 0x000fc800078efcff */
[----:B------:R-:W-:Y:S02]  /*5f6f0*/  ISETP.GE.AND P5, PT, R22, UR5, PT ;  /* 0x0000000516007c0c */ /* 0x000fe4000bfa6270 */
[----:B-1----:R-:W-:Y:S02]  /*5f700*/  SEL R127, RZ, 0x4, P4 ;  /* 0x00000004ff7f7807 */ /* 0x002fe40002000000 */
[----:B------:R-:W-:Y:S02]  /*5f710*/  IADD3 R20, P6, PT, R20, UR12, RZ ;  /* 0x0000000c14147c10 */ /* 0x000fe4000ffde0ff */
[----:B------:R-:W-:Y:S02]  /*5f720*/  SEL R127, R127, RZ, !P3 ;  /* 0x000000ff7f7f7207 */ /* 0x000fe40005800000 */
[----:B------:R-:W-:Y:S02]  /*5f730*/  SEL R126, RZ, 0x4, P5 ;  /* 0x00000004ff7e7807 */ /* 0x000fe40002800000 */
[----:B------:R-:W-:-:S02]  /*5f740*/  ISETP.NE.U32.AND P5, PT, R127, RZ, PT ;  /* 0x000000ff7f00720c */ /* 0x000fc40003fa5070 */
[----:B------:R-:W-:Y:S02]  /*5f750*/  IADD3.X R21, PT, PT, R21, UR13, RZ, P6, !PT ;  /* 0x0000000d15157c10 */ /* 0x000fe4000b7fe4ff */
[----:B------:R-:W-:Y:S02]  /*5f760*/  SEL R126, R126, RZ, !P3 ;  /* 0x000000ff7e7e7207 */ /* 0x000fe40005800000 */
[----:B----4-:R-:W-:Y:S01]  /*5f770*/  IADD3 R0, P6, PT, R0, UR12, RZ ;  /* 0x0000000c00007c10 */ /* 0x010fe2000ffde0ff */
[----:B------:R-:W-:Y:S01]  /*5f780*/  STL [R1+0xd94], R246 ;  /* 0x000d94f601007387 */ /* 0x000fe20000100800 */
[----:B------:R-:W-:Y:S02]  /*5f790*/  ISETP.NE.U32.AND P4, PT, R126, RZ, PT ;  /* 0x000000ff7e00720c */ /* 0x000fe40003f85070 */
[----:B------:R-:W-:Y:S01]  /*5f7a0*/  IADD3.X R11, PT, PT, R11, UR13, RZ, P6, !PT ;  /* 0x0000000d0b0b7c10 */ /* 0x000fe2000b7fe4ff */
[----:B------:R-:W-:Y:S01]  /*5f7b0*/  STL [R1+0xd88], R247 ;  /* 0x000d88f701007387 */ /* 0x000fe20000100800 */
[----:B------:R-:W-:-:S02]  /*5f7c0*/  IMAD.MOV.U32 R126, RZ, RZ, R20 ;  /* 0x000000ffff7e7224 */ /* 0x000fc400078e0014 */
[----:B------:R-:W-:Y:S01]  /*5f7d0*/  IMAD.MOV.U32 R127, RZ, RZ, R21 ;  /* 0x000000ffff7f7224 */ /* 0x000fe200078e0015 */
[----:B------:R-:W-:Y:S04]  /*5f7e0*/  STL [R1+0xd10], R20 ;  /* 0x000d101401007387 */ /* 0x000fe80000100800 */
[----:B------:R1:W-:Y:S04]  /*5f7f0*/  STL [R1+0xd0c], R21 ;  /* 0x000d0c1501007387 */ /* 0x0003e80000100800 */
[----:B------:R-:W-:Y:S04]  /*5f800*/  STL [R1+0xd18], R0 ;  /* 0x000d180001007387 */ /* 0x000fe80000100800 */
[----:B------:R2:W-:Y:S01]  /*5f810*/  STL [R1+0xd14], R11 ;  /* 0x000d140b01007387 */ /* 0x0005e20000100800 */
[----:B------:R-:W-:-:S03]  /*5f820*/  LOP3.LUT R22, R3, 0x64, RZ, 0xfc, !PT ;  /* 0x0000006403167812 */ /* 0x000fc600078efcff */
[----:B-1----:R-:W3:Y:S04]  /*5f830*/  LDL.LU R21, [R1+0xe00] ;  /* 0x000e000001157983 */ /* 0x002ee80000300800 */
[----:B------:R1:W-:Y:S04]  /*5f840*/  LDGSTS.E [R124+0x4000], desc[UR22][R126.64], P5 ;  /* 0x040000007e7c7fae */ /* 0x0003e8000a9a1016 */
[----:B------:R-:W4:Y:S01]  /*5f850*/  LDL.LU R20, [R1+0xe0c] ;  /* 0x000e0c0001147983 */ /* 0x000f220000300800 */
[----:B-1----:R-:W-:Y:S02]  /*5f860*/  IMAD.MOV.U32 R126, RZ, RZ, R0 ;  /* 0x000000ffff7e7224 */ /* 0x002fe400078e0000 */
[----:B------:R-:W-:Y:S01]  /*5f870*/  IMAD.MOV.U32 R127, RZ, RZ, R11 ;  /* 0x000000ffff7f7224 */ /* 0x000fe200078e000b */
[----:B--2---:R-:W-:Y:S01]  /*5f880*/  LOP3.LUT R11, R3, 0x66, RZ, 0xfc, !PT ;  /* 0x00000066030b7812 */ /* 0x004fe200078efcff */
[----:B------:R-:W2:Y:S04]  /*5f890*/  LDL.LU R0, [R1+0xe04] ;  /* 0x000e040001007983 */ /* 0x000ea80000300800 */
[----:B------:R1:W-:Y:S01]  /*5f8a0*/  LDGSTS.E [R124+0x4008], desc[UR22][R126.64], P4 ;  /* 0x040080007e7c7fae */ /* 0x0003e2000a1a1016 */
[----:B------:R-:W-:-:S02]  /*5f8b0*/  ISETP.GE.AND P4, PT, R22, UR5, PT ;  /* 0x0000000516007c0c */ /* 0x000fc4000bf86270 */
[----:B------:R-:W-:Y:S01]  /*5f8c0*/  ISETP.GE.AND P5, PT, R11, UR5, PT ;  /* 0x000000050b007c0c */ /* 0x000fe2000bfa6270 */
[----:B------:R-:W2:Y:S04]  /*5f8d0*/  LDL R22, [R1+0x16e4] ;  /* 0x0016e40001167983 */ /* 0x000ea80000100800 */
[----:B------:R-:W2:Y:S01]  /*5f8e0*/  LDL.LU R11, [R1+0xdf8] ;  /* 0x000df800010b7983 */ /* 0x000ea20000300800 */
[----:B-1----:R-:W-:Y:S02]  /*5f8f0*/  SEL R127, RZ, 0x4, P4 ;  /* 0x00000004ff7f7807 */ /* 0x002fe40002000000 */
[----:B------:R-:W-:Y:S02]  /*5f900*/  SEL R126, RZ, 0x4, P5 ;  /* 0x00000004ff7e7807 */ /* 0x000fe40002800000 */
[----:B------:R-:W-:-:S02]  /*5f910*/  SEL R127, R127, RZ, !P3 ;  /* 0x000000ff7f7f7207 */ /* 0x000fc40005800000 */
[----:B------:R-:W-:Y:S02]  /*5f920*/  SEL R126, R126, RZ, !P3 ;  /* 0x000000ff7e7e7207 */ /* 0x000fe40005800000 */
[----:B------:R-:W-:Y:S02]  /*5f930*/  ISETP.NE.U32.AND P5, PT, R127, RZ, PT ;  /* 0x000000ff7f00720c */ /* 0x000fe40003fa5070 */
[----:B------:R-:W-:Y:S02]  /*5f940*/  IADD3 R24, P6, PT, R24, UR12, RZ ;  /* 0x0000000c18187c10 */ /* 0x000fe4000ffde0ff */
[----:B------:R-:W-:Y:S02]  /*5f950*/  ISETP.NE.U32.AND P4, PT, R126, RZ, PT ;  /* 0x000000ff7e00720c */ /* 0x000fe40003f85070 */
[----:B------:R-:W-:Y:S02]  /*5f960*/  IADD3.X R25, PT, PT, R25, UR13, RZ, P6, !PT ;  /* 0x0000000d19197c10 */ /* 0x000fe4000b7fe4ff */
[----:B------:R-:W-:-:S04]  /*5f970*/  IADD3 R26, P6, PT, R26, UR12, RZ ;  /* 0x0000000c1a1a7c10 */ /* 0x000fc8000ffde0ff */
[----:B------:R-:W-:Y:S01]  /*5f980*/  IADD3.X R27, PT, PT, R27, UR13, RZ, P6, !PT ;  /* 0x0000000d1b1b7c10 */ /* 0x000fe2000b7fe4ff */
[----:B------:R-:W-:Y:S04]  /*5f990*/  LDGSTS.E [R124+0x6000], desc[UR22][R24.64], P5 ;  /* 0x06000000187c7fae */ /* 0x000fe8000a9a1016 */
[----:B------:R1:W-:Y:S02]  /*5f9a0*/  LDGSTS.E [R124+0x6008], desc[UR22][R26.64], P4 ;  /* 0x060080001a7c7fae */ /* 0x0003e4000a1a1016 */
[----:B-1----:R-:W-:-:S04]  /*5f9b0*/  LOP3.LUT R124, R3, 0x8, RZ, 0xfc, !PT ;  /* 0x00000008037c7812 */ /* 0x002fc800078efcff */
[----:B------:R-:W-:Y:S02]  /*5f9c0*/  ISETP.GE.AND P4, PT, R124, UR5, PT ;  /* 0x000000057c007c0c */ /* 0x000fe4000bf86270 */
[----:B------:R-:W-:-:S04]  /*5f9d0*/  LOP3.LUT R124, R3, 0xa, RZ, 0xfc, !PT ;  /* 0x0000000a037c7812 */ /* 0x000fc800078efcff */
[----:B------:R-:W-:Y:S02]  /*5f9e0*/  ISETP.GE.AND P5, PT, R124, UR5, PT ;  /* 0x000000057c007c0c */ /* 0x000fe4000bfa6270 */
[----:B------:R-:W-:-:S04]  /*5f9f0*/  SEL R124, RZ, 0x4, P4 ;  /* 0x00000004ff7c7807 */ /* 0x000fc80002000000 */
[----:B------:R-:W-:-:S04]  /*5fa00*/  SEL R124, R124, RZ, !P3 ;  /* 0x000000ff7c7c7207 */ /* 0x000fc80005800000 */
[----:B------:R-:W-:Y:S02]  /*5fa10*/  ISETP.NE.U32.AND P4, PT, R124, RZ, PT ;  /* 0x000000ff7c00720c */ /* 0x000fe40003f85070 */
[----:B------:R-:W-:-:S04]  /*5fa20*/  SEL R124, RZ, 0x4, P5 ;  /* 0x00000004ff7c7807 */ /* 0x000fc80002800000 */
[----:B------:R-:W-:Y:S01]  /*5fa30*/  SEL R124, R124, RZ, !P3 ;  /* 0x000000ff7c7c7207 */ /* 0x000fe20005800000 */
[----:B------:R1:W-:Y:S03]  /*5fa40*/  STL [R1+0x1704], R25 ;  /* 0x0017041901007387 */ /* 0x0003e60000100800 */
[----:B------:R-:W-:Y:S01]  /*5fa50*/  ISETP.NE.U32.AND P5, PT, R124, RZ, PT ;  /* 0x000000ff7c00720c */ /* 0x000fe20003fa5070 */
[----:B------:R-:W-:Y:S01]  /*5fa60*/  IMAD.U32 R124, RZ, RZ, UR16 ;  /* 0x00000010ff7c7e24 */ /* 0x000fe2000f8e00ff */
[----:B----4-:R-:W-:-:S04]  /*5fa70*/  IADD3 R20, P6, PT, R20, UR12, RZ ;  /* 0x0000000c14147c10 */ /* 0x010fc8000ffde0ff */
[----:B---3--:R-:W-:Y:S01]  /*5fa80*/  IADD3.X R21, PT, PT, R21, UR13, RZ, P6, !PT ;  /* 0x0000000d15157c10 */ /* 0x008fe2000b7fe4ff */
[----:B------:R-:W-:Y:S01]  /*5fa90*/  STL [R1+0xe0c], R20 ;  /* 0x000e0c1401007387 */ /* 0x000fe20000100800 */
[----:B--2---:R-:W-:-:S03]  /*5faa0*/  IADD3 R0, P6, PT, R0, UR12, RZ ;  /* 0x0000000c00007c10 */ /* 0x004fc6000ffde0ff */
[----:B------:R2:W-:Y:S04]  /*5fab0*/  STL [R1+0xe00], R21 ;  /* 0x000e001501007387 */ /* 0x0005e80000100800 */
[----:B------:R-:W-:Y:S01]  /*5fac0*/  STL [R1+0xe04], R0 ;  /* 0x000e040001007387 */ /* 0x000fe20000100800 */
[----:B------:R-:W-:Y:S02]  /*5fad0*/  IADD3.X R11, PT, PT, R11, UR13, RZ, P6, !PT ;  /* 0x0000000d0b0b7c10 */ /* 0x000fe4000b7fe4ff */
[----:B------:R-:W-:-:S03]  /*5fae0*/  IADD3 R124, PT, PT, R22, 0x100000, R124 ;  /* 0x00100000167c7810 */ /* 0x000fc60007ffe07c */
[----:B------:R3:W-:Y:S04]  /*5faf0*/  STL [R1+0xdf8], R11 ;  /* 0x000df80b01007387 */ /* 0x0007e80000100800 */
[----:B------:R-:W4:Y:S04]  /*5fb00*/  LDL.LU R23, [R1+0xd80] ;  /* 0x000d800001177983 */ /* 0x000f280000300800 */
[----:B------:R-:W4:Y:S04]  /*5fb10*/  LDL.LU R22, [R1+0xd8c] ;  /* 0x000d8c0001167983 */ /* 0x000f280000300800 */
[----:B------:R-:W4:Y:S04]  /*5fb20*/  LDL.LU R246, [R1+0xd78] ;  /* 0x000d780001f67983 */ /* 0x000f280000300800 */
[----:B-1----:R-:W4:Y:S01]  /*5fb30*/  LDL.LU R25, [R1+0xd84] ;  /* 0x000d840001197983 */ /* 0x002f220000300800 */
[----:B------:R-:W-:-:S02]  /*5fb40*/  IMAD.MOV.U32 R126, RZ, RZ, R20 ;  /* 0x000000ffff7e7224 */ /* 0x000fc400078e0014 */
[----:B------:R-:W-:Y:S02]  /*5fb50*/  IMAD.MOV.U32 R127, RZ, RZ, R21 ;  /* 0x000000ffff7f7224 */ /* 0x000fe400078e0015 */
[----:B--2---:R-:W2:Y:S04]  /*5fb60*/  LDL.LU R21, [R1+0xd1c] ;  /* 0x000d1c0001157983 */ /* 0x004ea80000300800 */
[----:B------:R1:W-:Y:S04]  /*5fb70*/  LDGSTS.E [R124], desc[UR22][R126.64], P4 ;  /* 0x000000007e7c7fae */ /* 0x0003e8000a1a1016 */
[----:B------:R-:W2:Y:S01]  /*5fb80*/  LDL.LU R20, [R1+0xd20] ;  /* 0x000d200001147983 */ /* 0x000ea20000300800 */
[----:B-1----:R-:W-:Y:S01]  /*5fb90*/  IMAD.MOV.U32 R127, RZ, RZ, R11 ;  /* 0x000000ffff7f7224 */ /* 0x002fe200078e000b */
[C---:B---3--:R-:W-:Y:S01]  /*5fba0*/  LOP3.LUT R11, R3.reuse, 0x28, RZ, 0xfc, !PT ;  /* 0x00000028030b7812 */ /* 0x048fe200078efcff */
[----:B------:R-:W-:Y:S01]  /*5fbb0*/  IMAD.MOV.U32 R126, RZ, RZ, R0 ;  /* 0x000000ffff7e7224 */ /* 0x000fe200078e0000 */
[----:B------:R-:W-:-:S02]  /*5fbc0*/  LOP3.LUT R0, R3, 0x2a, RZ, 0xfc, !PT ;  /* 0x0000002a03007812 */ /* 0x000fc400078efcff */
[----:B------:R-:W-:Y:S02]  /*5fbd0*/  ISETP.GE.AND P4, PT, R11, UR5, PT ;  /* 0x000000050b007c0c */ /* 0x000fe4000bf86270 */
[----:B------:R1:W-:Y:S01]  /*5fbe0*/  LDGSTS.E [R124+0x8], desc[UR22][R126.64], P5 ;  /* 0x000080007e7c7fae */ /* 0x0003e2000a9a1016 */
[----:B------:R-:W-:-:S03]  /*5fbf0*/  ISETP.GE.AND P5, PT, R0, UR5, PT ;  /* 0x0000000500007c0c */ /* 0x000fc6000bfa6270 */
[----:B------:R-:W3:Y:S04]  /*5fc00*/  LDL.LU R11, [R1+0xd24] ;  /* 0x000d2400010b7983 */ /* 0x000ee80000300800 */
[----:B------:R-:W2:Y:S01]  /*5fc10*/  LDL.LU R0, [R1+0xd28] ;  /* 0x000d280001007983 */ /* 0x000ea20000300800 */
[----:B-1----:R-:W-:Y:S02]  /*5fc20*/  SEL R127, RZ, 0x4, P4 ;  /* 0x00000004ff7f7807 */ /* 0x002fe40002000000 */
[----:B------:R-:W-:Y:S02]  /*5fc30*/  SEL R126, RZ, 0x4, P5 ;  /* 0x00000004ff7e7807 */ /* 0x000fe40002800000 */
[----:B------:R-:W-:Y:S02]  /*5fc40*/  SEL R127, R127, RZ, !P3 ;  /* 0x000000ff7f7f7207 */ /* 0x000fe40005800000 */
[----:B------:R-:W-:-:S02]  /*5fc50*/  SEL R126, R126, RZ, !P3 ;  /* 0x000000ff7e7e7207 */ /* 0x000fc40005800000 */
[----:B------:R-:W-:Y:S02]  /*5fc60*/  ISETP.NE.U32.AND P5, PT, R127, RZ, PT ;  /* 0x000000ff7f00720c */ /* 0x000fe40003fa5070 */
[----:B------:R-:W-:Y:S02]  /*5fc70*/  ISETP.NE.U32.AND P4, PT, R126, RZ, PT ;  /* 0x000000ff7e00720c */ /* 0x000fe40003f85070 */
[----:B----4-:R-:W-:-:S04]  /*5fc80*/  IADD3 R22, P6, PT, R22, UR12, RZ ;  /* 0x0000000c16167c10 */ /* 0x010fc8000ffde0ff */
[----:B------:R-:W-:Y:S01]  /*5fc90*/  IADD3.X R23, PT, PT, R23, UR13, RZ, P6, !PT ;  /* 0x0000000d17177c10 */ /* 0x000fe2000b7fe4ff */
[----:B------:R-:W-:Y:S01]  /*5fca0*/  IMAD.MOV.U32 R126, RZ, RZ, R22 ;  /* 0x000000ffff7e7224 */ /* 0x000fe200078e0016 */
[----:B------:R-:W-:-:S03]  /*5fcb0*/  IADD3 R25, P6, PT, R25, UR12, RZ ;  /* 0x0000000c19197c10 */ /* 0x000fc6000ffde0ff */
[----:B------:R-:W-:Y:S01]  /*5fcc0*/  IMAD.MOV.U32 R127, RZ, RZ, R23 ;  /* 0x000000ffff7f7224 */ /* 0x000fe200078e0017 */
[----:B------:R-:W-:Y:S01]  /*5fcd0*/  IADD3.X R246, PT, PT, R246, UR13, RZ, P6, !PT ;  /* 0x0000000df6f67c10 */ /* 0x000fe2000b7fe4ff */
[----:B------:R-:W-:Y:S04]  /*5fce0*/  STL [R1+0xd8c], R22 ;  /* 0x000d8c1601007387 */ /* 0x000fe80000100800 */
[----:B------:R1:W-:Y:S04]  /*5fcf0*/  LDGSTS.E [R124+0x2000], desc[UR22][R126.64], P5 ;  /* 0x020000007e7c7fae */ /* 0x0003e8000a9a1016 */
[----:B------:R4:W-:Y:S01]  /*5fd00*/  STL [R1+0xd80], R23 ;  /* 0x000d801701007387 */ /* 0x0009e20000100800 */
[----:B-1----:R-:W-:-:S02]  /*5fd10*/  IMAD.MOV.U32 R126, RZ, RZ, R25 ;  /* 0x000000ffff7e7224 */ /* 0x002fc400078e0019 */
[----:B------:R-:W-:Y:S01]  /*5fd20*/  IMAD.MOV.U32 R127, RZ, RZ, R246 ;  /* 0x000000ffff7f7224 */ /* 0x000fe200078e00f6 */
[----:B----4-:R-:W-:-:S04]  /*5fd30*/  LOP3.LUT R23, R3, 0x48, RZ, 0xfc, !PT ;  /* 0x0000004803177812 */ /* 0x010fc800078efcff */
[----:B------:R1:W-:Y:S01]  /*5fd40*/  LDGSTS.E [R124+0x2008], desc[UR22][R126.64], P4 ;  /* 0x020080007e7c7fae */ /* 0x0003e2000a1a1016 */
[----:B------:R-:W-:Y:S02]  /*5fd50*/  ISETP.GE.AND P4, PT, R23, UR5, PT ;  /* 0x0000000517007c0c */ /* 0x000fe4000bf86270 */
[----:B------:R-:W-:-:S04]  /*5fd60*/  LOP3.LUT R22, R3, 0x4a, RZ, 0xfc, !PT ;  /* 0x0000004a03167812 */ /* 0x000fc800078efcff */
[----:B------:R-:W-:Y:S02]  /*5fd70*/  ISETP.GE.AND P5, PT, R22, UR5, PT ;  /* 0x0000000516007c0c */ /* 0x000fe4000bfa6270 */
[----:B-1----:R-:W-:Y:S02]  /*5fd80*/  SEL R127, RZ, 0x4, P4 ;  /* 0x00000004ff7f7807 */ /* 0x002fe40002000000 */
[----:B--2---:R-:W-:Y:S02]  /*5fd90*/  IADD3 R20, P6, PT, R20, UR12, RZ ;  /* 0x0000000c14147c10 */ /* 0x004fe4000ffde0ff */
[----:B------:R-:W-:Y:S02]  /*5fda0*/  SEL R127, R127, RZ, !P3 ;  /* 0x000000ff7f7f7207 */ /* 0x000fe40005800000 */
[----:B------:R-:W-:Y:S02]  /*5fdb0*/  SEL R126, RZ, 0x4, P5 ;  /* 0x00000004ff7e7807 */ /* 0x000fe40002800000 */
[----:B------:R-:W-:-:S02]  /*5fdc0*/  ISETP.NE.U32.AND P5, PT, R127, RZ, PT ;  /* 0x000000ff7f00720c */ /* 0x000fc40003fa5070 */
[----:B------:R-:W-:Y:S02]  /*5fdd0*/  IADD3.X R21, PT, PT, R21, UR13, RZ, P6, !PT ;  /* 0x0000000d15157c10 */ /* 0x000fe4000b7fe4ff */
[----:B------:R-:W-:Y:S02]  /*5fde0*/  SEL R126, R126, RZ, !P3 ;  /* 0x000000ff7e7e7207 */ /* 0x000fe40005800000 */
[----:B------:R-:W-:Y:S01]  /*5fdf0*/  IADD3 R0, P6, PT, R0, UR12, RZ ;  /* 0x0000000c00007c10 */ /* 0x000fe2000ffde0ff */
[----:B------:R-:W-:Y:S01]  /*5fe00*/  STL [R1+0xd84], R25 ;  /* 0x000d841901007387 */ /* 0x000fe20000100800 */
[----:B------:R-:W-:Y:S02]  /*5fe10*/  ISETP.NE.U32.AND P4, PT, R126, RZ, PT ;  /* 0x000000ff7e00720c */ /* 0x000fe40003f85070 */
[----:B---3--:R-:W-:Y:S01]  /*5fe20*/  IADD3.X R11, PT, PT, R11, UR13, RZ, P6, !PT ;  /* 0x0000000d0b0b7c10 */ /* 0x008fe2000b7fe4ff */
        /* <DEDUP_REMOVED lines=40> */
[----:B------:R-:W-:-:S04]  /*600b0*/  SEL R124, R124, RZ, !P3 ;  /* 0x000000ff7c7c7207 */ /* 0x000fc80005800000 */
        /* <DEDUP_REMOVED lines=11> */
[----:B------:R-:W3:Y:S04]  /*60170*/  LDL.LU R23, [R1+0xd70] ;  /* 0x000d700001177983 */ /* 0x000ee80000300800 */
[----:B------:R-:W4:Y:S04]  /*60180*/  LDL.LU R22, [R1+0xd7c] ;  /* 0x000d7c0001167983 */ /* 0x000f280000300800 */
[----:B------:R-:W3:Y:S04]  /*60190*/  LDL.LU R246, [R1+0xd68] ;  /* 0x000d680001f67983 */ /* 0x000ee80000300800 */
[----:B------:R-:W3:Y:S01]  /*601a0*/  LDL.LU R25, [R1+0xd74] ;  /* 0x000d740001197983 */ /* 0x000ee20000300800 */
[----:B------:R-:W-:-:S02]  /*601b0*/  IMAD.MOV.U32 R126, RZ, RZ, R20 ;  /* 0x000000ffff7e7224 */ /* 0x000fc400078e0014 */
[----:B------:R-:W-:Y:S02]  /*601c0*/  IMAD.MOV.U32 R127, RZ, RZ, R21 ;  /* 0x000000ffff7f7224 */ /* 0x000fe400078e0015 */
[----:B-1----:R-:W3:Y:S04]  /*601d0*/  LDL.LU R21, [R1+0xcf0] ;  /* 0x000cf00001157983 */ /* 0x002ee80000300800 */
[----:B------:R1:W-:Y:S04]  /*601e0*/  LDGSTS.E [R124], desc[UR22][R126.64], P4 ;  /* 0x000000007e7c7fae */ /* 0x0003e8000a1a1016 */
[----:B------:R-:W3:Y:S01]  /*601f0*/  LDL.LU R20, [R1+0xd2c] ;  /* 0x000d2c0001147983 */ /* 0x000ee20000300800 */
[----:B-1----:R-:W-:Y:S01]  /*60200*/  IMAD.MOV.U32 R127, RZ, RZ, R11 ;  /* 0x000000ffff7f7224 */ /* 0x002fe200078e000b */
[C---:B--2---:R-:W-:Y:S01]  /*60210*/  LOP3.LUT R11, R3.reuse, 0x2c, RZ, 0xfc, !PT ;  /* 0x0000002c030b7812 */ /* 0x044fe200078efcff */
[----:B------:R-:W-:Y:S01]  /*60220*/  IMAD.MOV.U32 R126, RZ, RZ, R0 ;  /* 0x000000ffff7e7224 */ /* 0x000fe200078e0000 */
[----:B------:R-:W-:-:S02]  /*60230*/  LOP3.LUT R0, R3, 0x2e, RZ, 0xfc, !PT ;  /* 0x0000002e03007812 */ /* 0x000fc400078efcff */
[----:B------:R-:W-:Y:S02]  /*60240*/  ISETP.GE.AND P4, PT, R11, UR5, PT ;  /* 0x000000050b007c0c */ /* 0x000fe4000bf86270 */
[----:B------:R1:W-:Y:S01]  /*60250*/  LDGSTS.E [R124+0x8], desc[UR22][R126.64], P5 ;  /* 0x000080007e7c7fae */ /* 0x0003e2000a9a1016 */
[----:B------:R-:W-:-:S03]  /*60260*/  ISETP.GE.AND P5, PT, R0, UR5, PT ;  /* 0x0000000500007c0c */ /* 0x000fc6000bfa6270 */
[----:B------:R-:W2:Y:S04]  /*60270*/  LDL.LU R11, [R1+0xce8] ;  /* 0x000ce800010b7983 */ /* 0x000ea80000300800 */
        /* <DEDUP_REMOVED lines=8> */
[----:B---3--:R-:W-:Y:S01]  /*60300*/  IADD3.X R23, PT, PT, R23, UR13, RZ, P6, !PT ;  /* 0x0000000d17177c10 */ /* 0x008fe2000b7fe4ff */
        /* <DEDUP_REMOVED lines=9> */
[----:B---3--:R-:W-:-:S04]  /*603a0*/  LOP3.LUT R23, R3, 0x4c, RZ, 0xfc, !PT ;  /* 0x0000004c03177812 */ /* 0x008fc800078efcff */
        /* <DEDUP_REMOVED lines=11> */
[----:B--2---:R-:W-:Y:S01]  /*60460*/  IADD3 R0, P6, PT, R0, UR12, RZ ;  /* 0x0000000c00007c10 */ /* 0x004fe2000ffde0ff */
        /* <DEDUP_REMOVED lines=199> */
[----:B------:R-:W-:Y:S02]  /*610e0*/  SEL R126, RZ, 0x4, P5 ;  /* 0x00000004ff7e7807 */ /* 0x000fe40002800000 */
[----:B------:R-:W-:Y:S02]  /*610f0*/  SEL R127, R127, RZ, !P3 ;  /* 0x000000ff7f7f7207 */ /* 0x000fe40005800000 */
[----:B------:R-:W-:Y:S02]  /*61100*/  IADD3 R20, P6, PT, R20, UR12, RZ ;  /* 0x0000000c14147c10 */ /* 0x000fe4000ffde0ff */
[----:B------:R-:W-:-:S02]  /*61110*/  ISETP.NE.U32.AND P5, PT, R127, RZ, PT ;  /* 0x000000ff7f00720c */ /* 0x000fc40003fa5070 */
[----:B------:R-:W-:Y:S02]  /*61120*/  SEL R126, R126, RZ, !P3 ;  /* 0x000000ff7e7e7207 */ /* 0x000fe40005800000 */
[----:B------:R-:W-:Y:S02]  /*61130*/  IADD3.X R21, PT, PT, R21, UR13, RZ, P6, !PT ;  /* 0x0000000d15157c10 */ /* 0x000fe4000b7fe4ff */
[----:B--2---:R-:W-:Y:S02]  /*61140*/  IADD3 R0, P6, PT, R0, UR12, RZ ;  /* 0x0000000c00007c10 */ /* 0x004fe4000ffde0ff */
[----:B------:R-:W-:Y:S01]  /*61150*/  ISETP.NE.U32.AND P4, PT, R126, RZ, PT ;  /* 0x000000ff7e00720c */ /* 0x000fe20003f85070 */
[----:B------:R-:W-:Y:S01]  /*61160*/  IMAD.MOV.U32 R126, RZ, RZ, R20 ;  /* 0x000000ffff7e7224 */ /* 0x000fe200078e0014 */
[----:B------:R-:W-:Y:S01]  /*61170*/  STL [R1+0xd54], R25 ;  /* 0x000d541901007387 */ /* 0x000fe20000100800 */
[----:B------:R-:W-:Y:S01]  /*61180*/  IMAD.MOV.U32 R127, RZ, RZ, R21 ;  /* 0x000000ffff7f7224 */ /* 0x000fe200078e0015 */
[----:B------:R-:W-:-:S02]  /*61190*/  IADD3.X R11, PT, PT, R11, UR13, RZ, P6, !PT ;  /* 0x0000000d0b0b7c10 */ /* 0x000fc4000b7fe4ff */
[----:B------:R-:W-:Y:S04]  /*611a0*/  STL [R1+0xd48], R246 ;  /* 0x000d48f601007387 */ /* 0x000fe80000100800 */
[----:B------:R-:W-:Y:S04]  /*611b0*/  STL [R1+0xcdc], R20 ;  /* 0x000cdc1401007387 */ /* 0x000fe80000100800 */
[----:B------:R-:W-:Y:S04]  /*611c0*/  STL [R1+0xcd0], R21 ;  /* 0x000cd01501007387 */ /* 0x000fe80000100800 */
[----:B------:R1:W-:Y:S04]  /*611d0*/  LDGSTS.E [R124+0x4000], desc[UR22][R126.64], P5 ;  /* 0x040000007e7c7fae */ /* 0x0003e8000a9a1016 */
[----:B------:R2:W-:Y:S04]  /*611e0*/  STL [R1+0xcd4], R0 ;  /* 0x000cd40001007387 */ /* 0x0005e80000100800 */
[----:B------:R3:W-:Y:S01]  /*611f0*/  STL [R1+0xcc8], R11 ;  /* 0x000cc80b01007387 */ /* 0x0007e20000100800 */
[----:B-1----:R-:W-:-:S03]  /*61200*/  IMAD.MOV.U32 R126, RZ, RZ, R0 ;  /* 0x000000ffff7e7224 */ /* 0x002fc600078e0000 */
[----:B------:R-:W4:Y:S01]  /*61210*/  LDL.LU R23, [R1+0xdc0] ;  /* 0x000dc00001177983 */ /* 0x000f220000300800 */
[----:B------:R-:W-:Y:S01]  /*61220*/  IMAD.MOV.U32 R127, RZ, RZ, R11 ;  /* 0x000000ffff7f7224 */ /* 0x000fe200078e000b */
[C---:B--2---:R-:W-:Y:S02]  /*61230*/  LOP3.LUT R0, R3.reuse, 0x76, RZ, 0xfc, !PT ;  /* 0x0000007603007812 */ /* 0x044fe400078efcff */
[----:B------:R-:W2:Y:S01]  /*61240*/  LDL.LU R21, [R1+0xdcc] ;  /* 0x000dcc0001157983 */ /* 0x000ea20000300800 */
[----:B---3--:R-:W-:-:S03]  /*61250*/  LOP3.LUT R11, R3, 0x74, RZ, 0xfc, !PT ;  /* 0x00000074030b7812 */ /* 0x008fc600078efcff */
[----:B------:R1:W-:Y:S01]  /*61260*/  LDGSTS.E [R124+0x4008], desc[UR22][R126.64], P4 ;  /* 0x040080007e7c7fae */ /* 0x0003e2000a1a1016 */
[----:B------:R-:W-:Y:S02]  /*61270*/  ISETP.GE.AND P4, PT, R11, UR5, PT ;  /* 0x000000050b007c0c */ /* 0x000fe4000bf86270 */
[----:B------:R-:W-:Y:S01]  /*61280*/  ISETP.GE.AND P5, PT, R0, UR5, PT ;  /* 0x0000000500007c0c */ /* 0x000fe2000bfa6270 */
[----:B------:R-:W3:Y:S04]  /*61290*/  LDL R11, [R1+0x16d4] ;  /* 0x0016d400010b7983 */ /* 0x000ee80000100800 */
[----:B------:R-:W3:Y:S04]  /*612a0*/  LDL.LU R22, [R1+0xdb8] ;  /* 0x000db80001167983 */ /* 0x000ee80000300800 */
[----:B------:R-:W3:Y:S01]  /*612b0*/  LDL.LU R0, [R1+0xdc4] ;  /* 0x000dc40001007983 */ /* 0x000ee20000300800 */
[----:B-1----:R-:W-:-:S02]  /*612c0*/  SEL R127, RZ, 0x4, P4 ;  /* 0x00000004ff7f7807 */ /* 0x002fc40002000000 */
[----:B------:R-:W-:Y:S02]  /*612d0*/  SEL R126, RZ, 0x4, P5 ;  /* 0x00000004ff7e7807 */ /* 0x000fe40002800000 */
[----:B------:R-:W-:Y:S02]  /*612e0*/  SEL R127, R127, RZ, !P3 ;  /* 0x000000ff7f7f7207 */ /* 0x000fe40005800000 */
[----:B------:R-:W-:Y:S02]  /*612f0*/  SEL R126, R126, RZ, !P3 ;  /* 0x000000ff7e7e7207 */ /* 0x000fe40005800000 */
[----:B------:R-:W-:Y:S02]  /*61300*/  ISETP.NE.U32.AND P5, PT, R127, RZ, PT ;  /* 0x000000ff7f00720c */ /* 0x000fe40003fa5070 */
[----:B------:R-:W-:Y:S02]  /*61310*/  IADD3 R40, P6, PT, R40, UR12, RZ ;  /* 0x0000000c28287c10 */ /* 0x000fe4000ffde0ff */
[----:B------:R-:W-:-:S02]  /*61320*/  ISETP.NE.U32.AND P4, PT, R126, RZ, PT ;  /* 0x000000ff7e00720c */ /* 0x000fc40003f85070 */
        /* <DEDUP_REMOVED lines=16> */
[----:B--2---:R-:W-:-:S04]  /*61430*/  IADD3 R21, P6, PT, R21, UR12, RZ ;  /* 0x0000000c15157c10 */ /* 0x004fc8000ffde0ff */
[----:B----4-:R-:W-:Y:S01]  /*61440*/  IADD3.X R23, PT, PT, R23, UR13, RZ, P6, !PT ;  /* 0x0000000d17177c10 */ /* 0x010fe2000b7fe4ff */
[----:B------:R1:W-:Y:S01]  /*61450*/  STL [R1+0xdcc], R21 ;  /* 0x000dcc1501007387 */ /* 0x0003e20000100800 */
[----:B---3--:R-:W-:-:S03]  /*61460*/  IADD3 R124, PT, PT, R11, 0x100000, R124 ;  /* 0x001000000b7c7810 */ /* 0x008fc60007ffe07c */
[----:B------:R-:W-:Y:S04]  /*61470*/  STL [R1+0xdc0], R23 ;  /* 0x000dc01701007387 */ /* 0x000fe80000100800 */
[----:B------:R-:W2:Y:S01]  /*61480*/  LDL.LU R11, [R1+0xd40] ;  /* 0x000d4000010b7983 */ /* 0x000ea20000300800 */
[----:B------:R-:W-:-:S05]  /*61490*/  IADD3 R0, P6, PT, R0, UR12, RZ ;  /* 0x0000000c00007c10 */ /* 0x000fca000ffde0ff */
[----:B------:R3:W-:Y:S04]  /*614a0*/  STL [R1+0xdc4], R0 ;  /* 0x000dc40001007387 */ /* 0x0007e80000100800 */
[----:B------:R-:W4:Y:S01]  /*614b0*/  LDL.LU R3, [R1+0xd4c] ;  /* 0x000d4c0001037983 */ /* 0x000f220000300800 */
[----:B------:R-:W-:-:S03]  /*614c0*/  IMAD.MOV.U32 R126, RZ, RZ, R21 ;  /* 0x000000ffff7e7224 */ /* 0x000fc600078e0015 */
[----:B------:R-:W2:Y:S04]  /*614d0*/  LDL.LU R20, [R1+0xd44] ;  /* 0x000d440001147983 */ /* 0x000ea80000300800 */
[----:B-1----:R-:W2:Y:S01]  /*614e0*/  LDL.LU R21, [R1+0xd38] ;  /* 0x000d380001157983 */ /* 0x002ea20000300800 */
[----:B------:R-:W-:Y:S01]  /*614f0*/  IMAD.MOV.U32 R127, RZ, RZ, R23 ;  /* 0x000000ffff7f7224 */ /* 0x000fe200078e0017 */
[----:B------:R-:W-:-:S04]  /*61500*/  IADD3.X R22, PT, PT, R22, UR13, RZ, P6, !PT ;  /* 0x0000000d16167c10 */ /* 0x000fc8000b7fe4ff */
[----:B------:R1:W-:Y:S04]  /*61510*/  LDGSTS.E [R124], desc[UR22][R126.64], P4 ;  /* 0x000000007e7c7fae */ /* 0x0003e8000a1a1016 */
[----:B------:R3:W-:Y:S01]  /*61520*/  STL [R1+0xdb8], R22 ;  /* 0x000db81601007387 */ /* 0x0007e20000100800 */
[----:B-1----:R-:W-:-:S03]  /*61530*/  IMAD.MOV.U32 R126, RZ, RZ, R0 ;  /* 0x000000ffff7e7224 */ /* 0x002fc600078e0000 */
[----:B---3--:R-:W3:Y:S01]  /*61540*/  LDL.LU R0, [R1+0xccc] ;  /* 0x000ccc0001007983 */ /* 0x008ee20000300800 */
[----:B------:R-:W1:Y:S01]  /*61550*/  S2R R247, SR_TID.X ;  /* 0x0000000000f77919 */ /* 0x000e620000002100 */
[----:B------:R-:W-:-:S05]  /*61560*/  IMAD.MOV.U32 R127, RZ, RZ, R22 ;  /* 0x000000ffff7f7224 */ /* 0x000fca00078e0016 */
[----:B------:R1:W-:Y:S02]  /*61570*/  LDGSTS.E [R124+0x8], desc[UR22][R126.64], P5 ;  /* 0x000080007e7c7fae */ /* 0x0003e4000a9a1016 */
[--C-:B-1----:R-:W-:Y:S02]  /*61580*/  SHF.R.U32.HI R23, RZ, 0x6, R247.reuse ;  /* 0x00000006ff177819 */ /* 0x102fe400000116f7 */
[----:B------:R-:W-:Y:S02]  /*61590*/  SHF.R.U32.HI R22, RZ, 0x6, R247 ;  /* 0x00000006ff167819 */ /* 0x000fe400000116f7 */
[----:B------:R-:W-:Y:S02]  /*615a0*/  SGXT.U32 R23, R23, 0x1 ;  /* 0x000000011717781a */ /* 0x000fe40000000000 */
[----:B------:R-:W-:Y:S02]  /*615b0*/  SGXT.U32 R22, R22, 0x1 ;  /* 0x000000011616781a */ /* 0x000fe40000000000 */
[----:B------:R-:W-:-:S02]  /*615c0*/  LOP3.LUT R23, R23, 0x38, RZ, 0xfc, !PT ;  /* 0x0000003817177812 */ /* 0x000fc400078efcff */
[----:B------:R-:W-:Y:S02]  /*615d0*/  LOP3.LUT R22, R22, 0x3a, RZ, 0xfc, !PT ;  /* 0x0000003a16167812 */ /* 0x000fe400078efcff */
[----:B------:R-:W-:Y:S02]  /*615e0*/  ISETP.GE.AND P4, PT, R23, UR5, PT ;  /* 0x0000000517007c0c */ /* 0x000fe4000bf86270 */
[----:B------:R-:W-:Y:S02]  /*615f0*/  ISETP.GE.AND P5, PT, R22, UR5, PT ;  /* 0x0000000516007c0c */ /* 0x000fe4000bfa6270 */
[----:B------:R-:W-:Y:S02]  /*61600*/  SEL R127, RZ, 0x4, P4 ;  /* 0x00000004ff7f7807 */ /* 0x000fe40002000000 */
[----:B------:R-:W-:Y:S02]  /*61610*/  SEL R126, RZ, 0x4, P5 ;  /* 0x00000004ff7e7807 */ /* 0x000fe40002800000 */
[----:B------:R-:W-:-:S02]  /*61620*/  SEL R127, R127, RZ, !P3 ;  /* 0x000000ff7f7f7207 */ /* 0x000fc40005800000 */
[----:B------:R-:W-:Y:S02]  /*61630*/  SEL R126, R126, RZ, !P3 ;  /* 0x000000ff7e7e7207 */ /* 0x000fe40005800000 */
[----:B------:R-:W-:Y:S02]  /*61640*/  ISETP.NE.U32.AND P5, PT, R127, RZ, PT ;  /* 0x000000ff7f00720c */ /* 0x000fe40003fa5070 */
[----:B------:R-:W-:Y:S02]  /*61650*/  ISETP.NE.U32.AND P4, PT, R126, RZ, PT ;  /* 0x000000ff7e00720c */ /* 0x000fe40003f85070 */
[----:B----4-:R-:W-:-:S04]  /*61660*/  IADD3 R3, P6, PT, R3, UR12, RZ ;  /* 0x0000000c03037c10 */ /* 0x010fc8000ffde0ff */
[----:B--2---:R-:W-:Y:S01]  /*61670*/  IADD3.X R11, PT, PT, R11, UR13, RZ, P6, !PT ;  /* 0x0000000d0b0b7c10 */ /* 0x004fe2000b7fe4ff */
[----:B------:R1:W-:Y:S01]  /*61680*/  STL [R1+0xd4c], R3 ;  /* 0x000d4c0301007387 */ /* 0x0003e20000100800 */
[----:B------:R-:W-:Y:S01]  /*61690*/  IADD3 R20, P6, PT, R20, UR12, RZ ;  /* 0x0000000c14147c10 */ /* 0x000fe2000ffde0ff */
[----:B------:R-:W-:Y:S02]  /*616a0*/  IMAD.MOV.U32 R126, RZ, RZ, R3 ;  /* 0x000000ffff7e7224 */ /* 0x000fe400078e0003 */
[----:B------:R2:W-:Y:S01]  /*616b0*/  STL [R1+0xd40], R11 ;  /* 0x000d400b01007387 */ /* 0x0005e20000100800 */
[----:B------:R-:W-:Y:S01]  /*616c0*/  IMAD.MOV.U32 R127, RZ, RZ, R11 ;  /* 0x000000ffff7f7224 */ /* 0x000fe200078e000b */
[----:B------:R-:W-:Y:S02]  /*616d0*/  IADD3.X R21, PT, PT, R21, UR13, RZ, P6, !PT ;  /* 0x0000000d15157c10 */ /* 0x000fe4000b7fe4ff */
[--C-:B-1----:R-:W-:Y:S02]  /*616e0*/  SHF.R.U32.HI R3, RZ, 0x6, R247.reuse ;  /* 0x00000006ff037819 */ /* 0x102fe400000116f7 */
[----:B------:R1:W-:Y:S01]  /*616f0*/  LDGSTS.E [R124+0x2000], desc[UR22][R126.64], P5 ;  /* 0x020000007e7c7fae */ /* 0x0003e2000a9a1016 */
[----:B--2---:R-:W-:-:S02]  /*61700*/  SHF.R.U32.HI R11, RZ, 0x6, R247 ;  /* 0x00000006ff0b7819 */ /* 0x004fc400000116f7 */
[----:B------:R-:W-:Y:S02]  /*61710*/  SGXT.U32 R3, R3, 0x1 ;  /* 0x000000010303781a */ /* 0x000fe40000000000 */
[----:B------:R-:W-:Y:S02]  /*61720*/  SGXT.U32 R11, R11, 0x1 ;  /* 0x000000010b0b781a */ /* 0x000fe40000000000 */
[----:B------:R-:W-:Y:S01]  /*61730*/  LOP3.LUT R3, R3, 0x5a, RZ, 0xfc, !PT ;  /* 0x0000005a03037812 */ /* 0x000fe200078efcff */
[----:B-1----:R-:W-:Y:S02]  /*61740*/  IMAD.MOV.U32 R126, RZ, RZ, R20 ;  /* 0x000000ffff7e7224 */ /* 0x002fe400078e0014 */
[----:B------:R-:W-:Y:S01]  /*61750*/  IMAD.MOV.U32 R127, RZ, RZ, R21 ;  /* 0x000000ffff7f7224 */ /* 0x000fe200078e0015 */
[----:B------:R-:W-:Y:S02]  /*61760*/  LOP3.LUT R11, R11, 0x58, RZ, 0xfc, !PT ;  /* 0x000000580b0b7812 */ /* 0x000fe400078efcff */
[----:B------:R-:W-:-:S02]  /*61770*/  ISETP.GE.AND P5, PT, R3, UR5, PT ;  /* 0x0000000503007c0c */ /* 0x000fc4000bfa6270 */
[----:B------:R1:W-:Y:S01]  /*61780*/  LDGSTS.E [R124+0x2008], desc[UR22][R126.64], P4 ;  /* 0x020080007e7c7fae */ /* 0x0003e2000a1a1016 */
[----:B------:R-:W-:Y:S02]  /*61790*/  ISETP.GE.AND P4, PT, R11, UR5, PT ;  /* 0x000000050b007c0c */ /* 0x000fe4000bf86270 */
[----:B---3--:R-:W-:Y:S01]  /*617a0*/  IADD3 R0, P6, PT, R0, UR12, RZ ;  /* 0x0000000c00007c10 */ /* 0x008fe2000ffde0ff */
[----:B------:R-:W-:Y:S01]  /*617b0*/  STL [R1+0xd44], R20 ;  /* 0x000d441401007387 */ /* 0x000fe20000100800 */
[----:B-1----:R-:W-:Y:S02]  /*617c0*/  SEL R126, RZ, 0x4, P5 ;  /* 0x00000004ff7e7807 */ /* 0x002fe40002800000 */
[----:B------:R-:W-:Y:S02]  /*617d0*/  SEL R127, RZ, 0x4, P4 ;  /* 0x00000004ff7f7807 */ /* 0x000fe40002000000 */
[----:B------:R-:W-:Y:S02]  /*617e0*/  SEL R126, R126, RZ, !P3 ;  /* 0x000000ff7e7e7207 */ /* 0x000fe40005800000 */
[----:B------:R-:W-:Y:S01]  /*617f0*/  SEL R127, R127, RZ, !P3 ;  /* 0x000000ff7f7f7207 */ /* 0x000fe20005800000 */
[----:B------:R-:W-:Y:S01]  /*61800*/  STL [R1+0xd38], R21 ;  /* 0x000d381501007387 */ /* 0x000fe20000100800 */
[----:B------:R-:W-:Y:S01]  /*61810*/  ISETP.NE.U32.AND P4, PT, R126, RZ, PT ;  /* 0x000000ff7e00720c */ /* 0x000fe20003f85070 */
[----:B------:R-:W-:Y:S01]  /*61820*/  IMAD.MOV.U32 R126, RZ, RZ, R0 ;  /* 0x000000ffff7e7224 */ /* 0x000fe200078e0000 */
[----:B------:R-:W-:Y:S01]  /*61830*/  ISETP.NE.U32.AND P5, PT, R127, RZ, PT ;  /* 0x000000ff7f00720c */ /* 0x000fe20003fa5070 */
[----:B------:R1:W-:Y:S01]  /*61840*/  STL [R1+0xccc], R0 ;  /* 0x000ccc0001007387 */ /* 0x0003e20000100800 */
[----:B------:R-:W-:-:S02]  /*61850*/  IADD3.X R13, PT, PT, R13, UR13, RZ, P6, !PT ;  /* 0x0000000d0d0d7c10 */ /* 0x000fc4000b7fe4ff */
[----:B-1----:R-:W-:-:S03]  /*61860*/  SHF.R.U32.HI R0, RZ, 0x6, R247 ;  /* 0x00000006ff007819 */ /* 0x002fc600000116f7 */
[----:B------:R-:W-:Y:S01]  /*61870*/  IMAD.MOV.U32 R127, RZ, RZ, R13 ;  /* 0x000000ffff7f7224 */ /* 0x000fe200078e000d */
[----:B------:R-:W-:-:S05]  /*61880*/  SGXT.U32 R0, R0, 0x1 ;  /* 0x000000010000781a */ /* 0x000fca0000000000 */
[----:B------:R1:W-:Y:S01]  /*61890*/  LDGSTS.E [R124+0x4000], desc[UR22][R126.64], P5 ;  /* 0x040000007e7c7fae */ /* 0x0003e2000a9a1016 */
[----:B------:R-:W-:-:S04]  /*618a0*/  LOP3.LUT R0, R0, 0x7a, RZ, 0xfc, !PT ;  /* 0x0000007a00007812 */ /* 0x000fc800078efcff */
[----:B------:R-:W-:Y:S02]  /*618b0*/  ISETP.GE.AND P5, PT, R0, UR5, PT ;  /* 0x0000000500007c0c */ /* 0x000fe4000bfa6270 */
[----:B------:R-:W2:Y:S04]  /*618c0*/  LDL R0, [R1+0x16d0] ;  /* 0x0016d00001007983 */ /* 0x000ea80000100800 */
[----:B------:R-:W3:Y:S04]  /*618d0*/  LDL.LU R22, [R1+0xdb0] ;  /* 0x000db00001167983 */ /* 0x000ee80000300800 */
[----:B------:R-:W4:Y:S04]  /*618e0*/  LDL.LU R21, [R1+0xdbc] ;  /* 0x000dbc0001157983 */ /* 0x000f280000300800 */
[----:B------:R-:W2:Y:S01]  /*618f0*/  LDL.LU R23, [R1+0xdb4] ;  /* 0x000db40001177983 */ /* 0x000ea20000300800 */
[----:B------:R-:W-:-:S02]  /*61900*/  SHF.R.U32.HI R3, RZ, 0x6, R247 ;  /* 0x00000006ff037819 */ /* 0x000fc400000116f7 */
[----:B------:R-:W-:Y:S01]  /*61910*/  IADD3 R14, P6, PT, R14, UR12, RZ ;  /* 0x0000000c0e0e7c10 */ /* 0x000fe2000ffde0ff */
[----:B------:R-:W2:Y:S01]  /*61920*/  LDL.LU R25, [R1+0xda8] ;  /* 0x000da80001197983 */ /* 0x000ea20000300800 */
[----:B------:R-:W-:Y:S02]  /*61930*/  SGXT.U32 R3, R3, 0x1 ;  /* 0x000000010303781a */ /* 0x000fe40000000000 */
[----:B------:R-:W-:Y:S02]  /*61940*/  IADD3.X R15, PT, PT, R15, UR13, RZ, P6, !PT ;  /* 0x0000000d0f0f7c10 */ /* 0x000fe4000b7fe4ff */
[----:B------:R-:W-:-:S03]  /*61950*/  LOP3.LUT R3, R3, 0x78, RZ, 0xfc, !PT ;  /* 0x0000007803037812 */ /* 0x000fc600078efcff */
[----:B------:R-:W-:Y:S01]  /*61960*/  LDGSTS.E [R124+0x4008], desc[UR22][R14.64], P4 ;  /* 0x040080000e7c7fae */ /* 0x000fe2000a1a1016 */
[----:B------:R-:W-:Y:S02]  /*61970*/  ISETP.GE.AND P4, PT, R3, UR5, PT ;  /* 0x0000000503007c0c */ /* 0x000fe4000bf86270 */
[----:B-1----:R-:W-:Y:S02]  /*61980*/  SEL R126, RZ, 0x4, P5 ;  /* 0x00000004ff7e7807 */ /* 0x002fe40002800000 */
[----:B------:R-:W-:Y:S02]  /*61990*/  SEL R127, RZ, 0x4, P4 ;  /* 0x00000004ff7f7807 */ /* 0x000fe40002000000 */
[----:B------:R-:W-:Y:S02]  /*619a0*/  SEL R126, R126, RZ, !P3 ;  /* 0x000000ff7e7e7207 */ /* 0x000fe40005800000 */
[----:B------:R-:W-:Y:S02]  /*619b0*/  SEL R127, R127, RZ, !P3 ;  /* 0x000000ff7f7f7207 */ /* 0x000fe40005800000 */
[----:B------:R-:W-:-:S02]  /*619c0*/  IADD3 R44, P6, PT, R44, UR12, RZ ;  /* 0x0000000c2c2c7c10 */ /* 0x000fc4000ffde0ff */
[----:B------:R-:W-:Y:S02]  /*619d0*/  ISETP.NE.U32.AND P5, PT, R127, RZ, PT ;  /* 0x000000ff7f00720c */ /* 0x000fe40003fa5070 */
[----:B------:R-:W-:Y:S02]  /*619e0*/  ISETP.NE.U32.AND P4, PT, R126, RZ, PT ;  /* 0x000000ff7e00720c */ /* 0x000fe40003f85070 */
[----:B------:R-:W-:Y:S02]  /*619f0*/  SHF.R.U32.HI R3, RZ, 0x6, R247 ;  /* 0x00000006ff037819 */ /* 0x000fe400000116f7 */
[----:B------:R-:W-:Y:S02]  /*61a00*/  IADD3.X R45, PT, PT, R45, UR13, RZ, P6, !PT ;  /* 0x0000000d2d2d7c10 */ /* 0x000fe4000b7fe4ff */
[----:B------:R-:W-:Y:S02]  /*61a10*/  IADD3 R46, P6, PT, R46, UR12, RZ ;  /* 0x0000000c2e2e7c10 */ /* 0x000fe4000ffde0ff */
[----:B------:R-:W-:-:S02]  /*61a20*/  SGXT.U32 R3, R3, 0x1 ;  /* 0x000000010303781a */ /* 0x000fc40000000000 */
[----:B------:R-:W-:Y:S01]  /*61a30*/  IADD3.X R47, PT, PT, R47, UR13, RZ, P6, !PT ;  /* 0x0000000d2f2f7c10 */ /* 0x000fe2000b7fe4ff */
[----:B------:R-:W-:Y:S01]  /*61a40*/  LDGSTS.E [R124+0x6000], desc[UR22][R44.64], P5 ;  /* 0x060000002c7c7fae */ /* 0x000fe2000a9a1016 */
[----:B------:R-:W-:-:S03]  /*61a50*/  LOP3.LUT R3, R3, 0x1c, RZ, 0xfc, !PT ;  /* 0x0000001c03037812 */ /* 0x000fc600078efcff */
[----:B------:R1:W-:Y:S01]  /*61a60*/  LDGSTS.E [R124+0x6008], desc[UR22][R46.64], P4 ;  /* 0x060080002e7c7fae */ /* 0x0003e2000a1a1016 */
[----:B------:R-:W-:Y:S02]  /*61a70*/  ISETP.GE.AND P4, PT, R3, UR5, PT ;  /* 0x0000000503007c0c */ /* 0x000fe4000bf86270 */
[----:B------:R-:W-:-:S04]  /*61a80*/  SHF.R.U32.HI R3, RZ, 0x6, R247 ;  /* 0x00000006ff037819 */ /* 0x000fc800000116f7 */
[----:B------:R-:W-:-:S04]  /*61a90*/  SGXT.U32 R3, R3, 0x1 ;  /* 0x000000010303781a */ /* 0x000fc80000000000 */
[----:B------:R-:W-:Y:S02]  /*61aa0*/  LOP3.LUT R3, R3, 0x1e, RZ, 0xfc, !PT ;  /* 0x0000001e03037812 */ /* 0x000fe400078efcff */
[----:B-1----:R-:W-:Y:S02]  /*61ab0*/  SEL R124, RZ, 0x4, P4 ;  /* 0x00000004ff7c7807 */ /* 0x002fe40002000000 */
[----:B------:R-:W-:Y:S02]  /*61ac0*/  ISETP.GE.AND P5, PT, R3, UR5, PT ;  /* 0x0000000503007c0c */ /* 0x000fe4000bfa6270 */
[----:B------:R-:W-:-:S04]  /*61ad0*/  SEL R124, R124, RZ, !P3 ;  /* 0x000000ff7c7c7207 */ /* 0x000fc80005800000 */
[----:B------:R-:W-:Y:S02]  /*61ae0*/  ISETP.NE.U32.AND P4, PT, R124, RZ, PT ;  /* 0x000000ff7c00720c */ /* 0x000fe40003f85070 */
[----:B------:R-:W-:-:S04]  /*61af0*/  SEL R124, RZ, 0x4, P5 ;  /* 0x00000004ff7c7807 */ /* 0x000fc80002800000 */
[----:B------:R-:W-:-:S04]  /*61b00*/  SEL R124, R124, RZ, !P3 ;  /* 0x000000ff7c7c7207 */ /* 0x000fc80005800000 */
[----:B------:R-:W-:Y:S01]  /*61b10*/  ISETP.NE.U32.AND P5, PT, R124, RZ, PT ;  /* 0x000000ff7c00720c */ /* 0x000fe20003fa5070 */
[----:B------:R-:W-:Y:S01]  /*61b20*/  IMAD.U32 R124, RZ, RZ, UR16 ;  /* 0x00000010ff7c7e24 */ /* 0x000fe2000f8e00ff */
[----:B----4-:R-:W-:-:S04]  /*61b30*/  IADD3 R21, P6, PT, R21, UR12, RZ ;  /* 0x0000000c15157c10 */ /* 0x010fc8000ffde0ff */
[----:B---3--:R-:W-:Y:S02]  /*61b40*/  IADD3.X R22, PT, PT, R22, UR13, RZ, P6, !PT ;  /* 0x0000000d16167c10 */ /* 0x008fe4000b7fe4ff */
[----:B--2---:R-:W-:Y:S01]  /*61b50*/  IADD3 R23, P6, PT, R23, UR12, RZ ;  /* 0x0000000c17177c10 */ /* 0x004fe2000ffde0ff */
[----:B------:R-:W-:Y:S01]  /*61b60*/  STL [R1+0xdbc], R21 ;  /* 0x000dbc1501007387 */ /* 0x000fe20000100800 */
[----:B------:R-:W-:-:S03]  /*61b70*/  IADD3 R124, PT, PT, R0, 0x100000, R124 ;  /* 0x00100000007c7810 */ /* 0x000fc60007ffe07c */
[----:B------:R1:W-:Y:S04]  /*61b80*/  STL [R1+0xdb0], R22 ;  /* 0x000db01601007387 */ /* 0x0003e80000100800 */
[----:B------:R-:W2:Y:S04]  /*61b90*/  LDL.LU R3, [R1+0xd30] ;  /* 0x000d300001037983 */ /* 0x000ea80000300800 */
[----:B------:R-:W-:Y:S04]  /*61ba0*/  STL [R1+0xdb4], R23 ;  /* 0x000db41701007387 */ /* 0x000fe80000100800 */
[----:B------:R-:W3:Y:S04]  /*61bb0*/  LDL.LU R0, [R1+0xd3c] ;  /* 0x000d3c0001007983 */ /* 0x000ee80000300800 */
[----:B------:R-:W4:Y:S04]  /*61bc0*/  LDL.LU R20, [R1+0xcf8] ;  /* 0x000cf80001147983 */ /* 0x000f280000300800 */
[----:B------:R-:W4:Y:S01]  /*61bd0*/  LDL.LU R11, [R1+0xd34] ;  /* 0x000d3400010b7983 */ /* 0x000f220000300800 */
[----:B------:R-:W-:Y:S01]  /*61be0*/  IMAD.MOV.U32 R127, RZ, RZ, R22 ;  /* 0x000000ffff7f7224 */ /* 0x000fe200078e0016 */
[----:B-1----:R-:W-:Y:S01]  /*61bf0*/  SHF.R.U32.HI R22, RZ, 0x6, R247 ;  /* 0x00000006ff167819 */ /* 0x002fe200000116f7 */
[----:B------:R-:W-:Y:S01]  /*61c00*/  IMAD.MOV.U32 R126, RZ, RZ, R21 ;  /* 0x000000ffff7e7224 */ /* 0x000fe200078e0015 */
[----:B------:R-:W-:-:S02]  /*61c10*/  IADD3.X R25, PT, PT, R25, UR13, RZ, P6, !PT ;  /* 0x0000000d19197c10 */ /* 0x000fc4000b7fe4ff */
[----:B------:R-:W-:Y:S02]  /*61c20*/  SGXT.U32 R22, R22, 0x1 ;  /* 0x000000011616781a */ /* 0x000fe40000000000 */
[----:B------:R-:W-:Y:S01]  /*61c30*/  SHF.R.U32.HI R21, RZ, 0x6, R247 ;  /* 0x00000006ff157819 */ /* 0x000fe200000116f7 */
[----:B------:R1:W-:Y:S01]  /*61c40*/  LDGSTS.E [R124], desc[UR22][R126.64], P4 ;  /* 0x000000007e7c7fae */ /* 0x0003e2000a1a1016 */
[----:B------:R-:W-:Y:S02]  /*61c50*/  LOP3.LUT R22, R22, 0x3c, RZ, 0xfc, !PT ;  /* 0x0000003c16167812 */ /* 0x000fe400078efcff */
[----:B------:R-:W-:Y:S02]  /*61c60*/  SGXT.U32 R21, R21, 0x1 ;  /* 0x000000011515781a */ /* 0x000fe40000000000 */
[----:B------:R-:W-:Y:S02]  /*61c70*/  ISETP.GE.AND P4, PT, R22, UR5, PT ;  /* 0x0000000516007c0c */ /* 0x000fe4000bf86270 */
[----:B------:R-:W-:Y:S01]  /*61c80*/  LOP3.LUT R21, R21, 0x3e, RZ, 0xfc, !PT ;  /* 0x0000003e15157812 */ /* 0x000fe200078efcff */
[----:B-1----:R-:W-:-:S02]  /*61c90*/  IMAD.MOV.U32 R126, RZ, RZ, R23 ;  /* 0x000000ffff7e7224 */ /* 0x002fc400078e0017 */
[----:B------:R-:W-:-:S05]  /*61ca0*/  IMAD.MOV.U32 R127, RZ, RZ, R25 ;  /* 0x000000ffff7f7224 */ /* 0x000fca00078e0019 */
[----:B------:R1:W-:Y:S01]  /*61cb0*/  LDGSTS.E [R124+0x8], desc[UR22][R126.64], P5 ;  /* 0x000080007e7c7fae */ /* 0x0003e2000a9a1016 */
[----:B------:R-:W-:Y:S02]  /*61cc0*/  ISETP.GE.AND P5, PT, R21, UR5, PT ;  /* 0x0000000515007c0c */ /* 0x000fe4000bfa6270 */
[----:B-1----:R-:W-:Y:S02]  /*61cd0*/  SEL R127, RZ, 0x4, P4 ;  /* 0x00000004ff7f7807 */ /* 0x002fe40002000000 */
[----:B------:R-:W-:Y:S02]  /*61ce0*/  SEL R126, RZ, 0x4, P5 ;  /* 0x00000004ff7e7807 */ /* 0x000fe40002800000 */
[----:B------:R-:W-:Y:S02]  /*61cf0*/  SEL R127, R127, RZ, !P3 ;  /* 0x000000ff7f7f7207 */ /* 0x000fe40005800000 */
[----:B------:R-:W-:Y:S02]  /*61d00*/  SEL R126, R126, RZ, !P3 ;  /* 0x000000ff7e7e7207 */ /* 0x000fe40005800000 */
[----:B------:R-:W-:Y:S01]  /*61d10*/  ISETP.NE.U32.AND P5, PT, R127, RZ, PT ;  /* 0x000000ff7f00720c */ /* 0x000fe20003fa5070 */
[----:B------:R-:W-:Y:S01]  /*61d20*/  STL [R1+0xda8], R25 ;  /* 0x000da81901007387 */ /* 0x000fe20000100800 */
[----:B------:R-:W-:-:S02]  /*61d30*/  ISETP.NE.U32.AND P4, PT, R126, RZ, PT ;  /* 0x000000ff7e00720c */ /* 0x000fc40003f85070 */
[----:B---3--:R-:W-:-:S04]  /*61d40*/  IADD3 R0, P6, PT, R0, UR12, RZ ;  /* 0x0000000c00007c10 */ /* 0x008fc8000ffde0ff */
[----:B--2---:R-:W-:Y:S01]  /*61d50*/  IADD3.X R3, PT, PT, R3, UR13, RZ, P6, !PT ;  /* 0x0000000d03037c10 */ /* 0x004fe2000b7fe4ff */
[----:B------:R1:W-:Y:S01]  /*61d60*/  STL [R1+0xd3c], R0 ;  /* 0x000d3c0001007387 */ /* 0x0003e20000100800 */
[----:B----4-:R-:W-:-:S03]  /*61d70*/  IADD3 R11, P6, PT, R11, UR12, RZ ;  /* 0x0000000c0b0b7c10 */ /* 0x010fc6000ffde0ff */
[----:B------:R2:W-:Y:S01]  /*61d80*/  STL [R1+0xd30], R3 ;  /* 0x000d300301007387 */ /* 0x0005e20000100800 */
[----:B------:R-:W-:Y:S02]  /*61d90*/  IMAD.MOV.U32 R127, RZ, RZ, R3 ;  /* 0x000000ffff7f7224 */ /* 0x000fe400078e0003 */
[----:B------:R-:W-:Y:S01]  /*61da0*/  IMAD.MOV.U32 R126, RZ, RZ, R0 ;  /* 0x000000ffff7e7224 */ /* 0x000fe200078e0000 */
[----:B------:R-:W-:Y:S02]  /*61db0*/  IADD3.X R20, PT, PT, R20, UR13, RZ, P6, !PT ;  /* 0x0000000d14147c10 */ /* 0x000fe4000b7fe4ff */
[--C-:B-1----:R-:W-:Y:S02]  /*61dc0*/  SHF.R.U32.HI R0, RZ, 0x6, R247.reuse ;  /* 0x00000006ff007819 */ /* 0x102fe400000116f7 */
[----:B------:R1:W-:Y:S01]  /*61dd0*/  LDGSTS.E [R124+0x2000], desc[UR22][R126.64], P5 ;  /* 0x020000007e7c7fae */ /* 0x0003e2000a9a1016 */
[----:B--2---:R-:W-:Y:S02]  /*61de0*/  SHF.R.U32.HI R3, RZ, 0x6, R247 ;  /* 0x00000006ff037819 */ /* 0x004fe400000116f7 */
[----:B------:R-:W-:-:S02]  /*61df0*/  SGXT.U32 R0, R0, 0x1 ;  /* 0x000000010000781a */ /* 0x000fc40000000000 */
[----:B------:R-:W-:Y:S02]  /*61e00*/  SGXT.U32 R3, R3, 0x1 ;  /* 0x000000010303781a */ /* 0x000fe40000000000 */
[----:B------:R-:W-:Y:S02]  /*61e10*/  LOP3.LUT R0, R0, 0x5e, RZ, 0xfc, !PT ;  /* 0x0000005e00007812 */ /* 0x000fe400078efcff */
[----:B------:R-:W-:Y:S01]  /*61e20*/  LOP3.LUT R3, R3, 0x5c, RZ, 0xfc, !PT ;  /* 0x0000005c03037812 */ /* 0x000fe200078efcff */
[----:B-1----:R-:W-:Y:S02]  /*61e30*/  IMAD.MOV.U32 R126, RZ, RZ, R11 ;  /* 0x000000ffff7e7224 */ /* 0x002fe400078e000b */
[----:B------:R-:W-:Y:S01]  /*61e40*/  IMAD.MOV.U32 R127, RZ, RZ, R20 ;  /* 0x000000ffff7f7224 */ /* 0x000fe200078e0014 */
[----:B------:R-:W-:-:S04]  /*61e50*/  ISETP.GE.AND P5, PT, R0, UR5, PT ;  /* 0x0000000500007c0c */ /* 0x000fc8000bfa6270 */
[----:B------:R1:W-:Y:S01]  /*61e60*/  LDGSTS.E [R124+0x2008], desc[UR22][R126.64], P4 ;  /* 0x020080007e7c7fae */ /* 0x0003e2000a1a1016 */
[----:B------:R-:W-:Y:S02]  /*61e70*/  ISETP.GE.AND P4, PT, R3, UR5, PT ;  /* 0x0000000503007c0c */ /* 0x000fe4000bf86270 */
[----:B------:R-:W-:Y:S02]  /*61e80*/  IADD3 R16, P6, PT, R16, UR12, RZ ;  /* 0x0000000c10107c10 */ /* 0x000fe4000ffde0ff */
[----:B-1----:R-:W-:Y:S02]  /*61e90*/  SEL R127, RZ, 0x4, P4 ;  /* 0x00000004ff7f7807 */ /* 0x002fe40002000000 */
[----:B------:R-:W-:Y:S02]  /*61ea0*/  SEL R126, RZ, 0x4, P5 ;  /* 0x00000004ff7e7807 */ /* 0x000fe40002800000 */
[----:B------:R-:W-:Y:S02]  /*61eb0*/  SEL R127, R127, RZ, !P3 ;  /* 0x000000ff7f7f7207 */ /* 0x000fe40005800000 */
[----:B------:R-:W-:-:S02]  /*61ec0*/  SEL R126, R126, RZ, !P3 ;  /* 0x000000ff7e7e7207 */ /* 0x000fc40005800000 */
[----:B------:R-:W-:Y:S02]  /*61ed0*/  ISETP.NE.U32.AND P5, PT, R127, RZ, PT ;  /* 0x000000ff7f00720c */ /* 0x000fe40003fa5070 */
[----:B------:R-:W-:Y:S02]  /*61ee0*/  ISETP.NE.U32.AND P4, PT, R126, RZ, PT ;  /* 0x000000ff7e00720c */ /* 0x000fe40003f85070 */
[--C-:B------:R-:W-:Y:S02]  /*61ef0*/  SHF.R.U32.HI R3, RZ, 0x6, R247.reuse ;  /* 0x00000006ff037819 */ /* 0x100fe400000116f7 */
[----:B------:R-:W-:Y:S02]  /*61f00*/  IADD3.X R17, PT, PT, R17, UR13, RZ, P6, !PT ;  /* 0x0000000d11117c10 */ /* 0x000fe4000b7fe4ff */
[----:B------:R-:W-:Y:S02]  /*61f10*/  SHF.R.U32.HI R0, RZ, 0x6, R247 ;  /* 0x00000006ff007819 */ /* 0x000fe400000116f7 */
[----:B------:R-:W-:-:S02]  /*61f20*/  IADD3 R18, P6, PT, R18, UR12, RZ ;  /* 0x0000000c12127c10 */ /* 0x000fc4000ffde0ff */
[----:B------:R-:W-:Y:S01]  /*61f30*/  SGXT.U32 R3, R3, 0x1 ;  /* 0x000000010303781a */ /* 0x000fe20000000000 */
[----:B------:R-:W-:Y:S01]  /*61f40*/  LDGSTS.E [R124+0x4000], desc[UR22][R16.64], P5 ;  /* 0x04000000107c7fae */ /* 0x000fe2000a9a1016 */
[----:B------:R-:W-:Y:S02]  /*61f50*/  SGXT.U32 R0, R0, 0x1 ;  /* 0x000000010000781a */ /* 0x000fe40000000000 */
[----:B------:R-:W-:Y:S02]  /*61f60*/  IADD3.X R19, PT, PT, R19, UR13, RZ, P6, !PT ;  /* 0x0000000d13137c10 */ /* 0x000fe4000b7fe4ff */
[----:B------:R-:W-:Y:S02]  /*61f70*/  LOP3.LUT R3, R3, 0x7c, RZ, 0xfc, !PT ;  /* 0x0000007c03037812 */ /* 0x000fe400078efcff */
[----:B------:R-:W-:Y:S01]  /*61f80*/  LOP3.LUT R0, R0, 0x7e, RZ, 0xfc, !PT ;  /* 0x0000007e00007812 */ /* 0x000fe200078efcff */
[----:B------:R-:W-:Y:S01]  /*61f90*/  LDGSTS.E [R124+0x4008], desc[UR22][R18.64], P4 ;  /* 0x04008000127c7fae */ /* 0x000fe2000a1a1016 */
[----:B------:R-:W-:-:S02]  /*61fa0*/  ISETP.GE.AND P4, PT, R3, UR5, PT ;  /* 0x0000000503007c0c */ /* 0x000fc4000bf86270 */
[----:B------:R-:W-:Y:S02]  /*61fb0*/  ISETP.GE.AND P5, PT, R0, UR5, PT ;  /* 0x0000000500007c0c */ /* 0x000fe4000bfa6270 */
[----:B------:R-:W-:Y:S02]  /*61fc0*/  SEL R127, RZ, 0x4, P4 ;  /* 0x00000004ff7f7807 */ /* 0x000fe40002000000 */
[----:B------:R-:W-:Y:S02]  /*61fd0*/  SEL R126, RZ, 0x4, P5 ;  /* 0x00000004ff7e7807 */ /* 0x000fe40002800000 */
[----:B------:R-:W-:Y:S02]  /*61fe0*/  SEL R127, R127, RZ, !P3 ;  /* 0x000000ff7f7f7207 */ /* 0x000fe40005800000 */
[----:B------:R-:W-:Y:S02]  /*61ff0*/  SEL R126, R126, RZ, !P3 ;  /* 0x000000ff7e7e7207 */ /* 0x000fe40005800000 */
[----:B------:R-:W-:-:S02]  /*62000*/  ISETP.NE.U32.AND P5, PT, R127, RZ, PT ;  /* 0x000000ff7f00720c */ /* 0x000fc40003fa5070 */
[----:B------:R-:W-:Y:S02]  /*62010*/  IADD3 R48, P6, PT, R48, UR12, RZ ;  /* 0x0000000c30307c10 */ /* 0x000fe4000ffde0ff */
[----:B------:R-:W-:Y:S02]  /*62020*/  ISETP.NE.U32.AND P4, PT, R126, RZ, PT ;  /* 0x000000ff7e00720c */ /* 0x000fe40003f85070 */
[----:B------:R-:W-:Y:S02]  /*62030*/  IADD3.X R49, PT, PT, R49, UR13, RZ, P6, !PT ;  /* 0x0000000d31317c10 */ /* 0x000fe4000b7fe4ff */
[----:B------:R-:W-:Y:S02]  /*62040*/  IADD3 R50, P6, PT, R50, UR12, RZ ;  /* 0x0000000c32327c10 */ /* 0x000fe4000ffde0ff */
[----:B------:R-:W-:Y:S02]  /*62050*/  LOP3.LUT R0, R247, 0x7f, RZ, 0xc0, !PT ;  /* 0x0000007ff7007812 */ /* 0x000fe400078ec0ff */
[----:B------:R-:W-:Y:S01]  /*62060*/  IADD3.X R51, PT, PT, R51, UR13, RZ, P6, !PT ;  /* 0x0000000d33337c10 */ /* 0x000fe2000b7fe4ff */
[----:B------:R1:W-:Y:S04]  /*62070*/  STL [R1+0xd34], R11 ;  /* 0x000d340b01007387 */ /* 0x0003e80000100800 */
[----:B------:R-:W-:Y:S04]  /*62080*/  LDGSTS.E [R124+0x6000], desc[UR22][R48.64], P5 ;  /* 0x06000000307c7fae */ /* 0x000fe8000a9a1016 */
[----:B------:R2:W-:Y:S04]  /*62090*/  STL [R1+0xcf8], R20 ;  /* 0x000cf81401007387 */ /* 0x0005e80000100800 */
[----:B------:R3:W-:Y:S01]  /*620a0*/  LDGSTS.E [R124+0x6008], desc[UR22][R50.64], P4 ;  /* 0x06008000327c7fae */ /* 0x0007e2000a1a1016 */
[----:B------:R-:W-:-:S03]  /*620b0*/  ISETP.GE.AND P4, PT, R0, UR5, PT ;  /* 0x0000000500007c0c */ /* 0x000fc6000bf86270 */
[----:B------:R-:W4:Y:S04]  /*620c0*/  LDL.LU R21, [R1+0x2c] ;  /* 0x00002c0001157983 */ /* 0x000f280000300800 */
[----:B------:R-:W4:Y:S04]  /*620d0*/  LDL.LU R0, [R1+0x30] ;  /* 0x0000300001007983 */ /* 0x000f280000300800 */
[----:B------:R-:W4:Y:S04]  /*620e0*/  LDL.LU R22, [R1+0x6c] ;  /* 0x00006c0001167983 */ /* 0x000f280000300800 */
[----:B-1----:R-:W4:Y:S04]  /*620f0*/  LDL.LU R11, [R1+0x70] ;  /* 0x00007000010b7983 */ /* 0x002f280000300800 */
[----:B--2---:R-:W2:Y:S04]  /*62100*/  LDL.LU R20, [R1+0xac] ;  /* 0x0000ac0001147983 */ /* 0x004ea80000300800 */
[----:B------:R-:W2:Y:S04]  /*62110*/  LDL.LU R3, [R1+0xb0] ;  /* 0x0000b00001037983 */ /* 0x000ea80000300800 */
[----:B------:R-:W2:Y:S04]  /*62120*/  LDL.LU R25, [R1+0xec] ;  /* 0x0000ec0001197983 */ /* 0x000ea80000300800 */
[----:B------:R-:W2:Y:S01]  /*62130*/  LDL.LU R23, [R1+0xf0] ;  /* 0x0000f00001177983 */ /* 0x000ea20000300800 */
[----:B---3--:R-:W-:-:S02]  /*62140*/  SEL R124, RZ, 0x4, P4 ;  /* 0x00000004ff7c7807 */ /* 0x008fc40002000000 */
[----:B------:R-:W-:Y:S01]  /*62150*/  IADD3 R52, P4, PT, R52, UR14, RZ ;  /* 0x0000000e34347c10 */ /* 0x000fe2000ff9e0ff */
[----:B------:R-:W0:Y:S01]  /*62160*/  LDGDEPBAR ;  /* 0x00000000000079af */ /* 0x000e220000000000 */
[----:B------:R-:W-:Y:S02]  /*62170*/  SEL R124, R124, RZ, !P3 ;  /* 0x000000ff7c7c7207 */ /* 0x000fe40005800000 */
[----:B------:R-:W-:Y:S02]  /*62180*/  IADD3 R68, P5, PT, R68, UR14, RZ ;  /* 0x0000000e44447c10 */ /* 0x000fe4000ffbe0ff */
[----:B------:R-:W-:Y:S02]  /*62190*/  ISETP.NE.U32.AND P3, PT, R124, RZ, PT ;  /* 0x000000ff7c00720c */ /* 0x000fe40003f65070 */
[----:B------:R-:W-:Y:S01]  /*621a0*/  IADD3.X R53, PT, PT, R53, UR15, RZ, P4, !PT ;  /* 0x0000000f35357c10 */ /* 0x000fe2000a7fe4ff */
[----:B------:R-:W-:Y:S01]  /*621b0*/  ULEA UR5, UR18, UR7, 0x12 ;  /* 0x0000000712057291 */ /* 0x000fe2000f8e90ff */
[----:B------:R-:W-:-:S02]  /*621c0*/  IADD3.X R69, PT, PT, R69, UR15, RZ, P5, !PT ;  /* 0x0000000f45457c10 */ /* 0x000fc4000affe4ff */
[----:B------:R-:W-:Y:S02]  /*621d0*/  IADD3 R83, P4, PT, R83, UR14, RZ ;  /* 0x0000000e53537c10 */ /* 0x000fe4000ff9e0ff */
[----:B------:R-:W-:Y:S02]  /*621e0*/  IADD3 R90, P5, PT, R90, UR14, RZ ;  /* 0x0000000e5a5a7c10 */ /* 0x000fe4000ffbe0ff */
[----:B------:R-:W-:Y:S02]  /*621f0*/  IADD3.X R84, PT, PT, R84, UR15, RZ, P4, !PT ;  /* 0x0000000f54547c10 */ /* 0x000fe4000a7fe4ff */
[----:B------:R-:W-:Y:S01]  /*62200*/  IADD3.X R91, PT, PT, R91, UR15, RZ, P5, !PT ;  /* 0x0000000f5b5b7c10 */ /* 0x000fe2000affe4ff */
[----:B------:R-:W-:Y:S01]  /*62210*/  VIADD R124, R12, UR5 ;  /* 0x000000050c7c7c36 */ /* 0x000fe20008000000 */
[----:B------:R-:W-:Y:S02]  /*62220*/  IADD3 R109, P5, PT, R109, UR14, RZ ;  /* 0x0000000e6d6d7c10 */ /* 0x000fe4000ffbe0ff */
[----:B------:R-:W-:Y:S01]  /*62230*/  IADD3 R104, P4, PT, R104, UR14, RZ ;  /* 0x0000000e68687c10 */ /* 0x000fe2000ff9e0ff */
[----:B------:R-:W-:Y:S01]  /*62240*/  IMAD.MOV.U32 R126, RZ, RZ, R83 ;  /* 0x000000ffff7e7224 */ /* 0x000fe200078e0053 */
[----:B------:R-:W-:Y:S01]  /*62250*/  IADD3.X R110, PT, PT, R110, UR15, RZ, P5, !PT ;  /* 0x0000000f6e6e7c10 */ /* 0x000fe2000affe4ff */
[----:B------:R-:W-:Y:S01]  /*62260*/  IMAD.MOV.U32 R127, RZ, RZ, R84 ;  /* 0x000000ffff7f7224 */ /* 0x000fe200078e0054 */
[----:B------:R-:W-:Y:S01]  /*62270*/  IADD3.X R105, PT, PT, R105, UR15, RZ, P4, !PT ;  /* 0x0000000f69697c10 */ /* 0x000fe2000a7fe4ff */
[----:B------:R-:W-:Y:S01]  /*62280*/  LDGSTS.E [R124], desc[UR22][R52.64], P3 ;  /* 0x00000000347c7fae */ /* 0x000fe200099a1016 */
[----:B------:R-:W-:-:S03]  /*62290*/  IADD3 R137, P4, PT, R137, UR14, RZ ;  /* 0x0000000e89897c10 */ /* 0x000fc6000ff9e0ff */
[----:B------:R-:W-:Y:S01]  /*622a0*/  LDGSTS.E [R124+0x400], desc[UR22][R68.64], P3 ;  /* 0x00400000447c7fae */ /* 0x000fe200099a1016 */
[----:B------:R-:W-:-:S03]  /*622b0*/  IADD3.X R136, PT, PT, R136, UR15, RZ, P4, !PT ;  /* 0x0000000f88887c10 */ /* 0x000fc6000a7fe4ff */
[----:B------:R1:W-:Y:S01]  /*622c0*/  LDGSTS.E [R124+0x800], desc[UR22][R126.64], P3 ;  /* 0x008000007e7c7fae */ /* 0x0003e200099a1016 */
[----:B------:R-:W-:-:S03]  /*622d0*/  IADD3 R153, P5, PT, R153, UR14, RZ ;  /* 0x0000000e99997c10 */ /* 0x000fc6000ffbe0ff */
[----:B------:R-:W-:Y:S01]  /*622e0*/  LDGSTS.E [R124+0xc00], desc[UR22][R90.64], P3 ;  /* 0x00c000005a7c7fae */ /* 0x000fe200099a1016 */
[----:B------:R-:W-:-:S03]  /*622f0*/  IADD3.X R152, PT, PT, R152, UR15, RZ, P5, !PT ;  /* 0x0000000f98987c10 */ /* 0x000fc6000affe4ff */
[----:B------:R-:W-:Y:S01]  /*62300*/  LDGSTS.E [R124+0x1000], desc[UR22][R104.64], P3 ;  /* 0x01000000687c7fae */ /* 0x000fe200099a1016 */
[----:B-1----:R-:W-:Y:S02]  /*62310*/  IMAD.MOV.U32 R126, RZ, RZ, R109 ;  /* 0x000000ffff7e7224 */ /* 0x002fe400078e006d */
[----:B------:R-:W-:Y:S01]  /*62320*/  IMAD.MOV.U32 R127, RZ, RZ, R110 ;  /* 0x000000ffff7f7224 */ /* 0x000fe200078e006e */
[----:B------:R-:W-:-:S04]  /*62330*/  IADD3 R169, P4, PT, R169, UR14, RZ ;  /* 0x0000000ea9a97c10 */ /* 0x000fc8000ff9e0ff */
[----:B------:R1:W-:Y:S01]  /*62340*/  LDGSTS.E [R124+0x1400], desc[UR22][R126.64], P3 ;  /* 0x014000007e7c7fae */ /* 0x0003e200099a1016 */
[----:B------:R-:W-:Y:S02]  /*62350*/  IADD3.X R168, PT, PT, R168, UR15, RZ, P4, !PT ;  /* 0x0000000fa8a87c10 */ /* 0x000fe4000a7fe4ff */
[----:B------:R-:W-:Y:S01]  /*62360*/  IADD3 R185, P5, PT, R185, UR14, RZ ;  /* 0x0000000eb9b97c10 */ /* 0x000fe2000ffbe0ff */
[----:B-1----:R-:W-:Y:S02]  /*62370*/  IMAD.MOV.U32 R126, RZ, RZ, R137 ;  /* 0x000000ffff7e7224 */ /* 0x002fe400078e0089 */
[----:B------:R-:W-:-:S05]  /*62380*/  IMAD.MOV.U32 R127, RZ, RZ, R136 ;  /* 0x000000ffff7f7224 */ /* 0x000fca00078e0088 */
        /* <DEDUP_REMOVED lines=21> */
[----:B------:R-:W-:Y:S01]  /*624e0*/  IADD3.X R248, PT, PT, R248, UR15, RZ, P5, !PT ;  /* 0x0000000ff8f87c10 */ /* 0x000fe2000affe4ff */
[----:B-1----:R-:W-:Y:S02]  /*624f0*/  IMAD.MOV.U32 R126, RZ, RZ, R217 ;  /* 0x000000ffff7e7224 */ /* 0x002fe400078e00d9 */
[----:B------:R-:W-:-:S05]  /*62500*/  IMAD.MOV.U32 R127, RZ, RZ, R216 ;  /* 0x000000ffff7f7224 */ /* 0x000fca00078e00d8 */
[----:B------:R1:W-:Y:S02]  /*62510*/  LDGSTS.E [R124+0x2c00], desc[UR22][R126.64], P3 ;  /* 0x02c000007e7c7fae */ /* 0x0003e400099a1016 */
[----:B-1----:R-:W-:Y:S02]  /*62520*/  IMAD.MOV.U32 R126, RZ, RZ, R233 ;  /* 0x000000ffff7e7224 */ /* 0x002fe400078e00e9 */
[----:B------:R-:W-:-:S05]  /*62530*/  IMAD.MOV.U32 R127, RZ, RZ, R232 ;  /* 0x000000ffff7f7224 */ /* 0x000fca00078e00e8 */
[----:B------:R1:W-:Y:S02]  /*62540*/  LDGSTS.E [R124+0x3000], desc[UR22][R126.64], P3 ;  /* 0x030000007e7c7fae */ /* 0x0003e400099a1016 */
[----:B-1----:R-:W-:Y:S02]  /*62550*/  IMAD.MOV.U32 R126, RZ, RZ, R249 ;  /* 0x000000ffff7e7224 */ /* 0x002fe400078e00f9 */
[----:B------:R-:W-:-:S05]  /*62560*/  IMAD.MOV.U32 R127, RZ, RZ, R248 ;  /* 0x000000ffff7f7224 */ /* 0x000fca00078e00f8 */
[----:B------:R1:W-:Y:S01]  /*62570*/  LDGSTS.E [R124+0x3400], desc[UR22][R126.64], P3 ;  /* 0x034000007e7c7fae */ /* 0x0003e200099a1016 */
[----:B----4-:R-:W-:-:S04]  /*62580*/  IADD3 R0, P4, PT, R0, UR14, RZ ;  /* 0x0000000e00007c10 */ /* 0x010fc8000ff9e0ff */
[----:B------:R-:W-:Y:S02]  /*62590*/  IADD3.X R21, PT, PT, R21, UR15, RZ, P4, !PT ;  /* 0x0000000f15157c10 */ /* 0x000fe4000a7fe4ff */
[----:B------:R-:W-:Y:S01]  /*625a0*/  IADD3 R11, P5, PT, R11, UR14, RZ ;  /* 0x0000000e0b0b7c10 */ /* 0x000fe2000ffbe0ff */
[----:B------:R3:W-:Y:S01]  /*625b0*/  STL [R1+0x30], R0 ;  /* 0x0000300001007387 */ /* 0x0007e20000100800 */
[----:B-1----:R-:W-:Y:S02]  /*625c0*/  IMAD.MOV.U32 R126, RZ, RZ, R0 ;  /* 0x000000ffff7e7224 */ /* 0x002fe400078e0000 */
[----:B------:R-:W-:Y:S01]  /*625d0*/  IADD3.X R22, PT, PT, R22, UR15, RZ, P5, !PT ;  /* 0x0000000f16167c10 */ /* 0x000fe2000affe4ff */
[----:B------:R-:W-:Y:S01]  /*625e0*/  IMAD.MOV.U32 R127, RZ, RZ, R21 ;  /* 0x000000ffff7f7224 */ /* 0x000fe200078e0015 */
[----:B------:R1:W-:Y:S01]  /*625f0*/  STL [R1+0x2c], R21 ;  /* 0x00002c1501007387 */ /* 0x0003e20000100800 */
[----:B--2---:R-:W-:-:S03]  /*62600*/  IADD3 R3, P4, PT, R3, UR14, RZ ;  /* 0x0000000e03037c10 */ /* 0x004fc6000ff9e0ff */
[----:B------:R2:W-:Y:S04]  /*62610*/  STL [R1+0x70], R11 ;  /* 0x0000700b01007387 */ /* 0x0005e80000100800 */
[----:B---3--:R-:W3:Y:S01]  /*62620*/  LDL.LU R0, [R1+0x130] ;  /* 0x0001300001007983 */ /* 0x008ee20000300800 */
[----:B------:R-:W-:-:S03]  /*62630*/  IADD3.X R20, PT, PT, R20, UR15, RZ, P4, !PT ;  /* 0x0000000f14147c10 */ /* 0x000fc6000a7fe4ff */
[----:B------:R4:W-:Y:S01]  /*62640*/  STL [R1+0x6c], R22 ;  /* 0x00006c1601007387 */ /* 0x0009e20000100800 */
[----:B------:R-:W-:-:S03]  /*62650*/  IADD3 R23, P5, PT, R23, UR14, RZ ;  /* 0x0000000e17177c10 */ /* 0x000fc6000ffbe0ff */
[----:B------:R2:W-:Y:S04]  /*62660*/  LDGSTS.E [R124+0x3800], desc[UR22][R126.64], P3 ;  /* 0x038000007e7c7fae */ /* 0x0005e800099a1016 */
[----:B-1----:R-:W3:Y:S01]  /*62670*/  LDL.LU R21, [R1+0x170] ;  /* 0x0001700001157983 */ /* 0x002ee20000300800 */
[----:B------:R-:W-:Y:S01]  /*62680*/  IADD3.X R25, PT, PT, R25, UR15, RZ, P5, !PT ;  /* 0x0000000f19197c10 */ /* 0x000fe2000affe4ff */
[----:B--2---:R-:W-:Y:S02]  /*62690*/  IMAD.MOV.U32 R126, RZ, RZ, R11 ;  /* 0x000000ffff7e7224 */ /* 0x004fe400078e000b */
[----:B------:R-:W-:Y:S01]  /*626a0*/  IMAD.MOV.U32 R127, RZ, RZ, R22 ;  /* 0x000000ffff7f7224 */ /* 0x000fe200078e0016 */
[----:B------:R-:W2:Y:S04]  /*626b0*/  LDL.LU R11, [R1+0x12c] ;  /* 0x00012c00010b7983 */ /* 0x000ea80000300800 */
[----:B----4-:R-:W4:Y:S04]  /*626c0*/  LDL.LU R22, [R1+0x16c] ;  /* 0x00016c0001167983 */ /* 0x010f280000300800 */
[----:B------:R1:W-:Y:S04]  /*626d0*/  LDGSTS.E [R124+0x3c00], desc[UR22][R126.64], P3 ;  /* 0x03c000007e7c7fae */ /* 0x0003e800099a1016 */
[----:B------:R1:W-:Y:S04]  /*626e0*/  STL [R1+0xb0], R3 ;  /* 0x0000b00301007387 */ /* 0x0003e80000100800 */
[----:B------:R1:W-:Y:S02]  /*626f0*/  STL [R1+0xac], R20 ;  /* 0x0000ac1401007387 */ /* 0x0003e40000100800 */
[----:B-1----:R-:W-:-:S02]  /*62700*/  IMAD.MOV.U32 R126, RZ, RZ, R3 ;  /* 0x000000ffff7e7224 */ /* 0x002fc400078e0003 */
[----:B------:R-:W-:Y:S01]  /*62710*/  IMAD.MOV.U32 R127, RZ, RZ, R20 ;  /* 0x000000ffff7f7224 */ /* 0x000fe200078e0014 */
[----:B------:R1:W-:Y:S04]  /*62720*/  STL [R1+0xf0], R23 ;  /* 0x0000f01701007387 */ /* 0x0003e80000100800 */
[----:B------:R-:W4:Y:S04]  /*62730*/  LDL.LU R3, [R1+0x1b0] ;  /* 0x0001b00001037983 */ /* 0x000f280000300800 */
[----:B------:R1:W-:Y:S04]  /*62740*/  STL [R1+0xec], R25 ;  /* 0x0000ec1901007387 */ /* 0x0003e80000100800 */
[----:B------:R1:W-:Y:S04]  /*62750*/  LDGSTS.E [R124+0x4000], desc[UR22][R126.64], P3 ;  /* 0x040000007e7c7fae */ /* 0x0003e800099a1016 */
[----:B------:R-:W4:Y:S01]  /*62760*/  LDL.LU R20, [R1+0x1f0] ;  /* 0x0001f00001147983 */ /* 0x000f220000300800 */
[----:B-1----:R-:W-:-:S03]  /*62770*/  IMAD.MOV.U32 R126, RZ, RZ, R23 ;  /* 0x000000ffff7e7224 */ /* 0x002fc600078e0017 */
[----:B------:R-:W4:Y:S01]  /*62780*/  LDL.LU R23, [R1+0x1ac] ;  /* 0x0001ac0001177983 */ /* 0x000f220000300800 */
[----:B------:R-:W-:-:S03]  /*62790*/  IMAD.MOV.U32 R127, RZ, RZ, R25 ;  /* 0x000000ffff7f7224 */ /* 0x000fc600078e0019 */
[----:B------:R-:W4:Y:S04]  /*627a0*/  LDL.LU R25, [R1+0x1ec] ;  /* 0x0001ec0001197983 */ /* 0x000f280000300800 */
[----:B------:R1:W-:Y:S01]  /*627b0*/  LDGSTS.E [R124+0x4400], desc[UR22][R126.64], P3 ;  /* 0x044000007e7c7fae */ /* 0x0003e200099a1016 */
[----:B---3--:R-:W-:-:S05]  /*627c0*/  IADD3 R0, P4, PT, R0, UR14, RZ ;  /* 0x0000000e00007c10 */ /* 0x008fca000ff9e0ff */
[----:B------:R3:W-:Y:S01]  /*627d0*/  STL [R1+0x130], R0 ;  /* 0x0001300001007387 */ /* 0x0007e20000100800 */
[----:B-1----:R-:W-:Y:S01]  /*627e0*/  IMAD.MOV.U32 R126, RZ, RZ, R0 ;  /* 0x000000ffff7e7224 */ /* 0x002fe200078e0000 */
[----:B------:R-:W-:Y:S02]  /*627f0*/  IADD3 R21, P5, PT, R21, UR14, RZ ;  /* 0x0000000e15157c10 */ /* 0x000fe4000ffbe0ff */
[----:B--2---:R-:W-:Y:S02]  /*62800*/  IADD3.X R11, PT, PT, R11, UR15, RZ, P4, !PT ;  /* 0x0000000f0b0b7c10 */ /* 0x004fe4000a7fe4ff */
[----:B----4-:R-:W-:-:S03]  /*62810*/  IADD3.X R22, PT, PT, R22, UR15, RZ, P5, !PT ;  /* 0x0000000f16167c10 */ /* 0x010fc6000affe4ff */
[----:B------:R-:W-:Y:S01]  /*62820*/  IMAD.MOV.U32 R127, RZ, RZ, R11 ;  /* 0x000000ffff7f7224 */ /* 0x000fe200078e000b */
[----:B------:R1:W-:Y:S04]  /*62830*/  STL [R1+0x12c], R11 ;  /* 0x00012c0b01007387 */ /* 0x0003e80000100800 */
[----:B------:R2:W-:Y:S04]  /*62840*/  STL [R1+0x170], R21 ;  /* 0x0001701501007387 */ /* 0x0005e80000100800 */
[----:B---3--:R-:W3:Y:S04]  /*62850*/  LDL.LU R0, [R1+0x230] ;  /* 0x0002300001007983 */ /* 0x008ee80000300800 */
[----:B------:R4:W-:Y:S04]  /*62860*/  STL [R1+0x16c], R22 ;  /* 0x00016c1601007387 */ /* 0x0009e80000100800 */
[----:B------:R2:W-:Y:S04]  /*62870*/  LDGSTS.E [R124+0x4800], desc[UR22][R126.64], P3 ;  /* 0x048000007e7c7fae */ /* 0x0005e800099a1016 */
[----:B-1----:R-:W3:Y:S01]  /*62880*/  LDL.LU R11, [R1+0x270] ;  /* 0x00027000010b7983 */ /* 0x002ee20000300800 */
[----:B------:R-:W-:Y:S01]  /*62890*/  IADD3 R3, P4, PT, R3, UR14, RZ ;  /* 0x0000000e03037c10 */ /* 0x000fe2000ff9e0ff */
[----:B--2---:R-:W-:-:S02]  /*628a0*/  IMAD.MOV.U32 R126, RZ, RZ, R21 ;  /* 0x000000ffff7e7224 */ /* 0x004fc400078e0015 */
[----:B------:R-:W-:Y:S01]  /*628b0*/  IMAD.MOV.U32 R127, RZ, RZ, R22 ;  /* 0x000000ffff7f7224 */ /* 0x000fe200078e0016 */
[----:B------:R-:W2:Y:S01]  /*628c0*/  LDL.LU R21, [R1+0x22c] ;  /* 0x00022c0001157983 */ /* 0x000ea20000300800 */
[----:B------:R-:W-:-:S03]  /*628d0*/  IADD3 R20, P5, PT, R20, UR14, RZ ;  /* 0x0000000e14147c10 */ /* 0x000fc6000ffbe0ff */
[----:B----4-:R-:W4:Y:S04]  /*628e0*/  LDL.LU R22, [R1+0x26c] ;  /* 0x00026c0001167983 */ /* 0x010f280000300800 */
[----:B------:R1:W-:Y:S01]  /*628f0*/  LDGSTS.E [R124+0x4c00], desc[UR22][R126.64], P3 ;  /* 0x04c000007e7c7fae */ /* 0x0003e200099a1016 */
[----:B------:R-:W-:-:S03]  /*62900*/  IADD3.X R23, PT, PT, R23, UR15, RZ, P4, !PT ;  /* 0x0000000f17177c10 */ /* 0x000fc6000a7fe4ff */
[----:B------:R1:W-:Y:S01]  /*62910*/  STL [R1+0x1b0], R3 ;  /* 0x0001b00301007387 */ /* 0x0003e20000100800 */
[----:B------:R-:W-:-:S03]  /*62920*/  IADD3.X R25, PT, PT, R25, UR15, RZ, P5, !PT ;  /* 0x0000000f19197c10 */ /* 0x000fc6000affe4ff */
[----:B------:R1:W-:Y:S02]  /*62930*/  STL [R1+0x1ac], R23 ;  /* 0x0001ac1701007387 */ /* 0x0003e40000100800 */
[----:B-1----:R-:W-:Y:S02]  /*62940*/  IMAD.MOV.U32 R126, RZ, RZ, R3 ;  /* 0x000000ffff7e7224 */ /* 0x002fe400078e0003 */
        /* <DEDUP_REMOVED lines=212> */
[----:B------:R-:W-:Y:S01]  /*63690*/  STL [R1+0x7b0], R3 ;  /* 0x0007b00301007387 */ /* 0x000fe20000100800 */
[----:B------:R-:W-:-:S03]  /*636a0*/  IADD3.X R25, PT, PT, R25, UR15, RZ, P5, !PT ;  /* 0x0000000f19197c10 */ /* 0x000fc6000affe4ff */
[----:B------:R1:W-:Y:S02]  /*636b0*/  STL [R1+0x7ac], R23 ;  /* 0x0007ac1701007387 */ /* 0x0003e40000100800 */
[----:B-1----:R-:W-:Y:S02]  /*636c0*/  IMAD.MOV.U32 R126, RZ, RZ, R3 ;  /* 0x000000ffff7e7224 */ /* 0x002fe400078e0003 */
[----:B------:R-:W-:Y:S01]  /*636d0*/  IMAD.MOV.U32 R127, RZ, RZ, R23 ;  /* 0x000000ffff7f7224 */ /* 0x000fe200078e0017 */
[----:B------:R-:W-:Y:S04]  /*636e0*/  STL [R1+0x7f0], R20 ;  /* 0x0007f01401007387 */ /* 0x000fe80000100800 */
        /* <DEDUP_REMOVED lines=10> */
[----:B-1----:R-:W-:Y:S01]  /*63790*/  IMAD.MOV.U32 R126, RZ, RZ, R0 ;  /* 0x000000ffff7e7224 */ /* 0x002fe200078e0000 */
[----:B------:R-:W-:Y:S01]  /*637a0*/  STL [R1+0x830], R0 ;  /* 0x0008300001007387 */ /* 0x000fe20000100800 */
[----:B------:R-:W-:Y:S02]  /*637b0*/  IADD3 R11, P5, PT, R11, UR14, RZ ;  /* 0x0000000e0b0b7c10 */ /* 0x000fe4000ffbe0ff */
[----:B--2---:R-:W-:Y:S02]  /*637c0*/  IADD3.X R21, PT, PT, R21, UR15, RZ, P4, !PT ;  /* 0x0000000f15157c10 */ /* 0x004fe4000a7fe4ff */
[----:B----4-:R-:W-:-:S03]  /*637d0*/  IADD3.X R22, PT, PT, R22, UR15, RZ, P5, !PT ;  /* 0x0000000f16167c10 */ /* 0x010fc6000affe4ff */
[----:B------:R-:W-:Y:S01]  /*637e0*/  IMAD.MOV.U32 R127, RZ, RZ, R21 ;  /* 0x000000ffff7f7224 */ /* 0x000fe200078e0015 */
[----:B------:R1:W-:Y:S04]  /*637f0*/  STL [R1+0x82c], R21 ;  /* 0x00082c1501007387 */ /* 0x0003e80000100800 */
[----:B------:R-:W-:Y:S04]  /*63800*/  STL [R1+0x870], R11 ;  /* 0x0008700b01007387 */ /* 0x000fe80000100800 */
[----:B------:R2:W-:Y:S04]  /*63810*/  LDGSTS.E [R124+0x23800], desc[UR22][R126.64], P3 ;  /* 0x238000007e7c7fae */ /* 0x0005e800099a1016 */
[----:B-1----:R-:W3:Y:S04]  /*63820*/  LDL.LU R21, [R1+0x930] ;  /* 0x0009300001157983 */ /* 0x002ee80000300800 */
[----:B------:R1:W-:Y:S01]  /*63830*/  STL [R1+0x86c], R22 ;  /* 0x00086c1601007387 */ /* 0x0003e20000100800 */
[----:B------:R-:W-:Y:S01]  /*63840*/  IADD3 R23, P4, PT, R23, UR14, RZ ;  /* 0x0000000e17177c10 */ /* 0x000fe2000ff9e0ff */
[----:B--2---:R-:W-:-:S02]  /*63850*/  IMAD.MOV.U32 R126, RZ, RZ, R11 ;  /* 0x000000ffff7e7224 */ /* 0x004fc400078e000b */
[----:B------:R-:W2:Y:S01]  /*63860*/  LDL.LU R0, [R1+0x970] ;  /* 0x0009700001007983 */ /* 0x000ea20000300800 */
[----:B------:R-:W-:-:S03]  /*63870*/  IMAD.MOV.U32 R127, RZ, RZ, R22 ;  /* 0x000000ffff7f7224 */ /* 0x000fc600078e0016 */
[----:B-1----:R-:W4:Y:S04]  /*63880*/  LDL.LU R22, [R1+0x92c] ;  /* 0x00092c0001167983 */ /* 0x002f280000300800 */
[----:B------:R1:W-:Y:S01]  /*63890*/  LDGSTS.E [R124+0x23c00], desc[UR22][R126.64], P3 ;  /* 0x23c000007e7c7fae */ /* 0x0003e200099a1016 */
[----:B------:R-:W-:-:S03]  /*638a0*/  IADD3 R3, P5, PT, R3, UR14, RZ ;  /* 0x0000000e03037c10 */ /* 0x000fc6000ffbe0ff */
[----:B------:R-:W4:Y:S01]  /*638b0*/  LDL.LU R11, [R1+0x96c] ;  /* 0x00096c00010b7983 */ /* 0x000f220000300800 */
[----:B------:R-:W-:Y:S01]  /*638c0*/  IADD3.X R25, PT, PT, R25, UR15, RZ, P4, !PT ;  /* 0x0000000f19197c10 */ /* 0x000fe2000a7fe4ff */
[----:B-1----:R-:W-:Y:S02]  /*638d0*/  IMAD.MOV.U32 R126, RZ, RZ, R23 ;  /* 0x000000ffff7e7224 */ /* 0x002fe400078e0017 */
[----:B------:R-:W-:Y:S01]  /*638e0*/  STL [R1+0x8b0], R23 ;  /* 0x0008b01701007387 */ /* 0x000fe20000100800 */
[----:B------:R-:W-:Y:S01]  /*638f0*/  IADD3.X R20, PT, PT, R20, UR15, RZ, P5, !PT ;  /* 0x0000000f14147c10 */ /* 0x000fe2000affe4ff */
[----:B------:R-:W-:Y:S02]  /*63900*/  IMAD.MOV.U32 R127, RZ, RZ, R25 ;  /* 0x000000ffff7f7224 */ /* 0x000fe400078e0019 */
[----:B------:R-:W-:Y:S04]  /*63910*/  STL [R1+0x8ac], R25 ;  /* 0x0008ac1901007387 */ /* 0x000fe80000100800 */
[----:B------:R-:W-:Y:S04]  /*63920*/  STL [R1+0x8f0], R3 ;  /* 0x0008f00301007387 */ /* 0x000fe80000100800 */
[----:B------:R1:W-:Y:S04]  /*63930*/  LDGSTS.E [R124+0x24000], desc[UR22][R126.64], P3 ;  /* 0x240000007e7c7fae */ /* 0x0003e800099a1016 */
[----:B------:R1:W-:Y:S02]  /*63940*/  STL [R1+0x8ec], R20 ;  /* 0x0008ec1401007387 */ /* 0x0003e40000100800 */
[----:B-1----:R-:W-:-:S02]  /*63950*/  IMAD.MOV.U32 R127, RZ, RZ, R20 ;  /* 0x000000ffff7f7224 */ /* 0x002fc400078e0014 */
[----:B------:R-:W-:Y:S01]  /*63960*/  IMAD.MOV.U32 R126, RZ, RZ, R3 ;  /* 0x000000ffff7e7224 */ /* 0x000fe200078e0003 */
[----:B------:R-:W4:Y:S04]  /*63970*/  LDL.LU R20, [R1+0x9ac] ;  /* 0x0009ac0001147983 */ /* 0x000f280000300800 */
[----:B------:R-:W4:Y:S04]  /*63980*/  LDL.LU R3, [R1+0x9b0] ;  /* 0x0009b00001037983 */ /* 0x000f280000300800 */
[----:B------:R-:W4:Y:S04]  /*63990*/  LDL.LU R247, [R1+0x9ec] ;  /* 0x0009ec0001f77983 */ /* 0x000f280000300800 */
[----:B------:R-:W4:Y:S04]  /*639a0*/  LDL.LU R246, [R1+0x9f0] ;  /* 0x0009f00001f67983 */ /* 0x000f280000300800 */
[----:B------:R1:W-:Y:S01]  /*639b0*/  LDGSTS.E [R124+0x24400], desc[UR22][R126.64], P3 ;  /* 0x244000007e7c7fae */ /* 0x0003e200099a1016 */
[----:B---3--:R-:W-:-:S05]  /*639c0*/  IADD3 R21, P4, PT, R21, UR14, RZ ;  /* 0x0000000e15157c10 */ /* 0x008fca000ff9e0ff */
[----:B------:R3:W-:Y:S01]  /*639d0*/  STL [R1+0x930], R21 ;  /* 0x0009301501007387 */ /* 0x0007e20000100800 */
[----:B--2---:R-:W-:Y:S02]  /*639e0*/  IADD3 R0, P5, PT, R0, UR14, RZ ;  /* 0x0000000e00007c10 */ /* 0x004fe4000ffbe0ff */
[----:B----4-:R-:W-:Y:S01]  /*639f0*/  IADD3.X R22, PT, PT, R22, UR15, RZ, P4, !PT ;  /* 0x0000000f16167c10 */ /* 0x010fe2000a7fe4ff */
[----:B-1----:R-:W-:-:S04]  /*63a00*/  IMAD.MOV.U32 R126, RZ, RZ, R21 ;  /* 0x000000ffff7e7224 */ /* 0x002fc800078e0015 */
[----:B------:R1:W-:Y:S01]  /*63a10*/  STL [R1+0x92c], R22 ;  /* 0x00092c1601007387 */ /* 0x0003e20000100800 */
[----:B------:R-:W-:-:S03]  /*63a20*/  IADD3.X R11, PT, PT, R11, UR15, RZ, P5, !PT ;  /* 0x0000000f0b0b7c10 */ /* 0x000fc6000affe4ff */
[----:B------:R-:W-:Y:S01]  /*63a30*/  STL [R1+0x970], R0 ;  /* 0x0009700001007387 */ /* 0x000fe20000100800 */
[----:B------:R-:W-:-:S03]  /*63a40*/  IMAD.MOV.U32 R127, RZ, RZ, R22 ;  /* 0x000000ffff7f7224 */ /* 0x000fc600078e0016 */
[----:B------:R-:W2:Y:S04]  /*63a50*/  LDL.LU R23, [R1+0xa30] ;  /* 0x000a300001177983 */ /* 0x000ea80000300800 */
[----:B------:R4:W-:Y:S04]  /*63a60*/  STL [R1+0x96c], R11 ;  /* 0x00096c0b01007387 */ /* 0x0009e80000100800 */
[----:B---3--:R-:W3:Y:S04]  /*63a70*/  LDL.LU R21, [R1+0xa70] ;  /* 0x000a700001157983 */ /* 0x008ee80000300800 */
[----:B------:R-:W3:Y:S04]  /*63a80*/  LDL.LU R25, [R1+0xa2c] ;  /* 0x000a2c0001197983 */ /* 0x000ee80000300800 */
[----:B------:R4:W-:Y:S04]  /*63a90*/  LDGSTS.E [R124+0x24800], desc[UR22][R126.64], P3 ;  /* 0x248000007e7c7fae */ /* 0x0009e800099a1016 */
[----:B-1----:R-:W3:Y:S01]  /*63aa0*/  LDL.LU R22, [R1+0xa6c] ;  /* 0x000a6c0001167983 */ /* 0x002ee20000300800 */
[----:B----4-:R-:W-:-:S02]  /*63ab0*/  IMAD.MOV.U32 R126, RZ, RZ, R0 ;  /* 0x000000ffff7e7224 */ /* 0x010fc400078e0000 */
[----:B------:R-:W-:Y:S02]  /*63ac0*/  IMAD.MOV.U32 R127, RZ, RZ, R11 ;  /* 0x000000ffff7f7224 */ /* 0x000fe400078e000b */
[----:B------:R-:W4:Y:S01]  /*63ad0*/  LDL.LU R11, [R1+0xab0] ;  /* 0x000ab000010b7983 */ /* 0x000f220000300800 */
[----:B------:R-:W-:-:S03]  /*63ae0*/  IADD3 R3, P4, PT, R3, UR14, RZ ;  /* 0x0000000e03037c10 */ /* 0x000fc6000ff9e0ff */
[----:B------:R-:W4:Y:S01]  /*63af0*/  LDL.LU R0, [R1+0xaf0] ;  /* 0x000af00001007983 */ /* 0x000f220000300800 */
[----:B------:R-:W-:-:S03]  /*63b00*/  IADD3.X R20, PT, PT, R20, UR15, RZ, P4, !PT ;  /* 0x0000000f14147c10 */ /* 0x000fc6000a7fe4ff */
[----:B------:R-:W-:Y:S01]  /*63b10*/  STL [R1+0x9b0], R3 ;  /* 0x0009b00301007387 */ /* 0x000fe20000100800 */
[----:B------:R-:W-:-:S03]  /*63b20*/  IADD3 R246, P5, PT, R246, UR14, RZ ;  /* 0x0000000ef6f67c10 */ /* 0x000fc6000ffbe0ff */
[----:B------:R1:W-:Y:S01]  /*63b30*/  LDGSTS.E [R124+0x24c00], desc[UR22][R126.64], P3 ;  /* 0x24c000007e7c7fae */ /* 0x0003e200099a1016 */
[----:B------:R-:W-:-:S03]  /*63b40*/  IADD3.X R247, PT, PT, R247, UR15, RZ, P5, !PT ;  /* 0x0000000ff7f77c10 */ /* 0x000fc6000affe4ff */
[----:B------:R1:W-:Y:S04]  /*63b50*/  STL [R1+0x9ac], R20 ;  /* 0x0009ac1401007387 */ /* 0x0003e80000100800 */
[----:B------:R-:W-:Y:S01]  /*63b60*/  STL [R1+0x9f0], R246 ;  /* 0x0009f0f601007387 */ /* 0x000fe20000100800 */
[----:B-1----:R-:W-:-:S03]  /*63b70*/  IMAD.MOV.U32 R127, RZ, RZ, R20 ;  /* 0x000000ffff7f7224 */ /* 0x002fc600078e0014 */
[----:B------:R-:W4:Y:S01]  /*63b80*/  LDL.LU R20, [R1+0xaac] ;  /* 0x000aac0001147983 */ /* 0x000f220000300800 */
[----:B------:R-:W-:-:S03]  /*63b90*/  IMAD.MOV.U32 R126, RZ, RZ, R3 ;  /* 0x000000ffff7e7224 */ /* 0x000fc600078e0003 */
[----:B------:R1:W-:Y:S04]  /*63ba0*/  STL [R1+0x9ec], R247 ;  /* 0x0009ecf701007387 */ /* 0x0003e80000100800 */
[----:B------:R-:W4:Y:S04]  /*63bb0*/  LDL.LU R3, [R1+0xaec] ;  /* 0x000aec0001037983 */ /* 0x000f280000300800 */
[----:B------:R1:W-:Y:S02]  /*63bc0*/  LDGSTS.E [R124+0x25000], desc[UR22][R126.64], P3 ;  /* 0x250000007e7c7fae */ /* 0x0003e400099a1016 */
[----:B-1----:R-:W-:-:S02]  /*63bd0*/  IMAD.MOV.U32 R126, RZ, RZ, R246 ;  /* 0x000000ffff7e7224 */ /* 0x002fc400078e00f6 */
[----:B------:R-:W-:-:S05]  /*63be0*/  IMAD.MOV.U32 R127, RZ, RZ, R247 ;  /* 0x000000ffff7f7224 */ /* 0x000fca00078e00f7 */
[----:B------:R1:W-:Y:S01]  /*63bf0*/  LDGSTS.E [R124+0x25400], desc[UR22][R126.64], P3 ;  /* 0x254000007e7c7fae */ /* 0x0003e200099a1016 */
[----:B--2---:R-:W-:-:S05]  /*63c00*/  IADD3 R23, P4, PT, R23, UR14, RZ ;  /* 0x0000000e17177c10 */ /* 0x004fca000ff9e0ff */
[----:B-1----:R-:W-:Y:S01]  /*63c10*/  IMAD.MOV.U32 R126, RZ, RZ, R23 ;  /* 0x000000ffff7e7224 */ /* 0x002fe200078e0017 */
[----:B---3--:R-:W-:Y:S02]  /*63c20*/  IADD3 R21, P5, PT, R21, UR14, RZ ;  /* 0x0000000e15157c10 */ /* 0x008fe4000ffbe0ff */
[----:B------:R-:W-:-:S05]  /*63c30*/  IADD3.X R25, PT, PT, R25, UR15, RZ, P4, !PT ;  /* 0x0000000f19197c10 */ /* 0x000fca000a7fe4ff */
[----:B------:R-:W-:Y:S01]  /*63c40*/  IMAD.MOV.U32 R127, RZ, RZ, R25 ;  /* 0x000000ffff7f7224 */ /* 0x000fe200078e0019 */
[----:B------:R-:W-:Y:S01]  /*63c50*/  IADD3.X R22, PT, PT, R22, UR15, RZ, P5, !PT ;  /* 0x0000000f16167c10 */ /* 0x000fe2000affe4ff */
[----:B------:R1:W-:Y:S04]  /*63c60*/  STL [R1+0xa30], R23 ;  /* 0x000a301701007387 */ /* 0x0003e80000100800 */
[----:B------:R2:W-:Y:S01]  /*63c70*/  LDGSTS.E [R124+0x25800], desc[UR22][R126.64], P3 ;  /* 0x258000007e7c7fae */ /* 0x0005e200099a1016 */
[----:B----4-:R-:W-:-:S03]  /*63c80*/  IADD3 R11, P4, PT, R11, UR14, RZ ;  /* 0x0000000e0b0b7c10 */ /* 0x010fc6000ff9e0ff */
[----:B------:R-:W-:Y:S01]  /*63c90*/  STL [R1+0xa2c], R25 ;  /* 0x000a2c1901007387 */ /* 0x000fe20000100800 */
[----:B--2---:R-:W-:Y:S01]  /*63ca0*/  IMAD.MOV.U32 R126, RZ, RZ, R21 ;  /* 0x000000ffff7e7224 */ /* 0x004fe200078e0015 */
[----:B------:R-:W-:Y:S01]  /*63cb0*/  IADD3 R0, P5, PT, R0, UR14, RZ ;  /* 0x0000000e00007c10 */ /* 0x000fe2000ffbe0ff */
[----:B------:R-:W-:Y:S01]  /*63cc0*/  IMAD.MOV.U32 R127, RZ, RZ, R22 ;  /* 0x000000ffff7f7224 */ /* 0x000fe200078e0016 */
[----:B------:R2:W-:Y:S04]  /*63cd0*/  STL [R1+0xa70], R21 ;  /* 0x000a701501007387 */ /* 0x0005e80000100800 */
[----:B------:R3:W-:Y:S04]  /*63ce0*/  STL [R1+0xa6c], R22 ;  /* 0x000a6c1601007387 */ /* 0x0007e80000100800 */
[----:B------:R-:W4:Y:S04]  /*63cf0*/  LDL.LU R247, [R1+0xb6c] ;  /* 0x000b6c0001f77983 */ /* 0x000f280000300800 */
[----:B------:R-:W4:Y:S04]  /*63d00*/  LDL.LU R246, [R1+0xb70] ;  /* 0x000b700001f67983 */ /* 0x000f280000300800 */
[----:B------:R1:W-:Y:S01]  /*63d10*/  LDGSTS.E [R124+0x25c00], desc[UR22][R126.64], P3 ;  /* 0x25c000007e7c7fae */ /* 0x0003e200099a1016 */
[----:B------:R-:W-:-:S03]  /*63d20*/  IADD3.X R20, PT, PT, R20, UR15, RZ, P4, !PT ;  /* 0x0000000f14147c10 */ /* 0x000fc6000a7fe4ff */
[----:B------:R-:W-:Y:S04]  /*63d30*/  STL [R1+0xab0], R11 ;  /* 0x000ab00b01007387 */ /* 0x000fe80000100800 */
[----:B------:R2:W-:Y:S01]  /*63d40*/  STL [R1+0xaac], R20 ;  /* 0x000aac1401007387 */ /* 0x0005e20000100800 */
[----:B------:R-:W-:Y:S01]  /*63d50*/  IADD3.X R3, PT, PT, R3, UR15, RZ, P5, !PT ;  /* 0x0000000f03037c10 */ /* 0x000fe2000affe4ff */
[----:B-1----:R-:W-:Y:S02]  /*63d60*/  IMAD.MOV.U32 R126, RZ, RZ, R11 ;  /* 0x000000ffff7e7224 */ /* 0x002fe400078e000b */
[----:B------:R-:W-:Y:S01]  /*63d70*/  IMAD.MOV.U32 R127, RZ, RZ, R20 ;  /* 0x000000ffff7f7224 */ /* 0x000fe200078e0014 */
[----:B------:R-:W-:Y:S04]  /*63d80*/  STL [R1+0xaf0], R0 ;  /* 0x000af00001007387 */ /* 0x000fe80000100800 */
[----:B------:R-:W4:Y:S04]  /*63d90*/  LDL.LU R23, [R1+0xbb0] ;  /* 0x000bb00001177983 */ /* 0x000f280000300800 */
[----:B------:R1:W-:Y:S04]  /*63da0*/  STL [R1+0xaec], R3 ;  /* 0x000aec0301007387 */ /* 0x0003e80000100800 */
[----:B--2---:R-:W2:Y:S04]  /*63db0*/  LDL.LU R21, [R1+0xbf0] ;  /* 0x000bf00001157983 */ /* 0x004ea80000300800 */
[----:B------:R1:W-:Y:S04]  /*63dc0*/  LDGSTS.E [R124+0x26000], desc[UR22][R126.64], P3 ;  /* 0x260000007e7c7fae */ /* 0x0003e800099a1016 */
[----:B------:R-:W2:Y:S04]  /*63dd0*/  LDL.LU R25, [R1+0xbac] ;  /* 0x000bac0001197983 */ /* 0x000ea80000300800 */
[----:B---3--:R-:W3:Y:S01]  /*63de0*/  LDL.LU R22, [R1+0xbec] ;  /* 0x000bec0001167983 */ /* 0x008ee20000300800 */
[----:B-1----:R-:W-:-:S03]  /*63df0*/  IMAD.MOV.U32 R126, RZ, RZ, R0 ;  /* 0x000000ffff7e7224 */ /* 0x002fc600078e0000 */
[----:B------:R-:W3:Y:S01]  /*63e00*/  LDL.LU R20, [R1+0xc2c] ;  /* 0x000c2c0001147983 */ /* 0x000ee20000300800 */
[----:B------:R-:W-:-:S03]  /*63e10*/  IMAD.MOV.U32 R127, RZ, RZ, R3 ;  /* 0x000000ffff7f7224 */ /* 0x000fc600078e0003 */
[----:B------:R-:W3:Y:S04]  /*63e20*/  LDL.LU R11, [R1+0xc30] ;  /* 0x000c3000010b7983 */ /* 0x000ee80000300800 */
[----:B------:R-:W3:Y:S04]  /*63e30*/  LDL.LU R3, [R1+0xc6c] ;  /* 0x000c6c0001037983 */ /* 0x000ee80000300800 */
[----:B------:R-:W3:Y:S04]  /*63e40*/  LDL.LU R0, [R1+0xc70] ;  /* 0x000c700001007983 */ /* 0x000ee80000300800 */
[----:B------:R1:W-:Y:S04]  /*63e50*/  LDGSTS.E [R124+0x26400], desc[UR22][R126.64], P3 ;  /* 0x264000007e7c7fae */ /* 0x0003e800099a1016 */
[----:B------:R-:W3:Y:S04]  /*63e60*/  LDL.LU R126, [R1+0xb2c] ;  /* 0x000b2c00017e7983 */ /* 0x000ee80000300800 */
[----:B------:R-:W1:Y:S01]  /*63e70*/  LDL.LU R127, [R1+0xb30] ;  /* 0x000b3000017f7983 */ /* 0x000e620000300800 */
[----:B----4-:R-:W-:-:S04]  /*63e80*/  IADD3 R246, P5, PT, R246, UR14, RZ ;  /* 0x0000000ef6f67c10 */ /* 0x010fc8000ffbe0ff */
[----:B------:R-:W-:Y:S02]  /*63e90*/  IADD3.X R247, PT, PT, R247, UR15, RZ, P5, !PT ;  /* 0x0000000ff7f77c10 */ /* 0x000fe4000affe4ff */
[----:B--2---:R-:W-:-:S04]  /*63ea0*/  IADD3 R21, P5, PT, R21, UR14, RZ ;  /* 0x0000000e15157c10 */ /* 0x004fc8000ffbe0ff */
[----:B---3--:R-:W-:Y:S02]  /*63eb0*/  IADD3.X R22, PT, PT, R22, UR15, RZ, P5, !PT ;  /* 0x0000000f16167c10 */ /* 0x008fe4000affe4ff */
[----:B-1----:R-:W-:-:S04]  /*63ec0*/  IADD3 R127, P4, PT, R127, UR14, RZ ;  /* 0x0000000e7f7f7c10 */ /* 0x002fc8000ff9e0ff */
[----:B------:R-:W-:Y:S01]  /*63ed0*/  IADD3.X R126, PT, PT, R126, UR15, RZ, P4, !PT ;  /* 0x0000000f7e7e7c10 */ /* 0x000fe2000a7fe4ff */
[----:B------:R1:W-:Y:S04]  /*63ee0*/  STL [R1+0xb30], R127 ;  /* 0x000b307f01007387 */ /* 0x0003e80000100800 */
[----:B------:R2:W-:Y:S01]  /*63ef0*/  STL [R1+0xb2c], R126 ;  /* 0x000b2c7e01007387 */ /* 0x0005e20000100800 */
[----:B-1----:R-:W-:-:S04]  /*63f00*/  LOP3.LUT R127, R127, R126, RZ, 0x3c, !PT ;  /* 0x0000007e7f7f7212 */ /* 0x002fc800078e3cff */
[----:B--2---:R-:W-:-:S04]  /*63f10*/  LOP3.LUT R126, R127, R126, RZ, 0x3c, !PT ;  /* 0x0000007e7f7e7212 */ /* 0x004fc800078e3cff */
[----:B------:R-:W-:Y:S02]  /*63f20*/  LOP3.LUT R127, R127, R126, RZ, 0x3c, !PT ;  /* 0x0000007e7f7f7212 */ /* 0x000fe400078e3cff */
[----:B------:R-:W-:-:S03]  /*63f30*/  IADD3 R23, P4, PT, R23, UR14, RZ ;  /* 0x0000000e17177c10 */ /* 0x000fc6000ff9e0ff */
        /* <DEDUP_REMOVED lines=11> */
[----:B------:R-:W-:-:S03]  /*63ff0*/  IADD3.X R3, PT, PT, R3, UR15, RZ, P5, !PT ;  /* 0x0000000f03037c10 */ /* 0x000fc6000affe4ff */
[----:B------:R-:W-:Y:S01]  /*64000*/  STL [R1+0xb70], R246 ;  /* 0x000b70f601007387 */ /* 0x000fe20000100800 */
[----:B-1----:R-:W-:Y:S02]  /*64010*/  IMAD.MOV.U32 R126, RZ, RZ, R21 ;  /* 0x000000ffff7e7224 */ /* 0x002fe400078e0015 */
[----:B------:R-:W-:Y:S01]  /*64020*/  IMAD.MOV.U32 R127, RZ, RZ, R22 ;  /* 0x000000ffff7f7224 */ /* 0x000fe200078e0016 */
[----:B------:R-:W-:Y:S04]  /*64030*/  STL [R1+0xb6c], R247 ;  /* 0x000b6cf701007387 */ /* 0x000fe80000100800 */
[----:B------:R1:W-:Y:S04]  /*64040*/  LDGSTS.E [R124+0x27400], desc[UR22][R126.64], P3 ;  /* 0x274000007e7c7fae */ /* 0x0003e800099a1016 */
[----:B------:R-:W-:Y:S04]  /*64050*/  STL [R1+0xbb0], R23 ;  /* 0x000bb01701007387 */ /* 0x000fe80000100800 */
[----:B------:R-:W-:Y:S01]  /*64060*/  STL [R1+0xbac], R25 ;  /* 0x000bac1901007387 */ /* 0x000fe20000100800 */
[----:B-1----:R-:W-:-:S02]  /*64070*/  IMAD.MOV.U32 R126, RZ, RZ, R11 ;  /* 0x000000ffff7e7224 */ /* 0x002fc400078e000b */
[----:B------:R-:W-:Y:S01]  /*64080*/  IMAD.MOV.U32 R127, RZ, RZ, R20 ;  /* 0x000000ffff7f7224 */ /* 0x000fe200078e0014 */
[----:B------:R-:W-:Y:S04]  /*64090*/  STL [R1+0xbf0], R21 ;  /* 0x000bf01501007387 */ /* 0x000fe80000100800 */
[----:B------:R-:W-:Y:S04]  /*640a0*/  STL [R1+0xbec], R22 ;  /* 0x000bec1601007387 */ /* 0x000fe80000100800 */
[----:B------:R-:W-:Y:S04]  /*640b0*/  STL [R1+0xc30], R11 ;  /* 0x000c300b01007387 */ /* 0x000fe80000100800 */
[----:B------:R-:W-:Y:S04]  /*640c0*/  STL [R1+0xc2c], R20 ;  /* 0x000c2c1401007387 */ /* 0x000fe80000100800 */
[----:B------:R1:W-:Y:S04]  /*640d0*/  LDGSTS.E [R124+0x27800], desc[UR22][R126.64], P3 ;  /* 0x278000007e7c7fae */ /* 0x0003e800099a1016 */
[----:B------:R2:W-:Y:S01]  /*640e0*/  STL [R1+0xc70], R0 ;  /* 0x000c700001007387 */ /* 0x0005e20000100800 */
[----:B-1----:R-:W-:-:S02]  /*640f0*/  IMAD.MOV.U32 R126, RZ, RZ, R0 ;  /* 0x000000ffff7e7224 */ /* 0x002fc400078e0000 */
[----:B------:R-:W-:Y:S01]  /*64100*/  IMAD.MOV.U32 R127, RZ, RZ, R3 ;  /* 0x000000ffff7f7224 */ /* 0x000fe200078e0003 */
[----:B--2---:R-:W-:Y:S01]  /*64110*/  LOP3.LUT R0, R12, 0x10, RZ, 0x3c, !PT ;  /* 0x000000100c007812 */ /* 0x004fe200078e3cff */
[----:B------:R1:W-:Y:S04]  /*64120*/  STL [R1+0xc6c], R3 ;  /* 0x000c6c0301007387 */ /* 0x0003e80000100800 */
[----:B------:R2:W-:Y:S04]  /*64130*/  LDGSTS.E [R124+0x27c00], desc[UR22][R126.64], P3 ;  /* 0x27c000007e7c7fae */ /* 0x0005e800099a1016 */
[----:B------:R-:W3:Y:S01]  /*64140*/  LDL.LU R21, [R1+0x34] ;  /* 0x0000340001157983 */ /* 0x000ee20000300800 */
[----:B--2---:R-:W-:-:S03]  /*64150*/  VIADD R124, R0, UR5 ;  /* 0x00000005007c7c36 */ /* 0x004fc60008000000 */
[----:B------:R-:W2:Y:S04]  /*64160*/  LDL.LU R0, [R1+0x38] ;  /* 0x0000380001007983 */ /* 0x000ea80000300800 */
[----:B------:R-:W4:Y:S04]  /*64170*/  LDL.LU R22, [R1+0x74] ;  /* 0x0000740001167983 */ /* 0x000f280000300800 */
[----:B------:R-:W4:Y:S04]  /*64180*/  LDL.LU R11, [R1+0x78] ;  /* 0x00007800010b7983 */ /* 0x000f280000300800 */
[----:B------:R-:W4:Y:S04]  /*64190*/  LDL.LU R20, [R1+0xb4] ;  /* 0x0000b40001147983 */ /* 0x000f280000300800 */
[----:B-1----:R-:W4:Y:S04]  /*641a0*/  LDL.LU R3, [R1+0xb8] ;  /* 0x0000b80001037983 */ /* 0x002f280000300800 */
[----:B------:R-:W4:Y:S04]  /*641b0*/  LDL.LU R25, [R1+0xf4] ;  /* 0x0000f40001197983 */ /* 0x000f280000300800 */
[----:B------:R-:W4:Y:S01]  /*641c0*/  LDL.LU R23, [R1+0xf8] ;  /* 0x0000f80001177983 */ /* 0x000f220000300800 */
[----:B------:R-:W-:-:S02]  /*641d0*/  IADD3 R54, P4, PT, R54, UR14, RZ ;  /* 0x0000000e36367c10 */ /* 0x000fc4000ff9e0ff */
[----:B------:R-:W-:Y:S02]  /*641e0*/  IADD3 R70, P5, PT, R70, UR14, RZ ;  /* 0x0000000e46467c10 */ /* 0x000fe4000ffbe0ff */
[----:B------:R-:W-:Y:S02]  /*641f0*/  IADD3.X R55, PT, PT, R55, UR15, RZ, P4, !PT ;  /* 0x0000000f37377c10 */ /* 0x000fe4000a7fe4ff */
[----:B------:R-:W-:Y:S02]  /*64200*/  IADD3 R10, P4, PT, R10, UR14, RZ ;  /* 0x0000000e0a0a7c10 */ /* 0x000fe4000ff9e0ff */
[----:B------:R-:W-:Y:S01]  /*64210*/  IADD3.X R71, PT, PT, R71, UR15, RZ, P5, !PT ;  /* 0x0000000f47477c10 */ /* 0x000fe2000affe4ff */
[----:B------:R-:W-:Y:S01]  /*64220*/  LDGSTS.E [R124+0x80], desc[UR22][R54.64], P3 ;  /* 0x00080000367c7fae */ /* 0x000fe200099a1016 */
[----:B------:R-:W-:Y:S02]  /*64230*/  IADD3.X R8, PT, PT, R8, UR15, RZ, P4, !PT ;  /* 0x0000000f08087c10 */ /* 0x000fe4000a7fe4ff */
[----:B------:R-:W-:Y:S01]  /*64240*/  IADD3 R9, P5, PT, R9, UR14, RZ ;  /* 0x0000000e09097c10 */ /* 0x000fe2000ffbe0ff */
[----:B------:R-:W-:Y:S01]  /*64250*/  IMAD.MOV.U32 R126, RZ, RZ, R10 ;  /* 0x000000ffff7e7224 */ /* 0x000fe200078e000a */
[----:B------:R-:W-:Y:S01]  /*64260*/  LDGSTS.E [R124+0x480], desc[UR22][R70.64], P3 ;  /* 0x00480000467c7fae */ /* 0x000fe200099a1016 */
[----:B------:R-:W-:Y:S01]  /*64270*/  IMAD.MOV.U32 R127, RZ, RZ, R8 ;  /* 0x000000ffff7f7224 */ /* 0x000fe200078e0008 */
[----:B------:R-:W-:-:S02]  /*64280*/  IADD3.X R7, PT, PT, R7, UR15, RZ, P5, !PT ;  /* 0x0000000f07077c10 */ /* 0x000fc4000affe4ff */
[----:B------:R-:W-:Y:S02]  /*64290*/  IADD3 R6, P4, PT, R6, UR14, RZ ;  /* 0x0000000e06067c10 */ /* 0x000fe4000ff9e0ff */
[----:B------:R1:W-:Y:S02]  /*642a0*/  LDGSTS.E [R124+0x880], desc[UR22][R126.64], P3 ;  /* 0x008800007e7c7fae */ /* 0x0003e400099a1016 */
[----:B------:R-:W-:Y:S02]  /*642b0*/  IADD3.X R4, PT, PT, R4, UR15, RZ, P4, !PT ;  /* 0x0000000f04047c10 */ /* 0x000fe4000a7fe4ff */
[----:B------:R-:W-:Y:S01]  /*642c0*/  IADD3 R5, P5, PT, R5, UR14, RZ ;  /* 0x0000000e05057c10 */ /* 0x000fe2000ffbe0ff */
[----:B-1----:R-:W-:Y:S02]  /*642d0*/  IMAD.MOV.U32 R126, RZ, RZ, R9 ;  /* 0x000000ffff7e7224 */ /* 0x002fe400078e0009 */
[----:B------:R-:W-:Y:S01]  /*642e0*/  IMAD.MOV.U32 R127, RZ, RZ, R7 ;  /* 0x000000ffff7f7224 */ /* 0x000fe200078e0007 */
[----:B------:R-:W-:-:S04]  /*642f0*/  IADD3.X R2, PT, PT, R2, UR15, RZ, P5, !PT ;  /* 0x0000000f02027c10 */ /* 0x000fc8000affe4ff */
[----:B------:R1:W-:Y:S01]  /*64300*/  LDGSTS.E [R124+0xc80], desc[UR22][R126.64], P3 ;  /* 0x00c800007e7c7fae */ /* 0x0003e200099a1016 */
[----:B------:R-:W-:Y:S02]  /*64310*/  IADD3 R139, P4, PT, R139, UR14, RZ ;  /* 0x0000000e8b8b7c10 */ /* 0x000fe4000ff9e0ff */
[----:B------:R-:W-:Y:S02]  /*64320*/  IADD3 R155, P5, PT, R155, UR14, RZ ;  /* 0x0000000e9b9b7c10 */ /* 0x000fe4000ffbe0ff */
[----:B------:R-:W-:Y:S01]  /*64330*/  IADD3.X R138, PT, PT, R138, UR15, RZ, P4, !PT ;  /* 0x0000000f8a8a7c10 */ /* 0x000fe2000a7fe4ff */
        /* <DEDUP_REMOVED lines=43> */
[----:B--2---:R-:W-:-:S04]  /*645f0*/  IADD3 R0, P4, PT, R0, UR14, RZ ;  /* 0x0000000e00007c10 */ /* 0x004fc8000ff9e0ff */
[----:B---3--:R-:W-:Y:S02]  /*64600*/  IADD3.X R21, PT, PT, R21, UR15, RZ, P4, !PT ;  /* 0x0000000f15157c10 */ /* 0x008fe4000a7fe4ff */
[----:B----4-:R-:W-:Y:S01]  /*64610*/  IADD3 R11, P5, PT, R11, UR14, RZ ;  /* 0x0000000e0b0b7c10 */ /* 0x010fe2000ffbe0ff */
[----:B------:R2:W-:Y:S01]  /*64620*/  STL [R1+0x38], R0 ;  /* 0x0000380001007387 */ /* 0x0005e20000100800 */
[----:B-1----:R-:W-:Y:S02]  /*64630*/  IMAD.MOV.U32 R126, RZ, RZ, R0 ;  /* 0x000000ffff7e7224 */ /* 0x002fe400078e0000 */
[----:B------:R-:W-:Y:S01]  /*64640*/  IADD3.X R22, PT, PT, R22, UR15, RZ, P5, !PT ;  /* 0x0000000f16167c10 */ /* 0x000fe2000affe4ff */
[----:B------:R-:W-:Y:S01]  /*64650*/  IMAD.MOV.U32 R127, RZ, RZ, R21 ;  /* 0x000000ffff7f7224 */ /* 0x000fe200078e0015 */
[----:B------:R1:W-:Y:S01]  /*64660*/  STL [R1+0x34], R21 ;  /* 0x0000341501007387 */ /* 0x0003e20000100800 */
[----:B------:R-:W-:-:S03]  /*64670*/  IADD3 R3, P4, PT, R3, UR14, RZ ;  /* 0x0000000e03037c10 */ /* 0x000fc6000ff9e0ff */
[----:B------:R3:W-:Y:S04]  /*64680*/  STL [R1+0x78], R11 ;  /* 0x0000780b01007387 */ /* 0x0007e80000100800 */
[----:B--2---:R-:W2:Y:S01]  /*64690*/  LDL.LU R0, [R1+0x138] ;  /* 0x0001380001007983 */ /* 0x004ea20000300800 */
[----:B------:R-:W-:-:S03]  /*646a0*/  IADD3.X R20, PT, PT, R20, UR15, RZ, P4, !PT ;  /* 0x0000000f14147c10 */ /* 0x000fc6000a7fe4ff */
[----:B------:R4:W-:Y:S01]  /*646b0*/  STL [R1+0x74], R22 ;  /* 0x0000741601007387 */ /* 0x0009e20000100800 */
[----:B------:R-:W-:-:S03]  /*646c0*/  IADD3 R23, P5, PT, R23, UR14, RZ ;  /* 0x0000000e17177c10 */ /* 0x000fc6000ffbe0ff */
[----:B------:R3:W-:Y:S04]  /*646d0*/  LDGSTS.E [R124+0x3880], desc[UR22][R126.64], P3 ;  /* 0x038800007e7c7fae */ /* 0x0007e800099a1016 */
[----:B-1----:R-:W2:Y:S01]  /*646e0*/  LDL.LU R21, [R1+0x178] ;  /* 0x0001780001157983 */ /* 0x002ea20000300800 */
[----:B------:R-:W-:Y:S01]  /*646f0*/  IADD3.X R25, PT, PT, R25, UR15, RZ, P5, !PT ;  /* 0x0000000f19197c10 */ /* 0x000fe2000affe4ff */
[----:B---3--:R-:W-:Y:S02]  /*64700*/  IMAD.MOV.U32 R126, RZ, RZ, R11 ;  /* 0x000000ffff7e7224 */ /* 0x008fe400078e000b */
[----:B------:R-:W-:Y:S01]  /*64710*/  IMAD.MOV.U32 R127, RZ, RZ, R22 ;  /* 0x000000ffff7f7224 */ /* 0x000fe200078e0016 */
[----:B------:R-:W3:Y:S04]  /*64720*/  LDL.LU R11, [R1+0x134] ;  /* 0x00013400010b7983 */ /* 0x000ee80000300800 */
        /* <DEDUP_REMOVED lines=16> */
[----:B--2---:R-:W-:-:S05]  /*64830*/  IADD3 R0, P4, PT, R0, UR14, RZ ;  /* 0x0000000e00007c10 */ /* 0x004fca000ff9e0ff */
[----:B------:R2:W-:Y:S01]  /*64840*/  STL [R1+0x138], R0 ;  /* 0x0001380001007387 */ /* 0x0005e20000100800 */
[----:B-1----:R-:W-:Y:S01]  /*64850*/  IMAD.MOV.U32 R126, RZ, RZ, R0 ;  /* 0x000000ffff7e7224 */ /* 0x002fe200078e0000 */
[----:B------:R-:W-:Y:S02]  /*64860*/  IADD3 R21, P5, PT, R21, UR14, RZ ;  /* 0x0000000e15157c10 */ /* 0x000fe4000ffbe0ff */
[----:B---3--:R-:W-:Y:S02]  /*64870*/  IADD3.X R11, PT, PT, R11, UR15, RZ, P4, !PT ;  /* 0x0000000f0b0b7c10 */ /* 0x008fe4000a7fe4ff */
[----:B----4-:R-:W-:-:S03]  /*64880*/  IADD3.X R22, PT, PT, R22, UR15, RZ, P5, !PT ;  /* 0x0000000f16167c10 */ /* 0x010fc6000affe4ff */
[----:B------:R-:W-:Y:S01]  /*64890*/  IMAD.MOV.U32 R127, RZ, RZ, R11 ;  /* 0x000000ffff7f7224 */ /* 0x000fe200078e000b */
[----:B------:R1:W-:Y:S04]  /*648a0*/  STL [R1+0x134], R11 ;  /* 0x0001340b01007387 */ /* 0x0003e80000100800 */
[----:B------:R3:W-:Y:S04]  /*648b0*/  STL [R1+0x178], R21 ;  /* 0x0001781501007387 */ /* 0x0007e80000100800 */
[----:B--2---:R-:W2:Y:S04]  /*648c0*/  LDL.LU R0, [R1+0x238] ;  /* 0x0002380001007983 */ /* 0x004ea80000300800 */
[----:B------:R4:W-:Y:S04]  /*648d0*/  STL [R1+0x174], R22 ;  /* 0x0001741601007387 */ /* 0x0009e80000100800 */
[----:B------:R3:W-:Y:S04]  /*648e0*/  LDGSTS.E [R124+0x4880], desc[UR22][R126.64], P3 ;  /* 0x048800007e7c7fae */ /* 0x0007e800099a1016 */
[----:B-1----:R-:W2:Y:S01]  /*648f0*/  LDL.LU R11, [R1+0x278] ;  /* 0x00027800010b7983 */ /* 0x002ea20000300800 */
[----:B------:R-:W-:Y:S01]  /*64900*/  IADD3 R3, P4, PT, R3, UR14, RZ ;  /* 0x0000000e03037c10 */ /* 0x000fe2000ff9e0ff */
[----:B---3--:R-:W-:-:S02]  /*64910*/  IMAD.MOV.U32 R126, RZ, RZ, R21 ;  /* 0x000000ffff7e7224 */ /* 0x008fc400078e0015 */
[----:B------:R-:W-:Y:S01]  /*64920*/  IMAD.MOV.U32 R127, RZ, RZ, R22 ;  /* 0x000000ffff7f7224 */ /* 0x000fe200078e0016 */
[----:B------:R-:W3:Y:S01]  /*64930*/  LDL.LU R21, [R1+0x234] ;  /* 0x0002340001157983 */ /* 0x000ee20000300800 */
        /* <DEDUP_REMOVED lines=236> */
[----:B-1----:R-:W-:Y:S01]  /*65800*/  IMAD.MOV.U32 R126, RZ, RZ, R0 ;  /* 0x000000ffff7e7224 */ /* 0x002fe200078e0000 */
[----:B------:R-:W-:Y:S01]  /*65810*/  STL [R1+0x838], R0 ;  /* 0x0008380001007387 */ /* 0x000fe20000100800 */
[----:B------:R-:W-:Y:S02]  /*65820*/  IADD3 R11, P5, PT, R11, UR14, RZ ;  /* 0x0000000e0b0b7c10 */ /* 0x000fe4000ffbe0ff */
[----:B---3--:R-:W-:Y:S02]  /*65830*/  IADD3.X R21, PT, PT, R21, UR15, RZ, P4, !PT ;  /* 0x0000000f15157c10 */ /* 0x008fe4000a7fe4ff */
        /* <DEDUP_REMOVED lines=123> */
[----:B------:R-:W-:Y:S01]  /*65ff0*/  IMAD.MOV.U32 R127, RZ, RZ, R247 ;  /* 0x000000ffff7f7224 */ /* 0x000fe200078e00f7 */
[----:B------:R-:W-:Y:S04]  /*66000*/  STL [R1+0xb78], R246 ;  /* 0x000b78f601007387 */ /* 0x000fe80000100800 */
[----:B------:R1:W-:Y:S01]  /*66010*/  LDGSTS.E [R124+0x26c80], desc[UR22][R126.64], P3 ;  /* 0x26c800007e7c7fae */ /* 0x0003e200099a1016 */
[----:B------:R-:W-:-:S02]  /*66020*/  IADD3 R0, P5, PT, R0, UR14, RZ ;  /* 0x0000000e00007c10 */ /* 0x000fc4000ffbe0ff */
[----:B------:R-:W-:Y:S01]  /*66030*/  IADD3.X R20, PT, PT, R20, UR15, RZ, P4, !PT ;  /* 0x0000000f14147c10 */ /* 0x000fe2000a7fe4ff */
[----:B------:R-:W-:Y:S01]  /*66040*/  STL [R1+0xb74], R247 ;  /* 0x000b74f701007387 */ /* 0x000fe20000100800 */
[----:B------:R-:W-:Y:S01]  /*66050*/  IADD3.X R3, PT, PT, R3, UR15, RZ, P5, !PT ;  /* 0x0000000f03037c10 */ /* 0x000fe2000affe4ff */
        /* <DEDUP_REMOVED lines=10> */
[----:B------:R1:W-:Y:S04]  /*66100*/  STL [R1+0xc34], R20 ;  /* 0x000c341401007387 */ /* 0x0003e80000100800 */
[----:B------:R2:W-:Y:S04]  /*66110*/  LDGSTS.E [R124+0x27480], desc[UR22][R126.64], P3 ;  /* 0x274800007e7c7fae */ /* 0x0005e800099a1016 */
[----:B------:R3:W-:Y:S04]  /*66120*/  STL [R1+0xc78], R0 ;  /* 0x000c780001007387 */ /* 0x0007e80000100800 */
[----:B------:R4:W-:Y:S01]  /*66130*/  STL [R1+0xc74], R3 ;  /* 0x000c740301007387 */ /* 0x0009e20000100800 */
[----:B--2---:R-:W-:-:S03]  /*66140*/  IMAD.MOV.U32 R127, RZ, RZ, R20 ;  /* 0x000000ffff7f7224 */ /* 0x004fc600078e0014 */
[----:B-1----:R-:W2:Y:S01]  /*66150*/  LDL.LU R20, [R1] ;  /* 0x0000000001147983 */ /* 0x002ea20000300800 */
[----:B------:R-:W-:Y:S01]  /*66160*/  IMAD.MOV.U32 R126, RZ, RZ, R11 ;  /* 0x000000ffff7e7224 */ /* 0x000fe200078e000b */
[----:B------:R-:W-:Y:S02]  /*66170*/  IADD3 R123, P4, PT, R123, UR14, RZ ;  /* 0x0000000e7b7b7c10 */ /* 0x000fe4000ff9e0ff */
[----:B------:R-:W-:Y:S01]  /*66180*/  IADD3 R56, P5, PT, R56, UR14, RZ ;  /* 0x0000000e38387c10 */ /* 0x000fe2000ffbe0ff */
[----:B------:R-:W2:Y:S01]  /*66190*/  LDL.LU R21, [R1+0x3c] ;  /* 0x00003c0001157983 */ /* 0x000ea20000300800 */
[----:B------:R-:W-:-:S03]  /*661a0*/  IADD3.X R72, PT, PT, R72, UR15, RZ, P4, !PT ;  /* 0x0000000f48487c10 */ /* 0x000fc6000a7fe4ff */
[----:B------:R1:W-:Y:S01]  /*661b0*/  LDGSTS.E [R124+0x27880], desc[UR22][R126.64], P3 ;  /* 0x278800007e7c7fae */ /* 0x0003e200099a1016 */
[----:B------:R-:W-:Y:S02]  /*661c0*/  IADD3 R117, P4, PT, R117, UR14, RZ ;  /* 0x0000000e75757c10 */ /* 0x000fe4000ff9e0ff */
[----:B------:R-:W-:Y:S02]  /*661d0*/  IADD3.X R57, PT, PT, R57, UR15, RZ, P5, !PT ;  /* 0x0000000f39397c10 */ /* 0x000fe4000affe4ff */
[----:B------:R-:W-:Y:S01]  /*661e0*/  IADD3.X R92, PT, PT, R92, UR15, RZ, P4, !PT ;  /* 0x0000000f5c5c7c10 */ /* 0x000fe2000a7fe4ff */
[----:B-1----:R-:W-:Y:S01]  /*661f0*/  IMAD.MOV.U32 R126, RZ, RZ, R0 ;  /* 0x000000ffff7e7224 */ /* 0x002fe200078e0000 */
[----:B---3--:R-:W-:Y:S01]  /*66200*/  LOP3.LUT R0, R12, 0x20, RZ, 0x3c, !PT ;  /* 0x000000200c007812 */ /* 0x008fe200078e3cff */
[----:B------:R-:W-:Y:S01]  /*66210*/  IMAD.MOV.U32 R127, RZ, RZ, R3 ;  /* 0x000000ffff7f7224 */ /* 0x000fe200078e0003 */
[----:B------:R-:W-:-:S04]  /*66220*/  IADD3 R85, P5, PT, R85, UR14, RZ ;  /* 0x0000000e55557c10 */ /* 0x000fc8000ffbe0ff */
[----:B------:R1:W-:Y:S01]  /*66230*/  LDGSTS.E [R124+0x27c80], desc[UR22][R126.64], P3 ;  /* 0x27c800007e7c7fae */ /* 0x0003e200099a1016 */
[----:B------:R-:W-:Y:S02]  /*66240*/  IADD3.X R86, PT, PT, R86, UR15, RZ, P5, !PT ;  /* 0x0000000f56567c10 */ /* 0x000fe4000affe4ff */
[----:B------:R-:W-:Y:S01]  /*66250*/  IADD3 R93, P4, PT, R93, UR14, RZ ;  /* 0x0000000e5d5d7c10 */ /* 0x000fe2000ff9e0ff */
[----:B-1----:R-:W-:Y:S02]  /*66260*/  VIADD R124, R0, UR5 ;  /* 0x00000005007c7c36 */ /* 0x002fe40008000000 */
[----:B------:R-:W-:Y:S02]  /*66270*/  IMAD.MOV.U32 R126, RZ, RZ, R123 ;  /* 0x000000ffff7e7224 */ /* 0x000fe400078e007b */
[----:B------:R-:W-:Y:S01]  /*66280*/  IMAD.MOV.U32 R127, RZ, RZ, R72 ;  /* 0x000000ffff7f7224 */ /* 0x000fe200078e0048 */
[----:B------:R-:W-:Y:S01]  /*66290*/  IADD3.X R111, PT, PT, R111, UR15, RZ, P4, !PT ;  /* 0x0000000f6f6f7c10 */ /* 0x000fe2000a7fe4ff */
[----:B------:R-:W3:Y:S04]  /*662a0*/  LDL.LU R0, [R1+0x40] ;  /* 0x0000400001007983 */ /* 0x000ee80000300800 */
[----:B------:R1:W-:Y:S04]  /*662b0*/  LDGSTS.E [R124+0x100], desc[UR22][R126.64], P3 ;  /* 0x001000007e7c7fae */ /* 0x0003e800099a1016 */
[----:B------:R-:W-:Y:S01]  /*662c0*/  LDGSTS.E [R124+0x500], desc[UR22][R56.64], P3 ;  /* 0x00500000387c7fae */ /* 0x000fe200099a1016 */
[----:B------:R-:W-:-:S02]  /*662d0*/  IADD3 R141, P4, PT, R141, UR14, RZ ;  /* 0x0000000e8d8d7c10 */ /* 0x000fc4000ff9e0ff */
[----:B------:R-:W-:Y:S01]  /*662e0*/  IADD3 R106, P5, PT, R106, UR14, RZ ;  /* 0x0000000e6a6a7c10 */ /* 0x000fe2000ffbe0ff */
[----:B------:R-:W3:Y:S01]  /*662f0*/  LDL.LU R22, [R1+0x7c] ;  /* 0x00007c0001167983 */ /* 0x000ee20000300800 */
[----:B-1----:R-:W-:Y:S02]  /*66300*/  IMAD.MOV.U32 R126, RZ, RZ, R117 ;  /* 0x000000ffff7e7224 */ /* 0x002fe400078e0075 */
[----:B------:R-:W-:Y:S01]  /*66310*/  IMAD.MOV.U32 R127, RZ, RZ, R92 ;  /* 0x000000ffff7f7224 */ /* 0x000fe200078e005c */
[----:B------:R-:W-:Y:S01]  /*66320*/  IADD3.X R140, PT, PT, R140, UR15, RZ, P4, !PT ;  /* 0x0000000f8c8c7c10 */ /* 0x000fe2000a7fe4ff */
[----:B------:R-:W3:Y:S04]  /*66330*/  LDL.LU R11, [R1+0x80] ;  /* 0x00008000010b7983 */ /* 0x000ee80000300800 */
[----:B------:R1:W-:Y:S01]  /*66340*/  LDGSTS.E [R124+0x900], desc[UR22][R126.64], P3 ;  /* 0x009000007e7c7fae */ /* 0x0003e200099a1016 */
[----:B------:R-:W-:-:S02]  /*66350*/  IADD3.X R107, PT, PT, R107, UR15, RZ, P5, !PT ;  /* 0x0000000f6b6b7c10 */ /* 0x000fc4000affe4ff */
[----:B------:R-:W-:Y:S01]  /*66360*/  IADD3 R157, P5, PT, R157, UR14, RZ ;  /* 0x0000000e9d9d7c10 */ /* 0x000fe2000ffbe0ff */
[----:B----4-:R-:W4:Y:S01]  /*66370*/  LDL.LU R3, [R1+0xc0] ;  /* 0x0000c00001037983 */ /* 0x010f220000300800 */
[----:B-1----:R-:W-:Y:S02]  /*66380*/  IMAD.MOV.U32 R126, RZ, RZ, R85 ;  /* 0x000000ffff7e7224 */ /* 0x002fe400078e0055 */
[----:B------:R-:W-:Y:S01]  /*66390*/  IMAD.MOV.U32 R127, RZ, RZ, R86 ;  /* 0x000000ffff7f7224 */ /* 0x000fe200078e0056 */
[----:B------:R-:W-:Y:S01]  /*663a0*/  IADD3.X R156, PT, PT, R156, UR15, RZ, P5, !PT ;  /* 0x0000000f9c9c7c10 */ /* 0x000fe2000affe4ff */
[----:B------:R-:W4:Y:S04]  /*663b0*/  LDL.LU R23, [R1+0x100] ;  /* 0x0001000001177983 */ /* 0x000f280000300800 */
[----:B------:R1:W-:Y:S01]  /*663c0*/  LDGSTS.E [R124+0xd00], desc[UR22][R126.64], P3 ;  /* 0x00d000007e7c7fae */ /* 0x0003e200099a1016 */
[----:B------:R-:W-:Y:S01]  /*663d0*/  IADD3 R173, P4, PT, R173, UR14, RZ ;  /* 0x0000000eadad7c10 */ /* 0x000fe2000ff9e0ff */
[----:B-1----:R-:W-:-:S02]  /*663e0*/  IMAD.MOV.U32 R126, RZ, RZ, R93 ;  /* 0x000000ffff7e7224 */ /* 0x002fc400078e005d */
[----:B------:R-:W-:-:S05]  /*663f0*/  IMAD.MOV.U32 R127, RZ, RZ, R111 ;  /* 0x000000ffff7f7224 */ /* 0x000fca00078e006f */
[----:B------:R1:W-:Y:S01]  /*66400*/  LDGSTS.E [R124+0x1100], desc[UR22][R126.64], P3 ;  /* 0x011000007e7c7fae */ /* 0x0003e200099a1016 */
        /* <DEDUP_REMOVED lines=31> */
[----:B--2---:R-:W-:-:S05]  /*66600*/  IADD3 R20, P5, PT, R20, UR14, RZ ;  /* 0x0000000e14147c10 */ /* 0x004fca000ffbe0ff */
[----:B------:R2:W-:Y:S01]  /*66610*/  STL [R1], R20 ;  /* 0x0000001401007387 */ /* 0x0005e20000100800 */
[----:B-1----:R-:W-:-:S03]  /*66620*/  IMAD.MOV.U32 R126, RZ, RZ, R20 ;  /* 0x000000ffff7e7224 */ /* 0x002fc600078e0014 */
[----:B--2---:R-:W2:Y:S04]  /*66630*/  LDL.LU R20, [R1+0xbc] ;  /* 0x0000bc0001147983 */ /* 0x004ea80000300800 */
[----:B------:R-:W2:Y:S01]  /*66640*/  LDL.LU R25, [R1+0xfc] ;  /* 0x0000fc0001197983 */ /* 0x000ea20000300800 */
[----:B------:R-:W-:-:S05]  /*66650*/  IADD3.X R252, PT, PT, R252, UR15, RZ, P5, !PT ;  /* 0x0000000ffcfc7c10 */ /* 0x000fca000affe4ff */
[----:B------:R-:W-:-:S05]  /*66660*/  IMAD.MOV.U32 R127, RZ, RZ, R252 ;  /* 0x000000ffff7f7224 */ /* 0x000fca00078e00fc */
[----:B------:R1:W-:Y:S01]  /*66670*/  LDGSTS.E [R124+0x3500], desc[UR22][R126.64], P3 ;  /* 0x035000007e7c7fae */ /* 0x0003e200099a1016 */
[----:B---3--:R-:W-:-:S04]  /*66680*/  IADD3 R0, P4, PT, R0, UR14, RZ ;  /* 0x0000000e00007c10 */ /* 0x008fc8000ff9e0ff */
[----:B------:R-:W-:Y:S01]  /*66690*/  IADD3.X R21, PT, PT, R21, UR15, RZ, P4, !PT ;  /* 0x0000000f15157c10 */ /* 0x000fe2000a7fe4ff */
[----:B------:R3:W-:Y:S01]  /*666a0*/  STL [R1+0x40], R0 ;  /* 0x0000400001007387 */ /* 0x0007e20000100800 */
[----:B-1----:R-:W-:-:S03]  /*666b0*/  IMAD.MOV.U32 R126, RZ, RZ, R0 ;  /* 0x000000ffff7e7224 */ /* 0x002fc600078e0000 */
[----:B------:R-:W-:Y:S01]  /*666c0*/  IMAD.MOV.U32 R127, RZ, RZ, R21 ;  /* 0x000000ffff7f7224 */ /* 0x000fe200078e0015 */
[----:B------:R1:W-:Y:S04]  /*666d0*/  STL [R1+0x3c], R21 ;  /* 0x00003c1501007387 */ /* 0x0003e80000100800 */
[----:B------:R1:W-:Y:S01]  /*666e0*/  LDGSTS.E [R124+0x3900], desc[UR22][R126.64], P3 ;  /* 0x039000007e7c7fae */ /* 0x0003e200099a1016 */
[----:B------:R-:W-:-:S04]  /*666f0*/  IADD3 R11, P5, PT, R11, UR14, RZ ;  /* 0x0000000e0b0b7c10 */ /* 0x000fc8000ffbe0ff */
[----:B------:R-:W-:Y:S01]  /*66700*/  IADD3.X R22, PT, PT, R22, UR15, RZ, P5, !PT ;  /* 0x0000000f16167c10 */ /* 0x000fe2000affe4ff */
[----:B------:R4:W-:Y:S02]  /*66710*/  STL [R1+0x80], R11 ;  /* 0x0000800b01007387 */ /* 0x0009e40000100800 */
[----:B----4-:R-:W-:Y:S02]  /*66720*/  IADD3 R3, P4, PT, R3, UR14, RZ ;  /* 0x0000000e03037c10 */ /* 0x010fe4000ff9e0ff */
[----:B---3--:R-:W3:Y:S01]  /*66730*/  LDL.LU R0, [R1+0x140] ;  /* 0x0001400001007983 */ /* 0x008ee20000300800 */
[----:B-1----:R-:W-:Y:S02]  /*66740*/  IMAD.MOV.U32 R126, RZ, RZ, R11 ;  /* 0x000000ffff7e7224 */ /* 0x002fe400078e000b */
[----:B------:R-:W-:Y:S01]  /*66750*/  IMAD.MOV.U32 R127, RZ, RZ, R22 ;  /* 0x000000ffff7f7224 */ /* 0x000fe200078e0016 */
[----:B------:R1:W-:Y:S04]  /*66760*/  STL [R1+0x7c], R22 ;  /* 0x00007c1601007387 */ /* 0x0003e80000100800 */
[----:B------:R-:W4:Y:S01]  /*66770*/  LDL.LU R21, [R1+0x180] ;  /* 0x0001800001157983 */ /* 0x000f220000300800 */
[----:B------:R-:W-:-:S03]  /*66780*/  IADD3 R23, P5, PT, R23, UR14, RZ ;  /* 0x0000000e17177c10 */ /* 0x000fc6000ffbe0ff */
[----:B------:R-:W4:Y:S04]  /*66790*/  LDL.LU R11, [R1+0x13c] ;  /* 0x00013c00010b7983 */ /* 0x000f280000300800 */
[----:B-1----:R-:W4:Y:S04]  /*667a0*/  LDL.LU R22, [R1+0x17c] ;  /* 0x00017c0001167983 */ /* 0x002f280000300800 */
[----:B------:R1:W-:Y:S04]  /*667b0*/  LDGSTS.E [R124+0x3d00], desc[UR22][R126.64], P3 ;  /* 0x03d000007e7c7fae */ /* 0x0003e800099a1016 */
[----:B------:R2:W-:Y:S01]  /*667c0*/  STL [R1+0xc0], R3 ;  /* 0x0000c00301007387 */ /* 0x0005e20000100800 */
[----:B-1----:R-:W-:Y:S01]  /*667d0*/  IMAD.MOV.U32 R126, RZ, RZ, R3 ;  /* 0x000000ffff7e7224 */ /* 0x002fe200078e0003 */
[----:B--2---:R-:W-:-:S02]  /*667e0*/  IADD3.X R20, PT, PT, R20, UR15, RZ, P4, !PT ;  /* 0x0000000f14147c10 */ /* 0x004fc4000a7fe4ff */
[----:B------:R-:W-:-:S03]  /*667f0*/  IADD3.X R25, PT, PT, R25, UR15, RZ, P5, !PT ;  /* 0x0000000f19197c10 */ /* 0x000fc6000affe4ff */
[----:B------:R-:W-:Y:S01]  /*66800*/  IMAD.MOV.U32 R127, RZ, RZ, R20 ;  /* 0x000000ffff7f7224 */ /* 0x000fe200078e0014 */
[----:B------:R1:W-:Y:S04]  /*66810*/  STL [R1+0xbc], R20 ;  /* 0x0000bc1401007387 */ /* 0x0003e80000100800 */
[----:B------:R2:W-:Y:S04]  /*66820*/  STL [R1+0x100], R23 ;  /* 0x0001001701007387 */ /* 0x0005e80000100800 */
[----:B------:R-:W4:Y:S04]  /*66830*/  LDL.LU R3, [R1+0x1c0] ;  /* 0x0001c00001037983 */ /* 0x000f280000300800 */
[----:B------:R2:W-:Y:S04]  /*66840*/  STL [R1+0xfc], R25 ;  /* 0x0000fc1901007387 */ /* 0x0005e80000100800 */
[----:B------:R2:W-:Y:S04]  /*66850*/  LDGSTS.E [R124+0x4100], desc[UR22][R126.64], P3 ;  /* 0x041000007e7c7fae */ /* 0x0005e800099a1016 */
[----:B-1----:R-:W4:Y:S01]  /*66860*/  LDL.LU R20, [R1+0x200] ;  /* 0x0002000001147983 */ /* 0x002f220000300800 */
[----:B--2---:R-:W-:-:S03]  /*66870*/  IMAD.MOV.U32 R126, RZ, RZ, R23 ;  /* 0x000000ffff7e7224 */ /* 0x004fc600078e0017 */
[----:B------:R-:W2:Y:S01]  /*66880*/  LDL.LU R23, [R1+0x1bc] ;  /* 0x0001bc0001177983 */ /* 0x000ea20000300800 */
[----:B------:R-:W-:-:S03]  /*66890*/  IMAD.MOV.U32 R127, RZ, RZ, R25 ;  /* 0x000000ffff7f7224 */ /* 0x000fc600078e0019 */
[----:B------:R-:W2:Y:S04]  /*668a0*/  LDL.LU R25, [R1+0x1fc] ;  /* 0x0001fc0001197983 */ /* 0x000ea80000300800 */
[----:B------:R1:W-:Y:S01]  /*668b0*/  LDGSTS.E [R124+0x4500], desc[UR22][R126.64], P3 ;  /* 0x045000007e7c7fae */ /* 0x0003e200099a1016 */
[----:B---3--:R-:W-:Y:S02]  /*668c0*/  IADD3 R0, P4, PT, R0, UR14, RZ ;  /* 0x0000000e00007c10 */ /* 0x008fe4000ff9e0ff */
[----:B----4-:R-:W-:Y:S02]  /*668d0*/  IADD3 R21, P5, PT, R21, UR14, RZ ;  /* 0x0000000e15157c10 */ /* 0x010fe4000ffbe0ff */
[----:B------:R-:W-:Y:S01]  /*668e0*/  IADD3.X R11, PT, PT, R11, UR15, RZ, P4, !PT ;  /* 0x0000000f0b0b7c10 */ /* 0x000fe2000a7fe4ff */
[----:B------:R3:W-:Y:S01]  /*668f0*/  STL [R1+0x140], R0 ;  /* 0x0001400001007387 */ /* 0x0007e20000100800 */
[----:B-1----:R-:W-:Y:S01]  /*66900*/  IMAD.MOV.U32 R126, RZ, RZ, R0 ;  /* 0x000000ffff7e7224 */ /* 0x002fe200078e0000 */
[----:B------:R-:W-:-:S02]  /*66910*/  IADD3.X R22, PT, PT, R22, UR15, RZ, P5, !PT ;  /* 0x0000000f16167c10 */ /* 0x000fc4000affe4ff */
[----:B------:R-:W-:Y:S01]  /*66920*/  IMAD.MOV.U32 R127, RZ, RZ, R11 ;  /* 0x000000ffff7f7224 */ /* 0x000fe200078e000b */
[----:B------:R1:W-:Y:S04]  /*66930*/  STL [R1+0x13c], R11 ;  /* 0x00013c0b01007387 */ /* 0x0003e80000100800 */
[----:B------:R4:W-:Y:S04]  /*66940*/  STL [R1+0x180], R21 ;  /* 0x0001801501007387 */ /* 0x0009e80000100800 */
[----:B---3--:R-:W3:Y:S04]  /*66950*/  LDL.LU R0, [R1+0x240] ;  /* 0x0002400001007983 */ /* 0x008ee80000300800 */
[----:B------:R4:W-:Y:S04]  /*66960*/  STL [R1+0x17c], R22 ;  /* 0x00017c1601007387 */ /* 0x0009e80000100800 */
[----:B------:R4:W-:Y:S04]  /*66970*/  LDGSTS.E [R124+0x4900], desc[UR22][R126.64], P3 ;  /* 0x049000007e7c7fae */ /* 0x0009e800099a1016 */
[----:B-1----:R-:W3:Y:S01]  /*66980*/  LDL.LU R11, [R1+0x280] ;  /* 0x00028000010b7983 */ /* 0x002ee20000300800 */
[----:B----4-:R-:W-:-:S02]  /*66990*/  IMAD.MOV.U32 R126, RZ, RZ, R21 ;  /* 0x000000ffff7e7224 */ /* 0x010fc400078e0015 */
[----:B------:R-:W-:Y:S01]  /*669a0*/  IMAD.MOV.U32 R127, RZ, RZ, R22 ;  /* 0x000000ffff7f7224 */ /* 0x000fe200078e0016 */
[----:B------:R-:W4:Y:S04]  /*669b0*/  LDL.LU R21, [R1+0x23c] ;  /* 0x00023c0001157983 */ /* 0x000f280000300800 */
[----:B------:R-:W4:Y:S04]  /*669c0*/  LDL.LU R22, [R1+0x27c] ;  /* 0x00027c0001167983 */ /* 0x000f280000300800 */
[----:B------:R1:W-:Y:S01]  /*669d0*/  LDGSTS.E [R124+0x4d00], desc[UR22][R126.64], P3 ;  /* 0x04d000007e7c7fae */ /* 0x0003e200099a1016 */
[----:B------:R-:W-:-:S05]  /*669e0*/  IADD3 R3, P4, PT, R3, UR14, RZ ;  /* 0x0000000e03037c10 */ /* 0x000fca000ff9e0ff */
[----:B------:R2:W-:Y:S01]  /*669f0*/  STL [R1+0x1c0], R3 ;  /* 0x0001c00301007387 */ /* 0x0005e20000100800 */
[----:B-1----:R-:W-:Y:S01]  /*66a00*/  IMAD.MOV.U32 R126, RZ, RZ, R3 ;  /* 0x000000ffff7e7224 */ /* 0x002fe200078e0003 */
[----:B------:R-:W-:Y:S02]  /*66a10*/  IADD3 R20, P5, PT, R20, UR14, RZ ;  /* 0x0000000e14147c10 */ /* 0x000fe4000ffbe0ff */
[----:B--2---:R-:W-:Y:S02]  /*66a20*/  IADD3.X R23, PT, PT, R23, UR15, RZ, P4, !PT ;  /* 0x0000000f17177c10 */ /* 0x004fe4000a7fe4ff */
        /* <DEDUP_REMOVED lines=13> */
[----:B---3--:R-:W-:-:S05]  /*66b00*/  IADD3 R0, P4, PT, R0, UR14, RZ ;  /* 0x0000000e00007c10 */ /* 0x008fca000ff9e0ff */
[----:B------:R3:W-:Y:S01]  /*66b10*/  STL [R1+0x240], R0 ;  /* 0x0002400001007387 */ /* 0x0007e20000100800 */
[----:B-1----:R-:W-:Y:S01]  /*66b20*/  IMAD.MOV.U32 R126, RZ, RZ, R0 ;  /* 0x000000ffff7e7224 */ /* 0x002fe200078e0000 */
[----:B------:R-:W-:Y:S02]  /*66b30*/  IADD3 R11, P5, PT, R11, UR14, RZ ;  /* 0x0000000e0b0b7c10 */ /* 0x000fe4000ffbe0ff */
[----:B----4-:R-:W-:Y:S02]  /*66b40*/  IADD3.X R21, PT, PT, R21, UR15, RZ, P4, !PT ;  /* 0x0000000f15157c10 */ /* 0x010fe4000a7fe4ff */
[----:B------:R-:W-:-:S03]  /*66b50*/  IADD3.X R22, PT, PT, R22, UR15, RZ, P5, !PT ;  /* 0x0000000f16167c10 */ /* 0x000fc6000affe4ff */
        /* <DEDUP_REMOVED lines=193> */
[----:B------:R-:W-:Y:S01]  /*67770*/  STL [R1+0x7c0], R3 ;  /* 0x0007c00301007387 */ /* 0x000fe20000100800 */
[----:B-1----:R-:W-:Y:S01]  /*67780*/  IMAD.MOV.U32 R126, RZ, RZ, R3 ;  /* 0x000000ffff7e7224 */ /* 0x002fe200078e0003 */
[----:B------:R-:W-:Y:S02]  /*67790*/  IADD3 R20, P5, PT, R20, UR14, RZ ;  /* 0x0000000e14147c10 */ /* 0x000fe4000ffbe0ff */
[----:B--2---:R-:W-:Y:S02]  /*677a0*/  IADD3.X R23, PT, PT, R23, UR15, RZ, P4, !PT ;  /* 0x0000000f17177c10 */ /* 0x004fe4000a7fe4ff */
[----:B------:R-:W-:-:S03]  /*677b0*/  IADD3.X R25, PT, PT, R25, UR15, RZ, P5, !PT ;  /* 0x0000000f19197c10 */ /* 0x000fc6000affe4ff */
[----:B------:R-:W-:Y:S01]  /*677c0*/  IMAD.MOV.U32 R127, RZ, RZ, R23 ;  /* 0x000000ffff7f7224 */ /* 0x000fe200078e0017 */
[----:B------:R1:W-:Y:S04]  /*677d0*/  STL [R1+0x7bc], R23 ;  /* 0x0007bc1701007387 */ /* 0x0003e80000100800 */
[----:B------:R-:W-:Y:S04]  /*677e0*/  STL [R1+0x800], R20 ;  /* 0x0008001401007387 */ /* 0x000fe80000100800 */
[----:B------:R2:W-:Y:S04]  /*677f0*/  LDGSTS.E [R124+0x23100], desc[UR22][R126.64], P3 ;  /* 0x231000007e7c7fae */ /* 0x0005e800099a1016 */
[----:B-1----:R-:W4:Y:S04]  /*67800*/  LDL.LU R23, [R1+0x8c0] ;  /* 0x0008c00001177983 */ /* 0x002f280000300800 */
[----:B------:R1:W-:Y:S04]  /*67810*/  STL [R1+0x7fc], R25 ;  /* 0x0007fc1901007387 */ /* 0x0003e80000100800 */
[----:B------:R-:W4:Y:S01]  /*67820*/  LDL.LU R3, [R1+0x900] ;  /* 0x0009000001037983 */ /* 0x000f220000300800 */
[----:B--2---:R-:W-:-:S03]  /*67830*/  IMAD.MOV.U32 R127, RZ, RZ, R25 ;  /* 0x000000ffff7f7224 */ /* 0x004fc600078e0019 */
[----:B-1----:R-:W2:Y:S01]  /*67840*/  LDL.LU R25, [R1+0x8bc] ;  /* 0x0008bc0001197983 */ /* 0x002ea20000300800 */
[----:B------:R-:W-:-:S03]  /*67850*/  IMAD.MOV.U32 R126, RZ, RZ, R20 ;  /* 0x000000ffff7e7224 */ /* 0x000fc600078e0014 */
[----:B------:R-:W2:Y:S04]  /*67860*/  LDL.LU R20, [R1+0x8fc] ;  /* 0x0008fc0001147983 */ /* 0x000ea80000300800 */
[----:B------:R1:W-:Y:S01]  /*67870*/  LDGSTS.E [R124+0x23500], desc[UR22][R126.64], P3 ;  /* 0x235000007e7c7fae */ /* 0x0003e200099a1016 */
[----:B---3--:R-:W-:-:S05]  /*67880*/  IADD3 R0, P4, PT, R0, UR14, RZ ;  /* 0x0000000e00007c10 */ /* 0x008fca000ff9e0ff */
[----:B-1----:R-:W-:Y:S01]  /*67890*/  IMAD.MOV.U32 R126, RZ, RZ, R0 ;  /* 0x000000ffff7e7224 */ /* 0x002fe200078e0000 */
[----:B------:R-:W-:Y:S01]  /*678a0*/  STL [R1+0x840], R0 ;  /* 0x0008400001007387 */ /* 0x000fe20000100800 */
[----:B------:R-:W-:Y:S02]  /*678b0*/  IADD3 R11, P5, PT, R11, UR14, RZ ;  /* 0x0000000e0b0b7c10 */ /* 0x000fe4000ffbe0ff */
[----:B----4-:R-:W-:Y:S02]  /*678c0*/  IADD3.X R21, PT, PT, R21, UR15, RZ, P4, !PT ;  /* 0x0000000f15157c10 */ /* 0x010fe4000a7fe4ff */
[----:B------:R-:W-:-:S03]  /*678d0*/  IADD3.X R22, PT, PT, R22, UR15, RZ, P5, !PT ;  /* 0x0000000f16167c10 */ /* 0x000fc6000affe4ff */
[----:B------:R-:W-:Y:S01]  /*678e0*/  IMAD.MOV.U32 R127, RZ, RZ, R21 ;  /* 0x000000ffff7f7224 */ /* 0x000fe200078e0015 */
[----:B------:R1:W-:Y:S04]  /*678f0*/  STL [R1+0x83c], R21 ;  /* 0x00083c1501007387 */ /* 0x0003e80000100800 */
[----:B------:R-:W-:Y:S04]  /*67900*/  STL [R1+0x880], R11 ;  /* 0x0008800b01007387 */ /* 0x000fe80000100800 */
[----:B------:R3:W-:Y:S04]  /*67910*/  LDGSTS.E [R124+0x23900], desc[UR22][R126.64], P3 ;  /* 0x239000007e7c7fae */ /* 0x0007e800099a1016 */
[----:B-1----:R-:W4:Y:S04]  /*67920*/  LDL.LU R21, [R1+0x940] ;  /* 0x0009400001157983 */ /* 0x002f280000300800 */
[----:B------:R1:W-:Y:S01]  /*67930*/  STL [R1+0x87c], R22 ;  /* 0x00087c1601007387 */ /* 0x0003e20000100800 */
[----:B---3--:R-:W-:-:S03]  /*67940*/  IMAD.MOV.U32 R126, RZ, RZ, R11 ;  /* 0x000000ffff7e7224 */ /* 0x008fc600078e000b */
[----:B------:R-:W3:Y:S01]  /*67950*/  LDL.LU R0, [R1+0x980] ;  /* 0x0009800001007983 */ /* 0x000ee20000300800 */
[----:B------:R-:W-:-:S03]  /*67960*/  IMAD.MOV.U32 R127, RZ, RZ, R22 ;  /* 0x000000ffff7f7224 */ /* 0x000fc600078e0016 */
[----:B-1----:R-:W3:Y:S04]  /*67970*/  LDL.LU R22, [R1+0x93c] ;  /* 0x00093c0001167983 */ /* 0x002ee80000300800 */
[----:B------:R1:W-:Y:S04]  /*67980*/  LDGSTS.E [R124+0x23d00], desc[UR22][R126.64], P3 ;  /* 0x23d000007e7c7fae */ /* 0x0003e800099a1016 */
[----:B------:R-:W3:Y:S01]  /*67990*/  LDL.LU R11, [R1+0x97c] ;  /* 0x00097c00010b7983 */ /* 0x000ee20000300800 */
[----:B------:R-:W-:-:S05]  /*679a0*/  IADD3 R23, P4, PT, R23, UR14, RZ ;  /* 0x0000000e17177c10 */ /* 0x000fca000ff9e0ff */
[----:B-1----:R-:W-:Y:S01]  /*679b0*/  IMAD.MOV.U32 R126, RZ, RZ, R23 ;  /* 0x000000ffff7e7224 */ /* 0x002fe200078e0017 */
[----:B------:R-:W-:Y:S02]  /*679c0*/  IADD3 R3, P5, PT, R3, UR14, RZ ;  /* 0x0000000e03037c10 */ /* 0x000fe4000ffbe0ff */
[----:B--2---:R-:W-:Y:S01]  /*679d0*/  IADD3.X R25, PT, PT, R25, UR15, RZ, P4, !PT ;  /* 0x0000000f19197c10 */ /* 0x004fe2000a7fe4ff */
[----:B------:R-:W-:Y:S01]  /*679e0*/  STL [R1+0x8c0], R23 ;  /* 0x0008c01701007387 */ /* 0x000fe20000100800 */
[----:B------:R-:W-:-:S03]  /*679f0*/  IADD3.X R20, PT, PT, R20, UR15, RZ, P5, !PT ;  /* 0x0000000f14147c10 */ /* 0x000fc6000affe4ff */
[----:B------:R-:W-:Y:S01]  /*67a00*/  IMAD.MOV.U32 R127, RZ, RZ, R25 ;  /* 0x000000ffff7f7224 */ /* 0x000fe200078e0019 */
[----:B------:R-:W-:Y:S04]  /*67a10*/  STL [R1+0x8bc], R25 ;  /* 0x0008bc1901007387 */ /* 0x000fe80000100800 */
[----:B------:R-:W-:Y:S04]  /*67a20*/  STL [R1+0x900], R3 ;  /* 0x0009000301007387 */ /* 0x000fe80000100800 */
[----:B------:R1:W-:Y:S04]  /*67a30*/  LDGSTS.E [R124+0x24100], desc[UR22][R126.64], P3 ;  /* 0x241000007e7c7fae */ /* 0x0003e800099a1016 */
[----:B------:R2:W-:Y:S01]  /*67a40*/  STL [R1+0x8fc], R20 ;  /* 0x0008fc1401007387 */ /* 0x0005e20000100800 */
[----:B-1----:R-:W-:-:S02]  /*67a50*/  IMAD.MOV.U32 R127, RZ, RZ, R20 ;  /* 0x000000ffff7f7224 */ /* 0x002fc400078e0014 */
[----:B------:R-:W-:Y:S01]  /*67a60*/  IMAD.MOV.U32 R126, RZ, RZ, R3 ;  /* 0x000000ffff7e7224 */ /* 0x000fe200078e0003 */
[----:B--2---:R-:W2:Y:S04]  /*67a70*/  LDL.LU R20, [R1+0x9bc] ;  /* 0x0009bc0001147983 */ /* 0x004ea80000300800 */
[----:B------:R-:W2:Y:S04]  /*67a80*/  LDL.LU R3, [R1+0x9c0] ;  /* 0x0009c00001037983 */ /* 0x000ea80000300800 */
[----:B------:R-:W2:Y:S04]  /*67a90*/  LDL.LU R247, [R1+0x9fc] ;  /* 0x0009fc0001f77983 */ /* 0x000ea80000300800 */
[----:B------:R-:W2:Y:S04]  /*67aa0*/  LDL.LU R246, [R1+0xa00] ;  /* 0x000a000001f67983 */ /* 0x000ea80000300800 */
[----:B------:R1:W-:Y:S01]  /*67ab0*/  LDGSTS.E [R124+0x24500], desc[UR22][R126.64], P3 ;  /* 0x245000007e7c7fae */ /* 0x0003e200099a1016 */
[----:B----4-:R-:W-:-:S05]  /*67ac0*/  IADD3 R21, P4, PT, R21, UR14, RZ ;  /* 0x0000000e15157c10 */ /* 0x010fca000ff9e0ff */
[----:B------:R4:W-:Y:S01]  /*67ad0*/  STL [R1+0x940], R21 ;  /* 0x0009401501007387 */ /* 0x0009e20000100800 */
[----:B---3--:R-:W-:Y:S02]  /*67ae0*/  IADD3 R0, P5, PT, R0, UR14, RZ ;  /* 0x0000000e00007c10 */ /* 0x008fe4000ffbe0ff */
[----:B------:R-:W-:Y:S01]  /*67af0*/  IADD3.X R22, PT, PT, R22, UR15, RZ, P4, !PT ;  /* 0x0000000f16167c10 */ /* 0x000fe2000a7fe4ff */
[----:B-1----:R-:W-:-:S04]  /*67b00*/  IMAD.MOV.U32 R126, RZ, RZ, R21 ;  /* 0x000000ffff7e7224 */ /* 0x002fc800078e0015 */
[----:B------:R1:W-:Y:S01]  /*67b10*/  STL [R1+0x93c], R22 ;  /* 0x00093c1601007387 */ /* 0x0003e20000100800 */
[----:B------:R-:W-:-:S03]  /*67b20*/  IADD3.X R11, PT, PT, R11, UR15, RZ, P5, !PT ;  /* 0x0000000f0b0b7c10 */ /* 0x000fc6000affe4ff */
[----:B------:R-:W-:Y:S01]  /*67b30*/  STL [R1+0x980], R0 ;  /* 0x0009800001007387 */ /* 0x000fe20000100800 */
[----:B------:R-:W-:-:S03]  /*67b40*/  IMAD.MOV.U32 R127, RZ, RZ, R22 ;  /* 0x000000ffff7f7224 */ /* 0x000fc600078e0016 */
[----:B------:R-:W3:Y:S04]  /*67b50*/  LDL.LU R23, [R1+0xa40] ;  /* 0x000a400001177983 */ /* 0x000ee80000300800 */
[----:B------:R1:W-:Y:S04]  /*67b60*/  STL [R1+0x97c], R11 ;  /* 0x00097c0b01007387 */ /* 0x0003e80000100800 */
[----:B----4-:R-:W4:Y:S04]  /*67b70*/  LDL.LU R21, [R1+0xa80] ;  /* 0x000a800001157983 */ /* 0x010f280000300800 */
[----:B------:R-:W4:Y:S04]  /*67b80*/  LDL.LU R25, [R1+0xa3c] ;  /* 0x000a3c0001197983 */ /* 0x000f280000300800 */
[----:B------:R1:W-:Y:S04]  /*67b90*/  LDGSTS.E [R124+0x24900], desc[UR22][R126.64], P3 ;  /* 0x249000007e7c7fae */ /* 0x0003e800099a1016 */
[----:B-1----:R-:W4:Y:S01]  /*67ba0*/  LDL.LU R22, [R1+0xa7c] ;  /* 0x000a7c0001167983 */ /* 0x002f220000300800 */
[----:B------:R-:W-:-:S02]  /*67bb0*/  IMAD.MOV.U32 R126, RZ, RZ, R0 ;  /* 0x000000ffff7e7224 */ /* 0x000fc400078e0000 */
[----:B------:R-:W-:Y:S02]  /*67bc0*/  IMAD.MOV.U32 R127, RZ, RZ, R11 ;  /* 0x000000ffff7f7224 */ /* 0x000fe400078e000b */
[----:B------:R-:W4:Y:S04]  /*67bd0*/  LDL.LU R11, [R1+0xac0] ;  /* 0x000ac000010b7983 */ /* 0x000f280000300800 */
[----:B------:R-:W4:Y:S04]  /*67be0*/  LDL.LU R0, [R1+0xb00] ;  /* 0x000b000001007983 */ /* 0x000f280000300800 */
[----:B------:R1:W-:Y:S01]  /*67bf0*/  LDGSTS.E [R124+0x24d00], desc[UR22][R126.64], P3 ;  /* 0x24d000007e7c7fae */ /* 0x0003e200099a1016 */
[----:B--2---:R-:W-:-:S04]  /*67c00*/  IADD3 R3, P4, PT, R3, UR14, RZ ;  /* 0x0000000e03037c10 */ /* 0x004fc8000ff9e0ff */
[----:B------:R-:W-:Y:S01]  /*67c10*/  IADD3.X R20, PT, PT, R20, UR15, RZ, P4, !PT ;  /* 0x0000000f14147c10 */ /* 0x000fe2000a7fe4ff */
[----:B------:R-:W-:Y:S01]  /*67c20*/  STL [R1+0x9c0], R3 ;  /* 0x0009c00301007387 */ /* 0x000fe20000100800 */
[----:B------:R-:W-:-:S03]  /*67c30*/  IADD3 R246, P5, PT, R246, UR14, RZ ;  /* 0x0000000ef6f67c10 */ /* 0x000fc6000ffbe0ff */
[----:B------:R2:W-:Y:S01]  /*67c40*/  STL [R1+0x9bc], R20 ;  /* 0x0009bc1401007387 */ /* 0x0005e20000100800 */
[----:B-1----:R-:W-:Y:S01]  /*67c50*/  IMAD.MOV.U32 R127, RZ, RZ, R20 ;  /* 0x000000ffff7f7224 */ /* 0x002fe200078e0014 */
[----:B------:R-:W-:Y:S02]  /*67c60*/  IADD3.X R247, PT, PT, R247, UR15, RZ, P5, !PT ;  /* 0x0000000ff7f77c10 */ /* 0x000fe4000affe4ff */
[----:B------:R-:W-:Y:S01]  /*67c70*/  STL [R1+0xa00], R246 ;  /* 0x000a00f601007387 */ /* 0x000fe20000100800 */
[----:B------:R-:W-:-:S03]  /*67c80*/  IMAD.MOV.U32 R126, RZ, RZ, R3 ;  /* 0x000000ffff7e7224 */ /* 0x000fc600078e0003 */
[----:B--2---:R-:W2:Y:S04]  /*67c90*/  LDL.LU R20, [R1+0xabc] ;  /* 0x000abc0001147983 */ /* 0x004ea80000300800 */
[----:B------:R1:W-:Y:S04]  /*67ca0*/  STL [R1+0x9fc], R247 ;  /* 0x0009fcf701007387 */ /* 0x0003e80000100800 */
[----:B------:R-:W2:Y:S04]  /*67cb0*/  LDL.LU R3, [R1+0xafc] ;  /* 0x000afc0001037983 */ /* 0x000ea80000300800 */
[----:B------:R1:W-:Y:S02]  /*67cc0*/  LDGSTS.E [R124+0x25100], desc[UR22][R126.64], P3 ;  /* 0x251000007e7c7fae */ /* 0x0003e400099a1016 */
[----:B-1----:R-:W-:-:S02]  /*67cd0*/  IMAD.MOV.U32 R126, RZ, RZ, R246 ;  /* 0x000000ffff7e7224 */ /* 0x002fc400078e00f6 */
[----:B------:R-:W-:-:S05]  /*67ce0*/  IMAD.MOV.U32 R127, RZ, RZ, R247 ;  /* 0x000000ffff7f7224 */ /* 0x000fca00078e00f7 */
[----:B------:R1:W-:Y:S01]  /*67cf0*/  LDGSTS.E [R124+0x25500], desc[UR22][R126.64], P3 ;  /* 0x255000007e7c7fae */ /* 0x0003e200099a1016 */
[----:B---3--:R-:W-:-:S05]  /*67d00*/  IADD3 R23, P4, PT, R23, UR14, RZ ;  /* 0x0000000e17177c10 */ /* 0x008fca000ff9e0ff */
[----:B-1----:R-:W-:Y:S01]  /*67d10*/  IMAD.MOV.U32 R126, RZ, RZ, R23 ;  /* 0x000000ffff7e7224 */ /* 0x002fe200078e0017 */
[----:B----4-:R-:W-:Y:S02]  /*67d20*/  IADD3 R21, P5, PT, R21, UR14, RZ ;  /* 0x0000000e15157c10 */ /* 0x010fe4000ffbe0ff */
[----:B------:R-:W-:-:S05]  /*67d30*/  IADD3.X R25, PT, PT, R25, UR15, RZ, P4, !PT ;  /* 0x0000000f19197c10 */ /* 0x000fca000a7fe4ff */
[----:B------:R-:W-:Y:S01]  /*67d40*/  IMAD.MOV.U32 R127, RZ, RZ, R25 ;  /* 0x000000ffff7f7224 */ /* 0x000fe200078e0019 */
[----:B------:R-:W-:Y:S01]  /*67d50*/  IADD3.X R22, PT, PT, R22, UR15, RZ, P5, !PT ;  /* 0x0000000f16167c10 */ /* 0x000fe2000affe4ff */
[----:B------:R1:W-:Y:S04]  /*67d60*/  STL [R1+0xa40], R23 ;  /* 0x000a401701007387 */ /* 0x0003e80000100800 */
[----:B------:R3:W-:Y:S01]  /*67d70*/  LDGSTS.E [R124+0x25900], desc[UR22][R126.64], P3 ;  /* 0x259000007e7c7fae */ /* 0x0007e200099a1016 */
[----:B------:R-:W-:-:S03]  /*67d80*/  IADD3 R11, P4, PT, R11, UR14, RZ ;  /* 0x0000000e0b0b7c10 */ /* 0x000fc6000ff9e0ff */
[----:B------:R-:W-:Y:S01]  /*67d90*/  STL [R1+0xa3c], R25 ;  /* 0x000a3c1901007387 */ /* 0x000fe20000100800 */
[----:B------:R-:W-:Y:S01]  /*67da0*/  IADD3 R0, P5, PT, R0, UR14, RZ ;  /* 0x0000000e00007c10 */ /* 0x000fe2000ffbe0ff */
[----:B---3--:R-:W-:Y:S02]  /*67db0*/  IMAD.MOV.U32 R126, RZ, RZ, R21 ;  /* 0x000000ffff7e7224 */ /* 0x008fe400078e0015 */
[----:B------:R-:W-:Y:S01]  /*67dc0*/  IMAD.MOV.U32 R127, RZ, RZ, R22 ;  /* 0x000000ffff7f7224 */ /* 0x000fe200078e0016 */
[----:B------:R3:W-:Y:S04]  /*67dd0*/  STL [R1+0xa80], R21 ;  /* 0x000a801501007387 */ /* 0x0007e80000100800 */
[----:B------:R4:W-:Y:S04]  /*67de0*/  STL [R1+0xa7c], R22 ;  /* 0x000a7c1601007387 */ /* 0x0009e80000100800 */
[----:B------:R-:W4:Y:S04]  /*67df0*/  LDL.LU R247, [R1+0xb7c] ;  /* 0x000b7c0001f77983 */ /* 0x000f280000300800 */
[----:B------:R-:W4:Y:S04]  /*67e00*/  LDL.LU R246, [R1+0xb80] ;  /* 0x000b800001f67983 */ /* 0x000f280000300800 */
[----:B------:R1:W-:Y:S04]  /*67e10*/  LDGSTS.E [R124+0x25d00], desc[UR22][R126.64], P3 ;  /* 0x25d000007e7c7fae */ /* 0x0003e800099a1016 */
[----:B------:R-:W-:Y:S01]  /*67e20*/  STL [R1+0xac0], R11 ;  /* 0x000ac00b01007387 */ /* 0x000fe20000100800 */
[----:B-1----:R-:W-:Y:S01]  /*67e30*/  IMAD.MOV.U32 R126, RZ, RZ, R11 ;  /* 0x000000ffff7e7224 */ /* 0x002fe200078e000b */
[----:B--2---:R-:W-:-:S05]  /*67e40*/  IADD3.X R20, PT, PT, R20, UR15, RZ, P4, !PT ;  /* 0x0000000f14147c10 */ /* 0x004fca000a7fe4ff */
[----:B------:R-:W-:Y:S01]  /*67e50*/  IMAD.MOV.U32 R127, RZ, RZ, R20 ;  /* 0x000000ffff7f7224 */ /* 0x000fe200078e0014 */
[----:B------:R1:W-:Y:S01]  /*67e60*/  STL [R1+0xabc], R20 ;  /* 0x000abc1401007387 */ /* 0x0003e20000100800 */
[----:B------:R-:W-:-:S03]  /*67e70*/  IADD3.X R3, PT, PT, R3, UR15, RZ, P5, !PT ;  /* 0x0000000f03037c10 */ /* 0x000fc6000affe4ff */
[----:B------:R-:W-:Y:S04]  /*67e80*/  STL [R1+0xb00], R0 ;  /* 0x000b000001007387 */ /* 0x000fe80000100800 */
[----:B------:R-:W2:Y:S04]  /*67e90*/  LDL.LU R23, [R1+0xbc0] ;  /* 0x000bc00001177983 */ /* 0x000ea80000300800 */
[----:B------:R1:W-:Y:S04]  /*67ea0*/  STL [R1+0xafc], R3 ;  /* 0x000afc0301007387 */ /* 0x0003e80000100800 */
[----:B---3--:R-:W3:Y:S04]  /*67eb0*/  LDL.LU R21, [R1+0xc00] ;  /* 0x000c000001157983 */ /* 0x008ee80000300800 */
[----:B------:R1:W-:Y:S04]  /*67ec0*/  LDGSTS.E [R124+0x26100], desc[UR22][R126.64], P3 ;  /* 0x261000007e7c7fae */ /* 0x0003e800099a1016 */
[----:B------:R-:W2:Y:S04]  /*67ed0*/  LDL.LU R25, [R1+0xbbc] ;  /* 0x000bbc0001197983 */ /* 0x000ea80000300800 */
[----:B----4-:R-:W4:Y:S01]  /*67ee0*/  LDL.LU R22, [R1+0xbfc] ;  /* 0x000bfc0001167983 */ /* 0x010f220000300800 */
[----:B-1----:R-:W-:-:S03]  /*67ef0*/  IMAD.MOV.U32 R126, RZ, RZ, R0 ;  /* 0x000000ffff7e7224 */ /* 0x002fc600078e0000 */
[----:B------:R-:W2:Y:S01]  /*67f00*/  LDL.LU R20, [R1+0xc3c] ;  /* 0x000c3c0001147983 */ /* 0x000ea20000300800 */
[----:B------:R-:W-:-:S03]  /*67f10*/  IMAD.MOV.U32 R127, RZ, RZ, R3 ;  /* 0x000000ffff7f7224 */ /* 0x000fc600078e0003 */
[----:B------:R-:W2:Y:S04]  /*67f20*/  LDL.LU R11, [R1+0xc40] ;  /* 0x000c4000010b7983 */ /* 0x000ea80000300800 */
[----:B------:R-:W2:Y:S04]  /*67f30*/  LDL.LU R3, [R1+0xc7c] ;  /* 0x000c7c0001037983 */ /* 0x000ea80000300800 */
[----:B------:R-:W2:Y:S04]  /*67f40*/  LDL.LU R0, [R1+0xc80] ;  /* 0x000c800001007983 */ /* 0x000ea80000300800 */
[----:B------:R1:W-:Y:S04]  /*67f50*/  LDGSTS.E [R124+0x26500], desc[UR22][R126.64], P3 ;  /* 0x265000007e7c7fae */ /* 0x0003e800099a1016 */
[----:B------:R-:W2:Y:S04]  /*67f60*/  LDL.LU R126, [R1+0xb3c] ;  /* 0x000b3c00017e7983 */ /* 0x000ea80000300800 */
[----:B------:R-:W1:Y:S01]  /*67f70*/  LDL.LU R127, [R1+0xb40] ;  /* 0x000b4000017f7983 */ /* 0x000e620000300800 */
[----:B------:R-:W-:-:S04]  /*67f80*/  IADD3 R246, P5, PT, R246, UR14, RZ ;  /* 0x0000000ef6f67c10 */ /* 0x000fc8000ffbe0ff */
[----:B------:R-:W-:Y:S02]  /*67f90*/  IADD3.X R247, PT, PT, R247, UR15, RZ, P5, !PT ;  /* 0x0000000ff7f77c10 */ /* 0x000fe4000affe4ff */
[----:B---3--:R-:W-:-:S04]  /*67fa0*/  IADD3 R21, P5, PT, R21, UR14, RZ ;  /* 0x0000000e15157c10 */ /* 0x008fc8000ffbe0ff */
[----:B----4-:R-:W-:Y:S02]  /*67fb0*/  IADD3.X R22, PT, PT, R22, UR15, RZ, P5, !PT ;  /* 0x0000000f16167c10 */ /* 0x010fe4000affe4ff */
[----:B-1----:R-:W-:-:S04]  /*67fc0*/  IADD3 R127, P4, PT, R127, UR14, RZ ;  /* 0x0000000e7f7f7c10 */ /* 0x002fc8000ff9e0ff */
[----:B--2---:R-:W-:Y:S01]  /*67fd0*/  IADD3.X R126, PT, PT, R126, UR15, RZ, P4, !PT ;  /* 0x0000000f7e7e7c10 */ /* 0x004fe2000a7fe4ff */
        /* <DEDUP_REMOVED lines=9> */
[----:B------:R-:W-:Y:S01]  /*68070*/  STL [R1+0xb80], R246 ;  /* 0x000b80f601007387 */ /* 0x000fe20000100800 */
[----:B-1----:R-:W-:Y:S02]  /*68080*/  IMAD.MOV.U32 R126, RZ, RZ, R246 ;  /* 0x000000ffff7e7224 */ /* 0x002fe400078e00f6 */
[----:B------:R-:W-:Y:S01]  /*68090*/  IMAD.MOV.U32 R127, RZ, RZ, R247 ;  /* 0x000000ffff7f7224 */ /* 0x000fe200078e00f7 */
[----:B------:R-:W-:-:S04]  /*680a0*/  IADD3 R0, P5, PT, R0, UR14, RZ ;  /* 0x0000000e00007c10 */ /* 0x000fc8000ffbe0ff */
[----:B------:R1:W-:Y:S01]  /*680b0*/  LDGSTS.E [R124+0x26d00], desc[UR22][R126.64], P3 ;  /* 0x26d000007e7c7fae */ /* 0x0003e200099a1016 */
[----:B------:R-:W-:-:S03]  /*680c0*/  IADD3.X R20, PT, PT, R20, UR15, RZ, P4, !PT ;  /* 0x0000000f14147c10 */ /* 0x000fc6000a7fe4ff */
[----:B------:R-:W-:Y:S01]  /*680d0*/  STL [R1+0xb7c], R247 ;  /* 0x000b7cf701007387 */ /* 0x000fe20000100800 */
[----:B------:R-:W-:-:S03]  /*680e0*/  IADD3.X R3, PT, PT, R3, UR15, RZ, P5, !PT ;  /* 0x0000000f03037c10 */ /* 0x000fc6000affe4ff */
[----:B------:R-:W-:Y:S01]  /*680f0*/  STL [R1+0xbc0], R23 ;  /* 0x000bc01701007387 */ /* 0x000fe20000100800 */
[----:B-1----:R-:W-:Y:S02]  /*68100*/  IMAD.MOV.U32 R126, RZ, RZ, R23 ;  /* 0x000000ffff7e7224 */ /* 0x002fe400078e0017 */
[----:B------:R-:W-:Y:S01]  /*68110*/  IMAD.MOV.U32 R127, RZ, RZ, R25 ;  /* 0x000000ffff7f7224 */ /* 0x000fe200078e0019 */
[----:B------:R-:W-:Y:S04]  /*68120*/  STL [R1+0xbbc], R25 ;  /* 0x000bbc1901007387 */ /* 0x000fe80000100800 */
[----:B------:R1:W-:Y:S04]  /*68130*/  LDGSTS.E [R124+0x27100], desc[UR22][R126.64], P3 ;  /* 0x271000007e7c7fae */ /* 0x0003e800099a1016 */
[----:B------:R-:W-:Y:S04]  /*68140*/  STL [R1+0xc00], R21 ;  /* 0x000c001501007387 */ /* 0x000fe80000100800 */
[----:B------:R2:W-:Y:S01]  /*68150*/  STL [R1+0xbfc], R22 ;  /* 0x000bfc1601007387 */ /* 0x0005e20000100800 */
[----:B-1----:R-:W-:-:S02]  /*68160*/  IMAD.MOV.U32 R126, RZ, RZ, R21 ;  /* 0x000000ffff7e7224 */ /* 0x002fc400078e0015 */
[----:B------:R-:W-:Y:S01]  /*68170*/  IMAD.MOV.U32 R127, RZ, RZ, R22 ;  /* 0x000000ffff7f7224 */ /* 0x000fe200078e0016 */
[----:B------:R1:W-:Y:S04]  /*68180*/  STL [R1+0xc40], R11 ;  /* 0x000c400b01007387 */ /* 0x0003e80000100800 */
[----:B------:R3:W-:Y:S04]  /*68190*/  STL [R1+0xc3c], R20 ;  /* 0x000c3c1401007387 */ /* 0x0007e80000100800 */
[----:B------:R4:W-:Y:S04]  /*681a0*/  STL [R1+0xc80], R0 ;  /* 0x000c800001007387 */ /* 0x0009e80000100800 */
[----:B------:R1:W-:Y:S04]  /*681b0*/  LDGSTS.E [R124+0x27500], desc[UR22][R126.64], P3 ;  /* 0x275000007e7c7fae */ /* 0x0003e800099a1016 */
[----:B------:R3:W-:Y:S04]  /*681c0*/  STL [R1+0xc7c], R3 ;  /* 0x000c7c0301007387 */ /* 0x0007e80000100800 */
[----:B--2---:R-:W2:Y:S01]  /*681d0*/  LDL.LU R22, [R1+0x4] ;  /* 0x0000040001167983 */ /* 0x004ea20000300800 */
[----:B-1----:R-:W-:-:S03]  /*681e0*/  IMAD.MOV.U32 R126, RZ, RZ, R11 ;  /* 0x000000ffff7e7224 */ /* 0x002fc600078e000b */
[----:B------:R-:W2:Y:S01]  /*681f0*/  LDL.LU R11, [R1+0x8] ;  /* 0x00000800010b7983 */ /* 0x000ea20000300800 */
[----:B------:R-:W-:-:S03]  /*68200*/  IMAD.MOV.U32 R127, RZ, RZ, R20 ;  /* 0x000000ffff7f7224 */ /* 0x000fc600078e0014 */
[----:B------:R-:W2:Y:S04]  /*68210*/  LDL.LU R21, [R1+0x44] ;  /* 0x0000440001157983 */ /* 0x000ea80000300800 */
[----:B---3--:R-:W3:Y:S04]  /*68220*/  LDL.LU R20, [R1+0x48] ;  /* 0x0000480001147983 */ /* 0x008ee80000300800 */
[----:B------:R-:W3:Y:S04]  /*68230*/  LDL.LU R25, [R1+0x84] ;  /* 0x0000840001197983 */ /* 0x000ee80000300800 */
[----:B------:R-:W3:Y:S01]  /*68240*/  LDL.LU R23, [R1+0x88] ;  /* 0x0000880001177983 */ /* 0x000ee20000300800 */
[----:B------:R-:W-:-:S03]  /*68250*/  IADD3 R73, P4, PT, R73, UR14, RZ ;  /* 0x0000000e49497c10 */ /* 0x000fc6000ff9e0ff */
[----:B------:R1:W-:Y:S01]  /*68260*/  LDGSTS.E [R124+0x27900], desc[UR22][R126.64], P3 ;  /* 0x279000007e7c7fae */ /* 0x0003e200099a1016 */
[----:B------:R-:W-:Y:S02]  /*68270*/  IADD3.X R74, PT, PT, R74, UR15, RZ, P4, !PT ;  /* 0x0000000f4a4a7c10 */ /* 0x000fe4000a7fe4ff */
[----:B------:R-:W-:Y:S02]  /*68280*/  IADD3 R118, P4, PT, R118, UR14, RZ ;  /* 0x0000000e76767c10 */ /* 0x000fe4000ff9e0ff */
[----:B------:R-:W-:Y:S01]  /*68290*/  IADD3 R58, P5, PT, R58, UR14, RZ ;  /* 0x0000000e3a3a7c10 */ /* 0x000fe2000ffbe0ff */
[----:B-1----:R-:W-:Y:S01]  /*682a0*/  IMAD.MOV.U32 R126, RZ, RZ, R0 ;  /* 0x000000ffff7e7224 */ /* 0x002fe200078e0000 */
[----:B----4-:R-:W-:Y:S01]  /*682b0*/  LOP3.LUT R0, R12, 0x30, RZ, 0x3c, !PT ;  /* 0x000000300c007812 */ /* 0x010fe200078e3cff */
[----:B------:R-:W-:Y:S01]  /*682c0*/  IMAD.MOV.U32 R127, RZ, RZ, R3 ;  /* 0x000000ffff7f7224 */ /* 0x000fe200078e0003 */
[----:B------:R-:W-:-:S04]  /*682d0*/  IADD3.X R94, PT, PT, R94, UR15, RZ, P4, !PT ;  /* 0x0000000f5e5e7c10 */ /* 0x000fc8000a7fe4ff */
[----:B------:R1:W-:Y:S01]  /*682e0*/  LDGSTS.E [R124+0x27d00], desc[UR22][R126.64], P3 ;  /* 0x27d000007e7c7fae */ /* 0x0003e200099a1016 */
[----:B------:R-:W-:Y:S02]  /*682f0*/  IADD3.X R59, PT, PT, R59, UR15, RZ, P5, !PT ;  /* 0x0000000f3b3b7c10 */ /* 0x000fe4000affe4ff */
[----:B------:R-:W-:Y:S01]  /*68300*/  IADD3 R87, P5, PT, R87, UR14, RZ ;  /* 0x0000000e57577c10 */ /* 0x000fe2000ffbe0ff */
[----:B-1----:R-:W-:Y:S02]  /*68310*/  VIADD R124, R0, UR5 ;  /* 0x00000005007c7c36 */ /* 0x002fe40008000000 */
[----:B------:R-:W-:Y:S02]  /*68320*/  IMAD.MOV.U32 R126, RZ, RZ, R73 ;  /* 0x000000ffff7e7224 */ /* 0x000fe400078e0049 */
[----:B------:R-:W-:Y:S01]  /*68330*/  IMAD.MOV.U32 R127, RZ, RZ, R74 ;  /* 0x000000ffff7f7224 */ /* 0x000fe200078e004a */
[----:B------:R-:W-:Y:S01]  /*68340*/  IADD3.X R88, PT, PT, R88, UR15, RZ, P5, !PT ;  /* 0x0000000f58587c10 */ /* 0x000fe2000affe4ff */
[----:B------:R-:W4:Y:S04]  /*68350*/  LDL.LU R0, [R1+0xc8] ;  /* 0x0000c80001007983 */ /* 0x000f280000300800 */
[----:B------:R1:W-:Y:S01]  /*68360*/  LDGSTS.E [R124+0x180], desc[UR22][R126.64], P3 ;  /* 0x001800007e7c7fae */ /* 0x0003e200099a1016 */
[----:B------:R-:W-:-:S03]  /*68370*/  IADD3 R95, P4, PT, R95, UR14, RZ ;  /* 0x0000000e5f5f7c10 */ /* 0x000fc6000ff9e0ff */
[----:B------:R-:W-:Y:S01]  /*68380*/  LDGSTS.E [R124+0x580], desc[UR22][R58.64], P3 ;  /* 0x005800003a7c7fae */ /* 0x000fe200099a1016 */
[----:B------:R-:W-:Y:S02]  /*68390*/  IADD3.X R112, PT, PT, R112, UR15, RZ, P4, !PT ;  /* 0x0000000f70707c10 */ /* 0x000fe4000a7fe4ff */
[----:B------:R-:W-:Y:S01]  /*683a0*/  IADD3 R125, P5, PT, R125, UR14, RZ ;  /* 0x0000000e7d7d7c10 */ /* 0x000fe2000ffbe0ff */
[----:B------:R-:W4:Y:S01]  /*683b0*/  LDL.LU R3, [R1+0x108] ;  /* 0x0001080001037983 */ /* 0x000f220000300800 */
        /* <DEDUP_REMOVED lines=49> */
[----:B------:R-:W-:Y:S01]  /*686d0*/  IADD3.X R22, PT, PT, R22, UR15, RZ, P5, !PT ;  /* 0x0000000f16167c10 */ /* 0x000fe2000affe4ff */
[----:B------:R2:W-:Y:S01]  /*686e0*/  STL [R1+0x8], R11 ;  /* 0x0000080b01007387 */ /* 0x0005e20000100800 */
[----:B---3--:R-:W-:-:S03]  /*686f0*/  IADD3 R20, P4, PT, R20, UR14, RZ ;  /* 0x0000000e14147c10 */ /* 0x008fc6000ff9e0ff */
[----:B------:R3:W-:Y:S01]  /*68700*/  STL [R1+0x4], R22 ;  /* 0x0000041601007387 */ /* 0x0007e20000100800 */
[----:B-1----:R-:W-:Y:S02]  /*68710*/  IMAD.MOV.U32 R126, RZ, RZ, R11 ;  /* 0x000000ffff7e7224 */ /* 0x002fe400078e000b */
[----:B------:R-:W-:Y:S01]  /*68720*/  IMAD.MOV.U32 R127, RZ, RZ, R22 ;  /* 0x000000ffff7f7224 */ /* 0x000fe200078e0016 */
[----:B------:R-:W-:Y:S01]  /*68730*/  IADD3.X R21, PT, PT, R21, UR15, RZ, P4, !PT ;  /* 0x0000000f15157c10 */ /* 0x000fe2000a7fe4ff */
[----:B--2---:R-:W2:Y:S01]  /*68740*/  LDL.LU R11, [R1+0xc4] ;  /* 0x0000c400010b7983 */ /* 0x004ea20000300800 */
[----:B------:R-:W-:-:S03]  /*68750*/  IADD3 R23, P5, PT, R23, UR14, RZ ;  /* 0x0000000e17177c10 */ /* 0x000fc6000ffbe0ff */
[----:B---3--:R-:W3:Y:S01]  /*68760*/  LDL.LU R22, [R1+0x104] ;  /* 0x0001040001167983 */ /* 0x008ee20000300800 */
[----:B------:R-:W-:-:S03]  /*68770*/  IADD3.X R25, PT, PT, R25, UR15, RZ, P5, !PT ;  /* 0x0000000f19197c10 */ /* 0x000fc6000affe4ff */
[----:B------:R1:W-:Y:S04]  /*68780*/  LDGSTS.E [R124+0x3580], desc[UR22][R126.64], P3 ;  /* 0x035800007e7c7fae */ /* 0x0003e800099a1016 */
[----:B------:R1:W-:Y:S04]  /*68790*/  STL [R1+0x48], R20 ;  /* 0x0000481401007387 */ /* 0x0003e80000100800 */
[----:B------:R1:W-:Y:S02]  /*687a0*/  STL [R1+0x44], R21 ;  /* 0x0000441501007387 */ /* 0x0003e40000100800 */
[----:B-1----:R-:W-:-:S02]  /*687b0*/  IMAD.MOV.U32 R126, RZ, RZ, R20 ;  /* 0x000000ffff7e7224 */ /* 0x002fc400078e0014 */
[----:B------:R-:W-:Y:S01]  /*687c0*/  IMAD.MOV.U32 R127, RZ, RZ, R21 ;  /* 0x000000ffff7f7224 */ /* 0x000fe200078e0015 */
[----:B------:R1:W-:Y:S04]  /*687d0*/  STL [R1+0x88], R23 ;  /* 0x0000881701007387 */ /* 0x0003e80000100800 */
[----:B------:R-:W3:Y:S04]  /*687e0*/  LDL.LU R20, [R1+0x148] ;  /* 0x0001480001147983 */ /* 0x000ee80000300800 */
[----:B------:R1:W-:Y:S04]  /*687f0*/  STL [R1+0x84], R25 ;  /* 0x0000841901007387 */ /* 0x0003e80000100800 */
[----:B------:R1:W-:Y:S04]  /*68800*/  LDGSTS.E [R124+0x3980], desc[UR22][R126.64], P3 ;  /* 0x039800007e7c7fae */ /* 0x0003e800099a1016 */
[----:B------:R-:W3:Y:S01]  /*68810*/  LDL.LU R21, [R1+0x188] ;  /* 0x0001880001157983 */ /* 0x000ee20000300800 */
[----:B-1----:R-:W-:-:S03]  /*68820*/  IMAD.MOV.U32 R126, RZ, RZ, R23 ;  /* 0x000000ffff7e7224 */ /* 0x002fc600078e0017 */
[----:B------:R-:W3:Y:S01]  /*68830*/  LDL.LU R23, [R1+0x144] ;  /* 0x0001440001177983 */ /* 0x000ee20000300800 */
[----:B------:R-:W-:-:S03]  /*68840*/  IMAD.MOV.U32 R127, RZ, RZ, R25 ;  /* 0x000000ffff7f7224 */ /* 0x000fc600078e0019 */
[----:B------:R-:W3:Y:S01]  /*68850*/  LDL.LU R25, [R1+0x184] ;  /* 0x0001840001197983 */ /* 0x000ee20000300800 */
[----:B----4-:R-:W-:Y:S02]  /*68860*/  IADD3 R0, P4, PT, R0, UR14, RZ ;  /* 0x0000000e00007c10 */ /* 0x010fe4000ff9e0ff */
[----:B------:R-:W-:Y:S01]  /*68870*/  IADD3 R3, P5, PT, R3, UR14, RZ ;  /* 0x0000000e03037c10 */ /* 0x000fe2000ffbe0ff */
[----:B------:R1:W-:Y:S04]  /*68880*/  LDGSTS.E [R124+0x3d80], desc[UR22][R126.64], P3 ;  /* 0x03d800007e7c7fae */ /* 0x0003e800099a1016 */
[----:B------:R4:W-:Y:S01]  /*68890*/  STL [R1+0xc8], R0 ;  /* 0x0000c80001007387 */ /* 0x0009e20000100800 */
[----:B-1----:R-:W-:Y:S01]  /*688a0*/  IMAD.MOV.U32 R126, RZ, RZ, R0 ;  /* 0x000000ffff7e7224 */ /* 0x002fe200078e0000 */
[----:B--2---:R-:W-:-:S02]  /*688b0*/  IADD3.X R11, PT, PT, R11, UR15, RZ, P4, !PT ;  /* 0x0000000f0b0b7c10 */ /* 0x004fc4000a7fe4ff */
[----:B---3--:R-:W-:-:S03]  /*688c0*/  IADD3.X R22, PT, PT, R22, UR15, RZ, P5, !PT ;  /* 0x0000000f16167c10 */ /* 0x008fc6000affe4ff */
[----:B------:R-:W-:Y:S01]  /*688d0*/  IMAD.MOV.U32 R127, RZ, RZ, R11 ;  /* 0x000000ffff7f7224 */ /* 0x000fe200078e000b */
[----:B------:R1:W-:Y:S04]  /*688e0*/  STL [R1+0xc4], R11 ;  /* 0x0000c40b01007387 */ /* 0x0003e80000100800 */
[----:B------:R2:W-:Y:S04]  /*688f0*/  STL [R1+0x108], R3 ;  /* 0x0001080301007387 */ /* 0x0005e80000100800 */
[----:B----4-:R-:W3:Y:S04]  /*68900*/  LDL.LU R0, [R1+0x1c8] ;  /* 0x0001c80001007983 */ /* 0x010ee80000300800 */
        /* <DEDUP_REMOVED lines=316> */
[----:B------:R1:W-:Y:S01]  /*69cd0*/  STL [R1+0x9c8], R0 ;  /* 0x0009c80001007387 */ /* 0x0003e20000100800 */
[----:B------:R-:W-:Y:S02]  /*69ce0*/  IADD3 R11, P5, PT, R11, UR14, RZ ;  /* 0x0000000e0b0b7c10 */ /* 0x000fe4000ffbe0ff */
[----:B--2---:R-:W-:Y:S02]  /*69cf0*/  IADD3.X R3, PT, PT, R3, UR15, RZ, P4, !PT ;  /* 0x0000000f03037c10 */ /* 0x004fe4000a7fe4ff */
[----:B----4-:R-:W-:-:S03]  /*69d00*/  IADD3.X R22, PT, PT, R22, UR15, RZ, P5, !PT ;  /* 0x0000000f16167c10 */ /* 0x010fc6000affe4ff */
[----:B------:R-:W-:Y:S01]  /*69d10*/  IMAD.MOV.U32 R127, RZ, RZ, R3 ;  /* 0x000000ffff7f7224 */ /* 0x000fe200078e0003 */
[----:B------:R2:W-:Y:S04]  /*69d20*/  STL [R1+0x9c4], R3 ;  /* 0x0009c40301007387 */ /* 0x0005e80000100800 */
[----:B------:R-:W-:Y:S04]  /*69d30*/  STL [R1+0xa08], R11 ;  /* 0x000a080b01007387 */ /* 0x000fe80000100800 */
[----:B-1----:R-:W3:Y:S04]  /*69d40*/  LDL.LU R0, [R1+0xac8] ;  /* 0x000ac80001007983 */ /* 0x002ee80000300800 */
[----:B------:R1:W-:Y:S04]  /*69d50*/  LDGSTS.E [R124+0x25180], desc[UR22][R126.64], P3 ;  /* 0x251800007e7c7fae */ /* 0x0003e800099a1016 */
[----:B------:R4:W-:Y:S04]  /*69d60*/  STL [R1+0xa04], R22 ;  /* 0x000a041601007387 */ /* 0x0009e80000100800 */
[----:B--2---:R-:W2:Y:S01]  /*69d70*/  LDL.LU R3, [R1+0xb08] ;  /* 0x000b080001037983 */ /* 0x004ea20000300800 */
[----:B------:R-:W-:Y:S01]  /*69d80*/  IADD3 R23, P4, PT, R23, UR14, RZ ;  /* 0x0000000e17177c10 */ /* 0x000fe2000ff9e0ff */
[----:B-1----:R-:W-:-:S02]  /*69d90*/  IMAD.MOV.U32 R126, RZ, RZ, R11 ;  /* 0x000000ffff7e7224 */ /* 0x002fc400078e000b */
[----:B------:R-:W-:Y:S02]  /*69da0*/  IMAD.MOV.U32 R127, RZ, RZ, R22 ;  /* 0x000000ffff7f7224 */ /* 0x000fe400078e0016 */
[----:B----4-:R-:W4:Y:S04]  /*69db0*/  LDL.LU R22, [R1+0xac4] ;  /* 0x000ac40001167983 */ /* 0x010f280000300800 */
        /* <DEDUP_REMOVED lines=26> */
[----:B------:R2:W-:Y:S01]  /*69f60*/  STL [R1+0xb08], R3 ;  /* 0x000b080301007387 */ /* 0x0005e20000100800 */
[----:B------:R-:W-:-:S03]  /*69f70*/  IMAD.MOV.U32 R127, RZ, RZ, R22 ;  /* 0x000000ffff7f7224 */ /* 0x000fc600078e0016 */
[----:B------:R-:W4:Y:S04]  /*69f80*/  LDL.LU R23, [R1+0xbc8] ;  /* 0x000bc80001177983 */ /* 0x000f280000300800 */
[----:B------:R1:W-:Y:S04]  /*69f90*/  STL [R1+0xb04], R11 ;  /* 0x000b040b01007387 */ /* 0x0003e80000100800 */
[----:B---3--:R-:W3:Y:S04]  /*69fa0*/  LDL.LU R0, [R1+0xc08] ;  /* 0x000c080001007983 */ /* 0x008ee80000300800 */
[----:B------:R-:W3:Y:S04]  /*69fb0*/  LDL.LU R25, [R1+0xbc4] ;  /* 0x000bc40001197983 */ /* 0x000ee80000300800 */
[----:B------:R2:W-:Y:S04]  /*69fc0*/  LDGSTS.E [R124+0x26180], desc[UR22][R126.64], P3 ;  /* 0x261800007e7c7fae */ /* 0x0005e800099a1016 */
[----:B-1----:R-:W3:Y:S01]  /*69fd0*/  LDL.LU R22, [R1+0xc04] ;  /* 0x000c040001167983 */ /* 0x002ee20000300800 */
[----:B--2---:R-:W-:-:S02]  /*69fe0*/  IMAD.MOV.U32 R126, RZ, RZ, R3 ;  /* 0x000000ffff7e7224 */ /* 0x004fc400078e0003 */
[----:B------:R-:W-:Y:S01]  /*69ff0*/  IMAD.MOV.U32 R127, RZ, RZ, R11 ;  /* 0x000000ffff7f7224 */ /* 0x000fe200078e000b */
[----:B------:R-:W2:Y:S01]  /*6a000*/  LDL.LU R3, [R1+0xc48] ;  /* 0x000c480001037983 */ /* 0x000ea20000300800 */
[----:B------:R-:W-:-:S03]  /*6a010*/  IADD3 R20, P4, PT, R20, UR14, RZ ;  /* 0x0000000e14147c10 */ /* 0x000fc6000ff9e0ff */
[----:B------:R-:W2:Y:S01]  /*6a020*/  LDL.LU R11, [R1+0xc88] ;  /* 0x000c8800010b7983 */ /* 0x000ea20000300800 */
[----:B------:R-:W-:-:S03]  /*6a030*/  IADD3.X R21, PT, PT, R21, UR15, RZ, P4, !PT ;  /* 0x0000000f15157c10 */ /* 0x000fc6000a7fe4ff */
[----:B------:R-:W-:Y:S01]  /*6a040*/  STL [R1+0xb48], R20 ;  /* 0x000b481401007387 */ /* 0x000fe20000100800 */
[----:B------:R-:W-:-:S03]  /*6a050*/  IADD3 R246, P5, PT, R246, UR14, RZ ;  /* 0x0000000ef6f67c10 */ /* 0x000fc6000ffbe0ff */
[----:B------:R1:W-:Y:S04]  /*6a060*/  LDGSTS.E [R124+0x26580], desc[UR22][R126.64], P3 ;  /* 0x265800007e7c7fae */ /* 0x0003e800099a1016 */
[----:B------:R1:W-:Y:S04]  /*6a070*/  STL [R1+0xb44], R21 ;  /* 0x000b441501007387 */ /* 0x0003e80000100800 */
[----:B------:R-:W-:Y:S01]  /*6a080*/  STL [R1+0xb88], R246 ;  /* 0x000b88f601007387 */ /* 0x000fe20000100800 */
[----:B-1----:R-:W-:-:S03]  /*6a090*/  IMAD.MOV.U32 R127, RZ, RZ, R21 ;  /* 0x000000ffff7f7224 */ /* 0x002fc600078e0015 */
[----:B------:R-:W2:Y:S01]  /*6a0a0*/  LDL.LU R21, [R1+0xc44] ;  /* 0x000c440001157983 */ /* 0x000ea20000300800 */
[----:B------:R-:W-:Y:S01]  /*6a0b0*/  IMAD.MOV.U32 R126, RZ, RZ, R20 ;  /* 0x000000ffff7e7224 */ /* 0x000fe200078e0014 */
[----:B------:R-:W-:-:S04]  /*6a0c0*/  IADD3.X R247, PT, PT, R247, UR15, RZ, P5, !PT ;  /* 0x0000000ff7f77c10 */ /* 0x000fc8000affe4ff */
[----:B------:R1:W-:Y:S04]  /*6a0d0*/  LDGSTS.E [R124+0x26980], desc[UR22][R126.64], P3 ;  /* 0x269800007e7c7fae */ /* 0x0003e800099a1016 */
[----:B------:R-:W-:Y:S04]  /*6a0e0*/  STL [R1+0xb84], R247 ;  /* 0x000b84f701007387 */ /* 0x000fe80000100800 */
[----:B------:R-:W2:Y:S01]  /*6a0f0*/  LDL.LU R20, [R1+0xc84] ;  /* 0x000c840001147983 */ /* 0x000ea20000300800 */
[----:B-1----:R-:W-:Y:S02]  /*6a100*/  IMAD.MOV.U32 R126, RZ, RZ, R246 ;  /* 0x000000ffff7e7224 */ /* 0x002fe400078e00f6 */
[----:B------:R-:W-:-:S05]  /*6a110*/  IMAD.MOV.U32 R127, RZ, RZ, R247 ;  /* 0x000000ffff7f7224 */ /* 0x000fca00078e00f7 */
[----:B------:R1:W-:Y:S01]  /*6a120*/  LDGSTS.E [R124+0x26d80], desc[UR22][R126.64], P3 ;  /* 0x26d800007e7c7fae */ /* 0x0003e200099a1016 */
[----:B----4-:R-:W-:-:S05]  /*6a130*/  IADD3 R23, P4, PT, R23, UR14, RZ ;  /* 0x0000000e17177c10 */ /* 0x010fca000ff9e0ff */
[----:B-1----:R-:W-:Y:S01]  /*6a140*/  IMAD.MOV.U32 R126, RZ, RZ, R23 ;  /* 0x000000ffff7e7224 */ /* 0x002fe200078e0017 */
[----:B---3--:R-:W-:Y:S02]  /*6a150*/  IADD3 R0, P5, PT, R0, UR14, RZ ;  /* 0x0000000e00007c10 */ /* 0x008fe4000ffbe0ff */
[----:B------:R-:W-:-:S05]  /*6a160*/  IADD3.X R25, PT, PT, R25, UR15, RZ, P4, !PT ;  /* 0x0000000f19197c10 */ /* 0x000fca000a7fe4ff */
[----:B------:R-:W-:Y:S01]  /*6a170*/  IMAD.MOV.U32 R127, RZ, RZ, R25 ;  /* 0x000000ffff7f7224 */ /* 0x000fe200078e0019 */
[----:B------:R-:W-:Y:S01]  /*6a180*/  IADD3.X R22, PT, PT, R22, UR15, RZ, P5, !PT ;  /* 0x0000000f16167c10 */ /* 0x000fe2000affe4ff */
[----:B------:R-:W-:Y:S04]  /*6a190*/  STL [R1+0xbc8], R23 ;  /* 0x000bc81701007387 */ /* 0x000fe80000100800 */
[----:B------:R1:W-:Y:S01]  /*6a1a0*/  LDGSTS.E [R124+0x27180], desc[UR22][R126.64], P3 ;  /* 0x271800007e7c7fae */ /* 0x0003e200099a1016 */
[----:B--2---:R-:W-:-:S03]  /*6a1b0*/  IADD3 R3, P4, PT, R3, UR14, RZ ;  /* 0x0000000e03037c10 */ /* 0x004fc6000ff9e0ff */
[----:B------:R-:W-:Y:S04]  /*6a1c0*/  STL [R1+0xbc4], R25 ;  /* 0x000bc41901007387 */ /* 0x000fe80000100800 */
[----:B------:R2:W-:Y:S01]  /*6a1d0*/  STL [R1+0xc08], R0 ;  /* 0x000c080001007387 */ /* 0x0005e20000100800 */
[----:B-1----:R-:W-:Y:S01]  /*6a1e0*/  IMAD.MOV.U32 R126, RZ, RZ, R0 ;  /* 0x000000ffff7e7224 */ /* 0x002fe200078e0000 */
[----:B------:R-:W-:Y:S01]  /*6a1f0*/  IADD3 R11, P5, PT, R11, UR14, RZ ;  /* 0x0000000e0b0b7c10 */ /* 0x000fe2000ffbe0ff */
[----:B------:R-:W-:Y:S01]  /*6a200*/  IMAD.MOV.U32 R127, RZ, RZ, R22 ;  /* 0x000000ffff7f7224 */ /* 0x000fe200078e0016 */
[----:B------:R-:W-:Y:S04]  /*6a210*/  STL [R1+0xc04], R22 ;  /* 0x000c041601007387 */ /* 0x000fe80000100800 */
[----:B------:R1:W-:Y:S04]  /*6a220*/  LDGSTS.E [R124+0x27580], desc[UR22][R126.64], P3 ;  /* 0x275800007e7c7fae */ /* 0x0003e800099a1016 */
[----:B--2---:R-:W2:Y:S04]  /*6a230*/  LDL.LU R0, [R1+0xcb0] ;  /* 0x000cb00001007983 */ /* 0x004ea80000300800 */
[----:B------:R3:W-:Y:S01]  /*6a240*/  STL [R1+0xc48], R3 ;  /* 0x000c480301007387 */ /* 0x0007e20000100800 */
[----:B------:R-:W-:Y:S01]  /*6a250*/  IADD3.X R21, PT, PT, R21, UR15, RZ, P4, !PT ;  /* 0x0000000f15157c10 */ /* 0x000fe2000a7fe4ff */
[----:B-1----:R-:W-:-:S04]  /*6a260*/  IMAD.MOV.U32 R126, RZ, RZ, R3 ;  /* 0x000000ffff7e7224 */ /* 0x002fc800078e0003 */
[----:B------:R-:W-:Y:S04]  /*6a270*/  STL [R1+0xc44], R21 ;  /* 0x000c441501007387 */ /* 0x000fe80000100800 */
[----:B------:R1:W-:Y:S04]  /*6a280*/  STL [R1+0xc88], R11 ;  /* 0x000c880b01007387 */ /* 0x0003e80000100800 */
[----:B---3--:R-:W3:Y:S01]  /*6a290*/  LDL.LU R3, [R1+0xcac] ;  /* 0x000cac0001037983 */ /* 0x008ee20000300800 */
[----:B------:R-:W-:Y:S02]  /*6a2a0*/  IADD3.X R20, PT, PT, R20, UR15, RZ, P5, !PT ;  /* 0x0000000f14147c10 */ /* 0x000fe4000affe4ff */
[----:B------:R-:W-:Y:S01]  /*6a2b0*/  IADD3 R60, P5, PT, R60, UR14, RZ ;  /* 0x0000000e3c3c7c10 */ /* 0x000fe2000ffbe0ff */
[----:B------:R-:W-:-:S03]  /*6a2c0*/  IMAD.MOV.U32 R127, RZ, RZ, R21 ;  /* 0x000000ffff7f7224 */ /* 0x000fc600078e0015 */
[----:B------:R-:W-:Y:S02]  /*6a2d0*/  IADD3.X R61, PT, PT, R61, UR15, RZ, P5, !PT ;  /* 0x0000000f3d3d7c10 */ /* 0x000fe4000affe4ff */
[----:B------:R4:W-:Y:S04]  /*6a2e0*/  LDGSTS.E [R124+0x27980], desc[UR22][R126.64], P3 ;  /* 0x279800007e7c7fae */ /* 0x0009e800099a1016 */
[----:B------:R2:W-:Y:S01]  /*6a2f0*/  STL [R1+0xc84], R20 ;  /* 0x000c841401007387 */ /* 0x0005e20000100800 */
[----:B----4-:R-:W-:Y:S01]  /*6a300*/  IMAD.MOV.U32 R126, RZ, RZ, R11 ;  /* 0x000000ffff7e7224 */ /* 0x010fe200078e000b */
[----:B-1----:R-:W-:Y:S01]  /*6a310*/  LOP3.LUT R11, R12, 0x40, RZ, 0x3c, !PT ;  /* 0x000000400c0b7812 */ /* 0x002fe200078e3cff */
[----:B------:R-:W-:-:S05]  /*6a320*/  IMAD.MOV.U32 R127, RZ, RZ, R20 ;  /* 0x000000ffff7f7224 */ /* 0x000fca00078e0014 */
[----:B------:R1:W-:Y:S02]  /*6a330*/  LDGSTS.E [R124+0x27d80], desc[UR22][R126.64], P3 ;  /* 0x27d800007e7c7fae */ /* 0x0003e400099a1016 */
[----:B-1----:R-:W-:Y:S01]  /*6a340*/  VIADD R124, R11, UR5 ;  /* 0x000000050b7c7c36 */ /* 0x002fe20008000000 */
[----:B--2---:R-:W-:-:S05]  /*6a350*/  IADD3 R0, P5, PT, R0, UR14, RZ ;  /* 0x0000000e00007c10 */ /* 0x004fca000ffbe0ff */
[----:B------:R1:W-:Y:S01]  /*6a360*/  STL [R1+0xcb0], R0 ;  /* 0x000cb00001007387 */ /* 0x0003e20000100800 */
[----:B---3--:R-:W-:-:S05]  /*6a370*/  IADD3.X R3, PT, PT, R3, UR15, RZ, P5, !PT ;  /* 0x0000000f03037c10 */ /* 0x008fca000affe4ff */
[----:B------:R2:W-:Y:S04]  /*6a380*/  STL [R1+0xcac], R3 ;  /* 0x000cac0301007387 */ /* 0x0005e80000100800 */
[----:B------:R-:W3:Y:S04]  /*6a390*/  LDL.LU R22, [R1+0xc] ;  /* 0x00000c0001167983 */ /* 0x000ee80000300800 */
[----:B------:R-:W4:Y:S04]  /*6a3a0*/  LDL.LU R11, [R1+0x10] ;  /* 0x00001000010b7983 */ /* 0x000f280000300800 */
[----:B------:R-:W3:Y:S04]  /*6a3b0*/  LDL.LU R21, [R1+0x4c] ;  /* 0x00004c0001157983 */ /* 0x000ee80000300800 */
[----:B------:R-:W3:Y:S04]  /*6a3c0*/  LDL.LU R20, [R1+0x50] ;  /* 0x0000500001147983 */ /* 0x000ee80000300800 */
[----:B------:R-:W3:Y:S04]  /*6a3d0*/  LDL.LU R25, [R1+0x8c] ;  /* 0x00008c0001197983 */ /* 0x000ee80000300800 */
[----:B------:R-:W3:Y:S01]  /*6a3e0*/  LDL.LU R23, [R1+0x90] ;  /* 0x0000900001177983 */ /* 0x000ee20000300800 */
[----:B------:R-:W-:-:S04]  /*6a3f0*/  IADD3 R75, P4, PT, R75, UR14, RZ ;  /* 0x0000000e4b4b7c10 */ /* 0x000fc8000ff9e0ff */
[----:B------:R-:W-:Y:S02]  /*6a400*/  IADD3.X R76, PT, PT, R76, UR15, RZ, P4, !PT ;  /* 0x0000000f4c4c7c10 */ /* 0x000fe4000a7fe4ff */
[----:B------:R-:W-:Y:S01]  /*6a410*/  IADD3 R119, P4, PT, R119, UR14, RZ ;  /* 0x0000000e77777c10 */ /* 0x000fe2000ff9e0ff */
[----:B------:R-:W-:Y:S02]  /*6a420*/  IMAD.MOV.U32 R126, RZ, RZ, R75 ;  /* 0x000000ffff7e7224 */ /* 0x000fe400078e004b */
[----:B------:R-:W-:Y:S01]  /*6a430*/  IMAD.MOV.U32 R127, RZ, RZ, R76 ;  /* 0x000000ffff7f7224 */ /* 0x000fe200078e004c */
[----:B------:R-:W-:-:S04]  /*6a440*/  IADD3.X R96, PT, PT, R96, UR15, RZ, P4, !PT ;  /* 0x0000000f60607c10 */ /* 0x000fc8000a7fe4ff */
[----:B------:R1:W-:Y:S01]  /*6a450*/  LDGSTS.E [R124+0x200], desc[UR22][R126.64], P3 ;  /* 0x002000007e7c7fae */ /* 0x0003e200099a1016 */
[----:B------:R-:W-:-:S03]  /*6a460*/  IADD3 R97, P4, PT, R97, UR14, RZ ;  /* 0x0000000e61617c10 */ /* 0x000fc6000ff9e0ff */
[----:B------:R-:W-:Y:S01]  /*6a470*/  LDGSTS.E [R124+0x600], desc[UR22][R60.64], P3 ;  /* 0x006000003c7c7fae */ /* 0x000fe200099a1016 */
[----:B------:R-:W-:Y:S01]  /*6a480*/  IADD3.X R113, PT, PT, R113, UR15, RZ, P4, !PT ;  /* 0x0000000f71717c10 */ /* 0x000fe2000a7fe4ff */
[----:B-1----:R-:W-:Y:S02]  /*6a490*/  IMAD.MOV.U32 R126, RZ, RZ, R119 ;  /* 0x000000ffff7e7224 */ /* 0x002fe400078e0077 */
[----:B------:R-:W-:Y:S01]  /*6a4a0*/  IMAD.MOV.U32 R127, RZ, RZ, R96 ;  /* 0x000000ffff7f7224 */ /* 0x000fe200078e0060 */
[----:B------:R-:W-:-:S04]  /*6a4b0*/  IADD3 R129, P5, PT, R129, UR14, RZ ;  /* 0x0000000e81817c10 */ /* 0x000fc8000ffbe0ff */
[----:B------:R1:W-:Y:S01]  /*6a4c0*/  LDGSTS.E [R124+0xa00], desc[UR22][R126.64], P3 ;  /* 0x00a000007e7c7fae */ /* 0x0003e200099a1016 */
[----:B------:R-:W-:Y:S02]  /*6a4d0*/  IADD3.X R128, PT, PT, R128, UR15, RZ, P5, !PT ;  /* 0x0000000f80807c10 */ /* 0x000fe4000affe4ff */
[----:B------:R-:W-:Y:S01]  /*6a4e0*/  IADD3 R145, P4, PT, R145, UR14, RZ ;  /* 0x0000000e91917c10 */ /* 0x000fe2000ff9e0ff */
[----:B-1----:R-:W-:Y:S02]  /*6a4f0*/  IMAD.MOV.U32 R126, RZ, RZ, R0 ;  /* 0x000000ffff7e7224 */ /* 0x002fe400078e0000 */
[----:B------:R-:W-:Y:S01]  /*6a500*/  IMAD.MOV.U32 R127, RZ, RZ, R3 ;  /* 0x000000ffff7f7224 */ /* 0x000fe200078e0003 */
[----:B------:R-:W-:Y:S01]  /*6a510*/  IADD3.X R144, PT, PT, R144, UR15, RZ, P4, !PT ;  /* 0x0000000f90907c10 */ /* 0x000fe2000a7fe4ff */
[----:B------:R-:W3:Y:S04]  /*6a520*/  LDL.LU R0, [R1+0xd0] ;  /* 0x0000d00001007983 */ /* 0x000ee80000300800 */
[----:B------:R1:W-:Y:S01]  /*6a530*/  LDGSTS.E [R124+0xe00], desc[UR22][R126.64], P3 ;  /* 0x00e000007e7c7fae */ /* 0x0003e200099a1016 */
[----:B------:R-:W-:-:S02]  /*6a540*/  IADD3 R161, P5, PT, R161, UR14, RZ ;  /* 0x0000000ea1a17c10 */ /* 0x000fc4000ffbe0ff */
[----:B------:R-:W-:Y:S01]  /*6a550*/  IADD3 R177, P4, PT, R177, UR14, RZ ;  /* 0x0000000eb1b17c10 */ /* 0x000fe2000ff9e0ff */
[----:B--2---:R-:W2:Y:S01]  /*6a560*/  LDL.LU R3, [R1+0x110] ;  /* 0x0001100001037983 */ /* 0x004ea20000300800 */
[----:B-1----:R-:W-:Y:S02]  /*6a570*/  IMAD.MOV.U32 R126, RZ, RZ, R97 ;  /* 0x000000ffff7e7224 */ /* 0x002fe400078e0061 */
[----:B------:R-:W-:-:S05]  /*6a580*/  IMAD.MOV.U32 R127, RZ, RZ, R113 ;  /* 0x000000ffff7f7224 */ /* 0x000fca00078e0071 */
[----:B------:R1:W-:Y:S01]  /*6a590*/  LDGSTS.E [R124+0x1200], desc[UR22][R126.64], P3 ;  /* 0x012000007e7c7fae */ /* 0x0003e200099a1016 */
        /* <DEDUP_REMOVED lines=35> */
[----:B---3--:R-:W-:Y:S01]  /*6a7d0*/  IADD3.X R22, PT, PT, R22, UR15, RZ, P5, !PT ;  /* 0x0000000f16167c10 */ /* 0x008fe2000affe4ff */
[----:B------:R3:W-:Y:S01]  /*6a7e0*/  STL [R1+0x10], R11 ;  /* 0x0000100b01007387 */ /* 0x0007e20000100800 */
[----:B------:R-:W-:-:S03]  /*6a7f0*/  IADD3 R20, P4, PT, R20, UR14, RZ ;  /* 0x0000000e14147c10 */ /* 0x000fc6000ff9e0ff */
[----:B------:R4:W-:Y:S01]  /*6a800*/  STL [R1+0xc], R22 ;  /* 0x00000c1601007387 */ /* 0x0009e20000100800 */
[----:B-1----:R-:W-:Y:S02]  /*6a810*/  IMAD.MOV.U32 R126, RZ, RZ, R11 ;  /* 0x000000ffff7e7224 */ /* 0x002fe400078e000b */
[----:B------:R-:W-:Y:S01]  /*6a820*/  IMAD.MOV.U32 R127, RZ, RZ, R22 ;  /* 0x000000ffff7f7224 */ /* 0x000fe200078e0016 */
[----:B------:R-:W-:Y:S01]  /*6a830*/  IADD3.X R21, PT, PT, R21, UR15, RZ, P4, !PT ;  /* 0x0000000f15157c10 */ /* 0x000fe2000a7fe4ff */
[----:B---3--:R-:W3:Y:S01]  /*6a840*/  LDL.LU R11, [R1+0xcc] ;  /* 0x0000cc00010b7983 */ /* 0x008ee20000300800 */
[----:B------:R-:W-:-:S03]  /*6a850*/  IADD3 R23, P5, PT, R23, UR14, RZ ;  /* 0x0000000e17177c10 */ /* 0x000fc6000ffbe0ff */
[----:B----4-:R-:W4:Y:S01]  /*6a860*/  LDL.LU R22, [R1+0x10c] ;  /* 0x00010c0001167983 */ /* 0x010f220000300800 */
[----:B------:R-:W-:-:S03]  /*6a870*/  IADD3.X R25, PT, PT, R25, UR15, RZ, P5, !PT ;  /* 0x0000000f19197c10 */ /* 0x000fc6000affe4ff */
        /* <DEDUP_REMOVED lines=13> */
[----:B------:R-:W4:Y:S01]  /*6a950*/  LDL.LU R25, [R1+0x18c] ;  /* 0x00018c0001197983 */ /* 0x000f220000300800 */
[----:B------:R-:W-:-:S03]  /*6a960*/  IADD3 R0, P4, PT, R0, UR14, RZ ;  /* 0x0000000e00007c10 */ /* 0x000fc6000ff9e0ff */
[----:B------:R1:W-:Y:S01]  /*6a970*/  LDGSTS.E [R124+0x3e00], desc[UR22][R126.64], P3 ;  /* 0x03e000007e7c7fae */ /* 0x0003e200099a1016 */
[----:B--2---:R-:W-:-:S03]  /*6a980*/  IADD3 R3, P5, PT, R3, UR14, RZ ;  /* 0x0000000e03037c10 */ /* 0x004fc6000ffbe0ff */
[----:B------:R2:W-:Y:S01]  /*6a990*/  STL [R1+0xd0], R0 ;  /* 0x0000d00001007387 */ /* 0x0005e20000100800 */
[----:B-1----:R-:W-:Y:S01]  /*6a9a0*/  IMAD.MOV.U32 R126, RZ, RZ, R0 ;  /* 0x000000ffff7e7224 */ /* 0x002fe200078e0000 */
        /* <DEDUP_REMOVED lines=322> */
[----:B------:R1:W-:Y:S01]  /*6bdd0*/  STL [R1+0x9d0], R0 ;  /* 0x0009d00001007387 */ /* 0x0003e20000100800 */
[----:B------:R-:W-:Y:S02]  /*6bde0*/  IADD3 R11, P5, PT, R11, UR14, RZ ;  /* 0x0000000e0b0b7c10 */ /* 0x000fe4000ffbe0ff */
[----:B---3--:R-:W-:Y:S02]  /*6bdf0*/  IADD3.X R3, PT, PT, R3, UR15, RZ, P4, !PT ;  /* 0x0000000f03037c10 */ /* 0x008fe4000a7fe4ff */
        /* <DEDUP_REMOVED lines=619> */
[----:B------:R-:W-:-:S04]  /*6e4b0*/  IADD3 R64, P5, PT, R64, UR14, RZ ;  /* 0x0000000e40407c10 */ /* 0x000fc8000ffbe0ff */
[----:B------:R-:W-:Y:S01]  /*6e4c0*/  IADD3.X R65, PT, PT, R65, UR15, RZ, P5, !PT ;  /* 0x0000000f41417c10 */ /* 0x000fe2000affe4ff */
[----:B------:R-:W-:Y:S01]  /*6e4d0*/  IMAD.MOV.U32 R127, RZ, RZ, R21 ;  /* 0x000000ffff7f7224 */ /* 0x000fe200078e0015 */
[----:B------:R4:W-:Y:S04]  /*6e4e0*/  STL [R1+0xc94], R20 ;  /* 0x000c941401007387 */ /* 0x0009e80000100800 */
[----:B------:R1:W-:Y:S02]  /*6e4f0*/  LDGSTS.E [R124+0x27a80], desc[UR22][R126.64], P3 ;  /* 0x27a800007e7c7fae */ /* 0x0003e400099a1016 */
[----:B-1----:R-:W-:Y:S01]  /*6e500*/  IMAD.MOV.U32 R127, RZ, RZ, R20 ;  /* 0x000000ffff7f7224 */ /* 0x002fe200078e0014 */
[----:B------:R-:W-:Y:S01]  /*6e510*/  IADD3 R79, P4, PT, R79, UR14, RZ ;  /* 0x0000000e4f4f7c10 */ /* 0x000fe2000ff9e0ff */
[----:B------:R-:W-:Y:S01]  /*6e520*/  IMAD.MOV.U32 R126, RZ, RZ, R11 ;  /* 0x000000ffff7e7224 */ /* 0x000fe200078e000b */
[----:B------:R-:W-:-:S02]  /*6e530*/  LOP3.LUT R11, R12, 0x60, RZ, 0x3c, !PT ;  /* 0x000000600c0b7812 */ /* 0x000fc400078e3cff */
[----:B------:R-:W-:Y:S02]  /*6e540*/  IADD3.X R80, PT, PT, R80, UR15, RZ, P4, !PT ;  /* 0x0000000f50507c10 */ /* 0x000fe4000a7fe4ff */
[----:B------:R-:W-:Y:S01]  /*6e550*/  IADD3 R121, P4, PT, R121, UR14, RZ ;  /* 0x0000000e79797c10 */ /* 0x000fe2000ff9e0ff */
[----:B------:R1:W-:Y:S01]  /*6e560*/  LDGSTS.E [R124+0x27e80], desc[UR22][R126.64], P3 ;  /* 0x27e800007e7c7fae */ /* 0x0003e200099a1016 */
[----:B--2---:R-:W-:-:S05]  /*6e570*/  IADD3 R0, P5, PT, R0, UR14, RZ ;  /* 0x0000000e00007c10 */ /* 0x004fca000ffbe0ff */
[----:B------:R2:W-:Y:S01]  /*6e580*/  STL [R1+0xcc0], R0 ;  /* 0x000cc00001007387 */ /* 0x0005e20000100800 */
[----:B---3--:R-:W-:-:S05]  /*6e590*/  IADD3.X R3, PT, PT, R3, UR15, RZ, P5, !PT ;  /* 0x0000000f03037c10 */ /* 0x008fca000affe4ff */
[----:B------:R3:W-:Y:S04]  /*6e5a0*/  STL [R1+0xcbc], R3 ;  /* 0x000cbc0301007387 */ /* 0x0007e80000100800 */
[----:B------:R-:W3:Y:S04]  /*6e5b0*/  LDL.LU R22, [R1+0x1c] ;  /* 0x00001c0001167983 */ /* 0x000ee80000300800 */
[----:B----4-:R-:W4:Y:S01]  /*6e5c0*/  LDL.LU R20, [R1+0x20] ;  /* 0x0000200001147983 */ /* 0x010f220000300800 */
[----:B-1----:R-:W-:Y:S01]  /*6e5d0*/  VIADD R124, R11, UR5 ;  /* 0x000000050b7c7c36 */ /* 0x002fe20008000000 */
[----:B------:R-:W-:Y:S01]  /*6e5e0*/  IADD3.X R100, PT, PT, R100, UR15, RZ, P4, !PT ;  /* 0x0000000f64647c10 */ /* 0x000fe2000a7fe4ff */
[----:B------:R-:W-:-:S02]  /*6e5f0*/  IMAD.MOV.U32 R126, RZ, RZ, R79 ;  /* 0x000000ffff7e7224 */ /* 0x000fc400078e004f */
[----:B------:R-:W-:Y:S01]  /*6e600*/  IMAD.MOV.U32 R127, RZ, RZ, R80 ;  /* 0x000000ffff7f7224 */ /* 0x000fe200078e0050 */
[----:B------:R-:W-:Y:S01]  /*6e610*/  IADD3 R101, P4, PT, R101, UR14, RZ ;  /* 0x0000000e65657c10 */ /* 0x000fe2000ff9e0ff */
[----:B------:R-:W4:Y:S04]  /*6e620*/  LDL.LU R21, [R1+0x5c] ;  /* 0x00005c0001157983 */ /* 0x000f280000300800 */
[----:B------:R1:W-:Y:S01]  /*6e630*/  LDGSTS.E [R124+0x300], desc[UR22][R126.64], P3 ;  /* 0x003000007e7c7fae */ /* 0x0003e200099a1016 */
[----:B------:R-:W-:-:S03]  /*6e640*/  IADD3.X R115, PT, PT, R115, UR15, RZ, P4, !PT ;  /* 0x0000000f73737c10 */ /* 0x000fc6000a7fe4ff */
[----:B------:R-:W-:Y:S01]  /*6e650*/  LDGSTS.E [R124+0x700], desc[UR22][R64.64], P3 ;  /* 0x00700000407c7fae */ /* 0x000fe200099a1016 */
[----:B------:R-:W-:-:S03]  /*6e660*/  IADD3 R133, P5, PT, R133, UR14, RZ ;  /* 0x0000000e85857c10 */ /* 0x000fc6000ffbe0ff */
[----:B------:R-:W4:Y:S01]  /*6e670*/  LDL.LU R11, [R1+0x60] ;  /* 0x00006000010b7983 */ /* 0x000f220000300800 */
[----:B-1----:R-:W-:Y:S02]  /*6e680*/  IMAD.MOV.U32 R126, RZ, RZ, R121 ;  /* 0x000000ffff7e7224 */ /* 0x002fe400078e0079 */
[----:B------:R-:W-:Y:S01]  /*6e690*/  IMAD.MOV.U32 R127, RZ, RZ, R100 ;  /* 0x000000ffff7f7224 */ /* 0x000fe200078e0064 */
[----:B------:R-:W-:Y:S01]  /*6e6a0*/  IADD3.X R132, PT, PT, R132, UR15, RZ, P5, !PT ;  /* 0x0000000f84847c10 */ /* 0x000fe2000affe4ff */
[----:B------:R-:W4:Y:S04]  /*6e6b0*/  LDL.LU R25, [R1+0x9c] ;  /* 0x00009c0001197983 */ /* 0x000f280000300800 */
[----:B------:R1:W-:Y:S01]  /*6e6c0*/  LDGSTS.E [R124+0xb00], desc[UR22][R126.64], P3 ;  /* 0x00b000007e7c7fae */ /* 0x0003e200099a1016 */
[----:B------:R-:W-:-:S02]  /*6e6d0*/  IADD3 R149, P4, PT, R149, UR14, RZ ;  /* 0x0000000e95957c10 */ /* 0x000fc4000ff9e0ff */
[----:B------:R-:W-:Y:S01]  /*6e6e0*/  IADD3 R165, P5, PT, R165, UR14, RZ ;  /* 0x0000000ea5a57c10 */ /* 0x000fe2000ffbe0ff */
[----:B------:R-:W4:Y:S01]  /*6e6f0*/  LDL.LU R23, [R1+0xa0] ;  /* 0x0000a00001177983 */ /* 0x000f220000300800 */
[----:B-1----:R-:W-:Y:S02]  /*6e700*/  IMAD.MOV.U32 R126, RZ, RZ, R0 ;  /* 0x000000ffff7e7224 */ /* 0x002fe400078e0000 */
[----:B------:R-:W-:Y:S01]  /*6e710*/  IMAD.MOV.U32 R127, RZ, RZ, R3 ;  /* 0x000000ffff7f7224 */ /* 0x000fe200078e0003 */
[----:B------:R-:W-:Y:S01]  /*6e720*/  IADD3.X R148, PT, PT, R148, UR15, RZ, P4, !PT ;  /* 0x0000000f94947c10 */ /* 0x000fe2000a7fe4ff */
[----:B--2---:R-:W2:Y:S04]  /*6e730*/  LDL.LU R0, [R1+0xe0] ;  /* 0x0000e00001007983 */ /* 0x004ea80000300800 */
[----:B------:R1:W-:Y:S01]  /*6e740*/  LDGSTS.E [R124+0xf00], desc[UR22][R126.64], P3 ;  /* 0x00f000007e7c7fae */ /* 0x0003e200099a1016 */
[----:B------:R-:W-:-:S02]  /*6e750*/  IADD3.X R164, PT, PT, R164, UR15, RZ, P5, !PT ;  /* 0x0000000fa4a47c10 */ /* 0x000fc4000affe4ff */
[----:B------:R-:W-:Y:S01]  /*6e760*/  IADD3 R181, P4, PT, R181, UR14, RZ ;  /* 0x0000000eb5b57c10 */ /* 0x000fe2000ff9e0ff */
[----:B---3--:R-:W3:Y:S01]  /*6e770*/  LDL.LU R3, [R1+0x120] ;  /* 0x0001200001037983 */ /* 0x008ee20000300800 */
[----:B-1----:R-:W-:Y:S02]  /*6e780*/  IMAD.MOV.U32 R126, RZ, RZ, R101 ;  /* 0x000000ffff7e7224 */ /* 0x002fe400078e0065 */
[----:B------:R-:W-:-:S05]  /*6e790*/  IMAD.MOV.U32 R127, RZ, RZ, R115 ;  /* 0x000000ffff7f7224 */ /* 0x000fca00078e0073 */
[----:B------:R1:W-:Y:S02]  /*6e7a0*/  LDGSTS.E [R124+0x1300], desc[UR22][R126.64], P3 ;  /* 0x013000007e7c7fae */ /* 0x0003e400099a1016 */
        /* <DEDUP_REMOVED lines=34> */
[----:B------:R-:W-:Y:S01]  /*6e9d0*/  IADD3.X R22, PT, PT, R22, UR15, RZ, P5, !PT ;  /* 0x0000000f16167c10 */ /* 0x000fe2000affe4ff */
[----:B------:R4:W-:Y:S01]  /*6e9e0*/  STL [R1+0x20], R20 ;  /* 0x0000201401007387 */ /* 0x0009e20000100800 */
[----:B-1----:R-:W-:-:S03]  /*6e9f0*/  IMAD.MOV.U32 R126, RZ, RZ, R20 ;  /* 0x000000ffff7e7224 */ /* 0x002fc600078e0014 */
[----:B------:R1:W-:Y:S01]  /*6ea00*/  STL [R1+0x1c], R22 ;  /* 0x00001c1601007387 */ /* 0x0003e20000100800 */
[----:B------:R-:W-:-:S03]  /*6ea10*/  IMAD.MOV.U32 R127, RZ, RZ, R22 ;  /* 0x000000ffff7f7224 */ /* 0x000fc600078e0016 */
[----:B----4-:R-:W4:Y:S04]  /*6ea20*/  LDL.LU R20, [R1+0xdc] ;  /* 0x0000dc0001147983 */ /* 0x010f280000300800 */
[----:B-1----:R-:W4:Y:S01]  /*6ea30*/  LDL.LU R22, [R1+0x11c] ;  /* 0x00011c0001167983 */ /* 0x002f220000300800 */
[----:B------:R-:W-:-:S03]  /*6ea40*/  IADD3 R11, P4, PT, R11, UR14, RZ ;  /* 0x0000000e0b0b7c10 */ /* 0x000fc6000ff9e0ff */
[----:B------:R1:W-:Y:S01]  /*6ea50*/  LDGSTS.E [R124+0x3700], desc[UR22][R126.64], P3 ;  /* 0x037000007e7c7fae */ /* 0x0003e200099a1016 */
[----:B------:R-:W-:-:S03]  /*6ea60*/  IADD3.X R21, PT, PT, R21, UR15, RZ, P4, !PT ;  /* 0x0000000f15157c10 */ /* 0x000fc6000a7fe4ff */
[----:B------:R1:W-:Y:S01]  /*6ea70*/  STL [R1+0x60], R11 ;  /* 0x0000600b01007387 */ /* 0x0003e20000100800 */
[----:B------:R-:W-:Y:S01]  /*6ea80*/  IADD3 R23, P5, PT, R23, UR14, RZ ;  /* 0x0000000e17177c10 */ /* 0x000fe2000ffbe0ff */
[----:B-1----:R-:W-:Y:S02]  /*6ea90*/  IMAD.MOV.U32 R126, RZ, RZ, R11 ;  /* 0x000000ffff7e7224 */ /* 0x002fe400078e000b */
[----:B------:R1:W-:Y:S01]  /*6eaa0*/  STL [R1+0x5c], R21 ;  /* 0x00005c1501007387 */ /* 0x0003e20000100800 */
[----:B------:R-:W-:Y:S01]  /*6eab0*/  IMAD.MOV.U32 R127, RZ, RZ, R21 ;  /* 0x000000ffff7f7224 */ /* 0x000fe200078e0015 */
[----:B------:R-:W-:Y:S02]  /*6eac0*/  IADD3.X R25, PT, PT, R25, UR15, RZ, P5, !PT ;  /* 0x0000000f19197c10 */ /* 0x000fe4000affe4ff */
[----:B------:R1:W-:Y:S04]  /*6ead0*/  STL [R1+0xa0], R23 ;  /* 0x0000a01701007387 */ /* 0x0003e80000100800 */
[----:B------:R-:W4:Y:S04]  /*6eae0*/  LDL.LU R11, [R1+0x160] ;  /* 0x00016000010b7983 */ /* 0x000f280000300800 */
[----:B------:R3:W-:Y:S04]  /*6eaf0*/  STL [R1+0x9c], R25 ;  /* 0x00009c1901007387 */ /* 0x0007e80000100800 */
[----:B------:R3:W-:Y:S01]  /*6eb00*/  LDGSTS.E [R124+0x3b00], desc[UR22][R126.64], P3 ;  /* 0x03b000007e7c7fae */ /* 0x0007e200099a1016 */
[----:B--2---:R-:W-:-:S03]  /*6eb10*/  IADD3 R0, P4, PT, R0, UR14, RZ ;  /* 0x0000000e00007c10 */ /* 0x004fc6000ff9e0ff */
[----:B-1----:R-:W2:Y:S01]  /*6eb20*/  LDL.LU R21, [R1+0x1a0] ;  /* 0x0001a00001157983 */ /* 0x002ea20000300800 */
[----:B---3--:R-:W-:-:S03]  /*6eb30*/  IMAD.MOV.U32 R126, RZ, RZ, R23 ;  /* 0x000000ffff7e7224 */ /* 0x008fc600078e0017 */
[----:B------:R-:W3:Y:S01]  /*6eb40*/  LDL.LU R23, [R1+0x15c] ;  /* 0x00015c0001177983 */ /* 0x000ee20000300800 */
[----:B------:R-:W-:Y:S01]  /*6eb50*/  IMAD.MOV.U32 R127, RZ, RZ, R25 ;  /* 0x000000ffff7f7224 */ /* 0x000fe200078e0019 */
[----:B------:R-:W-:Y:S02]  /*6eb60*/  IADD3 R3, P5, PT, R3, UR14, RZ ;  /* 0x0000000e03037c10 */ /* 0x000fe4000ffbe0ff */
[----:B------:R-:W3:Y:S04]  /*6eb70*/  LDL.LU R25, [R1+0x19c] ;  /* 0x00019c0001197983 */ /* 0x000ee80000300800 */
[----:B------:R1:W-:Y:S04]  /*6eb80*/  LDGSTS.E [R124+0x3f00], desc[UR22][R126.64], P3 ;  /* 0x03f000007e7c7fae */ /* 0x0003e800099a1016 */
[----:B------:R4:W-:Y:S01]  /*6eb90*/  STL [R1+0xe0], R0 ;  /* 0x0000e00001007387 */ /* 0x0009e20000100800 */
[----:B-1----:R-:W-:Y:S01]  /*6eba0*/  IMAD.MOV.U32 R126, RZ, RZ, R0 ;  /* 0x000000ffff7e7224 */ /* 0x002fe200078e0000 */
[----:B----4-:R-:W-:-:S02]  /*6ebb0*/  IADD3.X R20, PT, PT, R20, UR15, RZ, P4, !PT ;  /* 0x0000000f14147c10 */ /* 0x010fc4000a7fe4ff */
[----:B------:R-:W-:-:S03]  /*6ebc0*/  IADD3.X R22, PT, PT, R22, UR15, RZ, P5, !PT ;  /* 0x0000000f16167c10 */ /* 0x000fc6000affe4ff */
[----:B------:R-:W-:Y:S01]  /*6ebd0*/  IMAD.MOV.U32 R127, RZ, RZ, R20 ;  /* 0x000000ffff7f7224 */ /* 0x000fe200078e0014 */
[----:B------:R1:W-:Y:S04]  /*6ebe0*/  STL [R1+0xdc], R20 ;  /* 0x0000dc1401007387 */ /* 0x0003e80000100800 */
[----:B------:R4:W-:Y:S04]  /*6ebf0*/  STL [R1+0x120], R3 ;  /* 0x0001200301007387 */ /* 0x0009e80000100800 */
[----:B------:R-:W3:Y:S04]  /*6ec00*/  LDL.LU R0, [R1+0x1e0] ;  /* 0x0001e00001007983 */ /* 0x000ee80000300800 */
[----:B------:R4:W-:Y:S04]  /*6ec10*/  STL [R1+0x11c], R22 ;  /* 0x00011c1601007387 */ /* 0x0009e80000100800 */
[----:B------:R4:W-:Y:S04]  /*6ec20*/  LDGSTS.E [R124+0x4300], desc[UR22][R126.64], P3 ;  /* 0x043000007e7c7fae */ /* 0x0009e800099a1016 */
[----:B-1----:R-:W3:Y:S01]  /*6ec30*/  LDL.LU R20, [R1+0x220] ;  /* 0x0002200001147983 */ /* 0x002ee20000300800 */
[----:B----4-:R-:W-:-:S03]  /*6ec40*/  IMAD.MOV.U32 R126, RZ, RZ, R3 ;  /* 0x000000ffff7e7224 */ /* 0x010fc600078e0003 */
[----:B------:R-:W4:Y:S01]  /*6ec50*/  LDL.LU R3, [R1+0x1dc] ;  /* 0x0001dc0001037983 */ /* 0x000f220000300800 */
[----:B------:R-:W-:-:S03]  /*6ec60*/  IMAD.MOV.U32 R127, RZ, RZ, R22 ;  /* 0x000000ffff7f7224 */ /* 0x000fc600078e0016 */
[----:B------:R-:W4:Y:S01]  /*6ec70*/  LDL.LU R22, [R1+0x21c] ;  /* 0x00021c0001167983 */ /* 0x000f220000300800 */
[----:B------:R-:W-:Y:S02]  /*6ec80*/  IADD3 R11, P4, PT, R11, UR14, RZ ;  /* 0x0000000e0b0b7c10 */ /* 0x000fe4000ff9e0ff */
[----:B--2---:R-:W-:Y:S01]  /*6ec90*/  IADD3 R21, P5, PT, R21, UR14, RZ ;  /* 0x0000000e15157c10 */ /* 0x004fe2000ffbe0ff */
[----:B------:R1:W-:Y:S01]  /*6eca0*/  LDGSTS.E [R124+0x4700], desc[UR22][R126.64], P3 ;  /* 0x047000007e7c7fae */ /* 0x0003e200099a1016 */
[----:B---3--:R-:W-:-:S03]  /*6ecb0*/  IADD3.X R23, PT, PT, R23, UR15, RZ, P4, !PT ;  /* 0x0000000f17177c10 */ /* 0x008fc6000a7fe4ff */
[----:B------:R2:W-:Y:S01]  /*6ecc0*/  STL [R1+0x160], R11 ;  /* 0x0001600b01007387 */ /* 0x0005e20000100800 */
[----:B------:R-:W-:Y:S01]  /*6ecd0*/  IADD3.X R25, PT, PT, R25, UR15, RZ, P5, !PT ;  /* 0x0000000f19197c10 */ /* 0x000fe2000affe4ff */
[----:B-1----:R-:W-:Y:S02]  /*6ece0*/  IMAD.MOV.U32 R126, RZ, RZ, R11 ;  /* 0x000000ffff7e7224 */ /* 0x002fe400078e000b */
[----:B------:R1:W-:Y:S01]  /*6ecf0*/  STL [R1+0x15c], R23 ;  /* 0x00015c1701007387 */ /* 0x0003e20000100800 */
[----:B------:R-:W-:-:S03]  /*6ed00*/  IMAD.MOV.U32 R127, RZ, RZ, R23 ;  /* 0x000000ffff7f7224 */ /* 0x000fc600078e0017 */
[----:B------:R3:W-:Y:S04]  /*6ed10*/  STL [R1+0x1a0], R21 ;  /* 0x0001a01501007387 */ /* 0x0007e80000100800 */
[----:B--2---:R-:W2:Y:S04]  /*6ed20*/  LDL.LU R11, [R1+0x260] ;  /* 0x00026000010b7983 */ /* 0x004ea80000300800 */
[----:B------:R3:W-:Y:S04]  /*6ed30*/  STL [R1+0x19c], R25 ;  /* 0x00019c1901007387 */ /* 0x0007e80000100800 */
[----:B------:R3:W-:Y:S04]  /*6ed40*/  LDGSTS.E [R124+0x4b00], desc[UR22][R126.64], P3 ;  /* 0x04b000007e7c7fae */ /* 0x0007e800099a1016 */
[----:B-1----:R-:W2:Y:S01]  /*6ed50*/  LDL.LU R23, [R1+0x2a0] ;  /* 0x0002a00001177983 */ /* 0x002ea20000300800 */
[----:B---3--:R-:W-:-:S03]  /*6ed60*/  IMAD.MOV.U32 R126, RZ, RZ, R21 ;  /* 0x000000ffff7e7224 */ /* 0x008fc600078e0015 */
[----:B------:R-:W3:Y:S01]  /*6ed70*/  LDL.LU R21, [R1+0x25c] ;  /* 0x00025c0001157983 */ /* 0x000ee20000300800 */
[----:B------:R-:W-:-:S03]  /*6ed80*/  IMAD.MOV.U32 R127, RZ, RZ, R25 ;  /* 0x000000ffff7f7224 */ /* 0x000fc600078e0019 */
[----:B------:R-:W3:Y:S04]  /*6ed90*/  LDL.LU R25, [R1+0x29c] ;  /* 0x00029c0001197983 */ /* 0x000ee80000300800 */
[----:B------:R1:W-:Y:S01]  /*6eda0*/  LDGSTS.E [R124+0x4f00], desc[UR22][R126.64], P3 ;  /* 0x04f000007e7c7fae */ /* 0x0003e200099a1016 */
[----:B------:R-:W-:-:S05]  /*6edb0*/  IADD3 R0, P4, PT, R0, UR14, RZ ;  /* 0x0000000e00007c10 */ /* 0x000fca000ff9e0ff */
        /* <DEDUP_REMOVED lines=16> */
[----:B--2---:R-:W-:Y:S02]  /*6eec0*/  IADD3 R11, P4, PT, R11, UR14, RZ ;  /* 0x0000000e0b0b7c10 */ /* 0x004fe4000ff9e0ff */
[----:B------:R-:W-:Y:S01]  /*6eed0*/  IADD3 R23, P5, PT, R23, UR14, RZ ;  /* 0x0000000e17177c10 */ /* 0x000fe2000ffbe0ff */
        /* <DEDUP_REMOVED lines=254> */
[----:B------:R-:W-:Y:S01]  /*6fec0*/  STL [R1+0x960], R11 ;  /* 0x0009600b01007387 */ /* 0x000fe20000100800 */
[----:B------:R-:W-:Y:S01]  /*6fed0*/  IADD3.X R25, PT, PT, R25, UR15, RZ, P5, !PT ;  /* 0x0000000f19197c10 */ /* 0x000fe2000affe4ff */
[----:B-1----:R-:W-:Y:S02]  /*6fee0*/  IMAD.MOV.U32 R126, RZ, RZ, R11 ;  /* 0x000000ffff7e7224 */ /* 0x002fe400078e000b */
[----:B------:R1:W-:Y:S01]  /*6fef0*/  STL [R1+0x95c], R23 ;  /* 0x00095c1701007387 */ /* 0x0003e20000100800 */
[----:B------:R-:W-:-:S03]  /*6ff00*/  IMAD.MOV.U32 R127, RZ, RZ, R23 ;  /* 0x000000ffff7f7224 */ /* 0x000fc600078e0017 */
[----:B------:R-:W-:Y:S04]  /*6ff10*/  STL [R1+0x9a0], R21 ;  /* 0x0009a01501007387 */ /* 0x000fe80000100800 */
[----:B------:R2:W-:Y:S04]  /*6ff20*/  LDGSTS.E [R124+0x24b00], desc[UR22][R126.64], P3 ;  /* 0x24b000007e7c7fae */ /* 0x0005e800099a1016 */
[----:B-1----:R-:W3:Y:S04]  /*6ff30*/  LDL.LU R23, [R1+0xa60] ;  /* 0x000a600001177983 */ /* 0x002ee80000300800 */
[----:B------:R1:W-:Y:S04]  /*6ff40*/  STL [R1+0x99c], R25 ;  /* 0x00099c1901007387 */ /* 0x0003e80000100800 */
[----:B------:R-:W3:Y:S01]  /*6ff50*/  LDL.LU R11, [R1+0xaa0] ;  /* 0x000aa000010b7983 */ /* 0x000ee20000300800 */
[----:B--2---:R-:W-:-:S03]  /*6ff60*/  IMAD.MOV.U32 R127, RZ, RZ, R25 ;  /* 0x000000ffff7f7224 */ /* 0x004fc600078e0019 */
[----:B-1----:R-:W2:Y:S01]  /*6ff70*/  LDL.LU R25, [R1+0xa5c] ;  /* 0x000a5c0001197983 */ /* 0x002ea20000300800 */
[----:B------:R-:W-:-:S03]  /*6ff80*/  IMAD.MOV.U32 R126, RZ, RZ, R21 ;  /* 0x000000ffff7e7224 */ /* 0x000fc600078e0015 */
[----:B------:R-:W2:Y:S04]  /*6ff90*/  LDL.LU R21, [R1+0xa9c] ;  /* 0x000a9c0001157983 */ /* 0x000ea80000300800 */
        /* <DEDUP_REMOVED lines=9> */
[----:B------:R-:W-:Y:S04]  /*70030*/  STL [R1+0xa20], R20 ;  /* 0x000a201401007387 */ /* 0x000fe80000100800 */
[----:B------:R-:W4:Y:S04]  /*70040*/  LDL.LU R0, [R1+0xae0] ;  /* 0x000ae00001007983 */ /* 0x000f280000300800 */
[----:B------:R1:W-:Y:S04]  /*70050*/  STL [R1+0xa1c], R22 ;  /* 0x000a1c1601007387 */ /* 0x0003e80000100800 */
[----:B------:R1:W-:Y:S04]  /*70060*/  LDGSTS.E [R124+0x25300], desc[UR22][R126.64], P3 ;  /* 0x253000007e7c7fae */ /* 0x0003e800099a1016 */
[----:B-1----:R-:W4:Y:S01]  /*70070*/  LDL.LU R3, [R1+0xb20] ;  /* 0x000b200001037983 */ /* 0x002f220000300800 */
[----:B------:R-:W-:-:S03]  /*70080*/  IMAD.MOV.U32 R127, RZ, RZ, R22 ;  /* 0x000000ffff7f7224 */ /* 0x000fc600078e0016 */
[----:B------:R-:W4:Y:S01]  /*70090*/  LDL.LU R22, [R1+0xadc] ;  /* 0x000adc0001167983 */ /* 0x000f220000300800 */
[----:B------:R-:W-:-:S03]  /*700a0*/  IMAD.MOV.U32 R126, RZ, RZ, R20 ;  /* 0x000000ffff7e7224 */ /* 0x000fc600078e0014 */
[----:B------:R-:W4:Y:S01]  /*700b0*/  LDL.LU R20, [R1+0xb1c] ;  /* 0x000b1c0001147983 */ /* 0x000f220000300800 */
[----:B---3--:R-:W-:Y:S02]  /*700c0*/  IADD3 R23, P4, PT, R23, UR14, RZ ;  /* 0x0000000e17177c10 */ /* 0x008fe4000ff9e0ff */
[----:B------:R-:W-:Y:S01]  /*700d0*/  IADD3 R11, P5, PT, R11, UR14, RZ ;  /* 0x0000000e0b0b7c10 */ /* 0x000fe2000ffbe0ff */
[----:B------:R1:W-:Y:S01]  /*700e0*/  LDGSTS.E [R124+0x25700], desc[UR22][R126.64], P3 ;  /* 0x257000007e7c7fae */ /* 0x0003e200099a1016 */
[----:B--2---:R-:W-:-:S03]  /*700f0*/  IADD3.X R25, PT, PT, R25, UR15, RZ, P4, !PT ;  /* 0x0000000f19197c10 */ /* 0x004fc6000a7fe4ff */
[----:B------:R-:W-:Y:S01]  /*70100*/  STL [R1+0xa60], R23 ;  /* 0x000a601701007387 */ /* 0x000fe20000100800 */
[----:B------:R-:W-:Y:S01]  /*70110*/  IADD3.X R21, PT, PT, R21, UR15, RZ, P5, !PT ;  /* 0x0000000f15157c10 */ /* 0x000fe2000affe4ff */
[----:B-1----:R-:W-:Y:S02]  /*70120*/  IMAD.MOV.U32 R126, RZ, RZ, R23 ;  /* 0x000000ffff7e7224 */ /* 0x002fe400078e0017 */
        /* <DEDUP_REMOVED lines=8> */
[----:B------:R-:W3:Y:S04]  /*701b0*/  LDL.LU R11, [R1+0xb60] ;  /* 0x000b6000010b7983 */ /* 0x000ee80000300800 */
[----:B------:R-:W2:Y:S04]  /*701c0*/  LDL.LU R247, [R1+0xb9c] ;  /* 0x000b9c0001f77983 */ /* 0x000ea80000300800 */
[----:B------:R-:W2:Y:S04]  /*701d0*/  LDL.LU R246, [R1+0xba0] ;  /* 0x000ba00001f67983 */ /* 0x000ea80000300800 */
[----:B------:R1:W-:Y:S01]  /*701e0*/  LDGSTS.E [R124+0x25f00], desc[UR22][R126.64], P3 ;  /* 0x25f000007e7c7fae */ /* 0x0003e200099a1016 */
[----:B----4-:R-:W-:-:S05]  /*701f0*/  IADD3 R0, P4, PT, R0, UR14, RZ ;  /* 0x0000000e00007c10 */ /* 0x010fca000ff9e0ff */
[----:B------:R4:W-:Y:S01]  /*70200*/  STL [R1+0xae0], R0 ;  /* 0x000ae00001007387 */ /* 0x0009e20000100800 */
[----:B------:R-:W-:Y:S01]  /*70210*/  IADD3 R3, P5, PT, R3, UR14, RZ ;  /* 0x0000000e03037c10 */ /* 0x000fe2000ffbe0ff */
[----:B-1----:R-:W-:Y:S01]  /*70220*/  IMAD.MOV.U32 R126, RZ, RZ, R0 ;  /* 0x000000ffff7e7224 */ /* 0x002fe200078e0000 */
[----:B------:R-:W-:Y:S02]  /*70230*/  IADD3.X R22, PT, PT, R22, UR15, RZ, P4, !PT ;  /* 0x0000000f16167c10 */ /* 0x000fe4000a7fe4ff */
[----:B------:R-:W-:-:S03]  /*70240*/  IADD3.X R20, PT, PT, R20, UR15, RZ, P5, !PT ;  /* 0x0000000f14147c10 */ /* 0x000fc6000affe4ff */
[----:B------:R1:W-:Y:S04]  /*70250*/  STL [R1+0xadc], R22 ;  /* 0x000adc1601007387 */ /* 0x0003e80000100800 */
[----:B------:R-:W-:Y:S04]  /*70260*/  STL [R1+0xb20], R3 ;  /* 0x000b200301007387 */ /* 0x000fe80000100800 */
[----:B------:R-:W2:Y:S04]  /*70270*/  LDL.LU R23, [R1+0xbe0] ;  /* 0x000be00001177983 */ /* 0x000ea80000300800 */
[----:B------:R1:W-:Y:S04]  /*70280*/  STL [R1+0xb1c], R20 ;  /* 0x000b1c1401007387 */ /* 0x0003e80000100800 */
[----:B----4-:R-:W4:Y:S04]  /*70290*/  LDL.LU R0, [R1+0xc20] ;  /* 0x000c200001007983 */ /* 0x010f280000300800 */
[----:B------:R-:W4:Y:S01]  /*702a0*/  LDL.LU R25, [R1+0xbdc] ;  /* 0x000bdc0001197983 */ /* 0x000f220000300800 */
[----:B------:R-:W-:-:S03]  /*702b0*/  IMAD.MOV.U32 R127, RZ, RZ, R22 ;  /* 0x000000ffff7f7224 */ /* 0x000fc600078e0016 */
[----:B-1----:R-:W4:Y:S04]  /*702c0*/  LDL.LU R22, [R1+0xc1c] ;  /* 0x000c1c0001167983 */ /* 0x002f280000300800 */
[----:B------:R1:W-:Y:S02]  /*702d0*/  LDGSTS.E [R124+0x26300], desc[UR22][R126.64], P3 ;  /* 0x263000007e7c7fae */ /* 0x0003e400099a1016 */
[----:B-1----:R-:W-:Y:S02]  /*702e0*/  IMAD.MOV.U32 R126, RZ, RZ, R3 ;  /* 0x000000ffff7e7224 */ /* 0x002fe400078e0003 */
[----:B------:R-:W-:Y:S02]  /*702f0*/  IMAD.MOV.U32 R127, RZ, RZ, R20 ;  /* 0x000000ffff7f7224 */ /* 0x000fe400078e0014 */
[----:B------:R-:W4:Y:S01]  /*70300*/  LDL.LU R20, [R1+0xc60] ;  /* 0x000c600001147983 */ /* 0x000f220000300800 */
[----:B---3--:R-:W-:-:S03]  /*70310*/  IADD3 R11, P4, PT, R11, UR14, RZ ;  /* 0x0000000e0b0b7c10 */ /* 0x008fc6000ff9e0ff */
[----:B------:R1:W-:Y:S01]  /*70320*/  LDGSTS.E [R124+0x26700], desc[UR22][R126.64], P3 ;  /* 0x267000007e7c7fae */ /* 0x0003e200099a1016 */
[----:B--2---:R-:W-:-:S03]  /*70330*/  IADD3.X R21, PT, PT, R21, UR15, RZ, P4, !PT ;  /* 0x0000000f15157c10 */ /* 0x004fc6000a7fe4ff */
[----:B------:R-:W2:Y:S01]  /*70340*/  LDL.LU R3, [R1+0xca0] ;  /* 0x000ca00001037983 */ /* 0x000ea20000300800 */
[----:B------:R-:W-:-:S04]  /*70350*/  IADD3 R246, P5, PT, R246, UR14, RZ ;  /* 0x0000000ef6f67c10 */ /* 0x000fc8000ffbe0ff */
[----:B------:R-:W-:Y:S01]  /*70360*/  IADD3.X R247, PT, PT, R247, UR15, RZ, P5, !PT ;  /* 0x0000000ff7f77c10 */ /* 0x000fe2000affe4ff */
[----:B-1----:R-:W-:Y:S02]  /*70370*/  IMAD.MOV.U32 R126, RZ, RZ, R11 ;  /* 0x000000ffff7e7224 */ /* 0x002fe400078e000b */
[----:B------:R-:W-:Y:S01]  /*70380*/  IMAD.MOV.U32 R127, RZ, RZ, R21 ;  /* 0x000000ffff7f7224 */ /* 0x000fe200078e0015 */
[----:B------:R-:W-:Y:S04]  /*70390*/  STL [R1+0xb60], R11 ;  /* 0x000b600b01007387 */ /* 0x000fe80000100800 */
[----:B------:R1:W-:Y:S04]  /*703a0*/  LDGSTS.E [R124+0x26b00], desc[UR22][R126.64], P3 ;  /* 0x26b000007e7c7fae */ /* 0x0003e800099a1016 */
[----:B------:R3:W-:Y:S04]  /*703b0*/  STL [R1+0xb5c], R21 ;  /* 0x000b5c1501007387 */ /* 0x0007e80000100800 */
[----:B------:R-:W-:Y:S01]  /*703c0*/  STL [R1+0xba0], R246 ;  /* 0x000ba0f601007387 */ /* 0x000fe20000100800 */
[----:B-1----:R-:W-:-:S02]  /*703d0*/  IMAD.MOV.U32 R126, RZ, RZ, R246 ;  /* 0x000000ffff7e7224 */ /* 0x002fc400078e00f6 */
[----:B------:R-:W-:Y:S01]  /*703e0*/  IMAD.MOV.U32 R127, RZ, RZ, R247 ;  /* 0x000000ffff7f7224 */ /* 0x000fe200078e00f7 */
[----:B---3--:R-:W3:Y:S04]  /*703f0*/  LDL.LU R21, [R1+0xc5c] ;  /* 0x000c5c0001157983 */ /* 0x008ee80000300800 */
[----:B------:R1:W-:Y:S04]  /*70400*/  STL [R1+0xb9c], R247 ;  /* 0x000b9cf701007387 */ /* 0x0003e80000100800 */
[----:B------:R4:W-:Y:S04]  /*70410*/  LDGSTS.E [R124+0x26f00], desc[UR22][R126.64], P3 ;  /* 0x26f000007e7c7fae */ /* 0x0009e800099a1016 */
[----:B------:R-:W3:Y:S04]  /*70420*/  LDL.LU R11, [R1+0xc9c] ;  /* 0x000c9c00010b7983 */ /* 0x000ee80000300800 */
[----:B-1----:R-:W3:Y:S04]  /*70430*/  LDL.LU R247, [R1+0x170c] ;  /* 0x00170c0001f77983 */ /* 0x002ee80000300800 */
[----:B------:R-:W3:Y:S01]  /*70440*/  LDL.LU R246, [R1+0x1708] ;  /* 0x0017080001f67983 */ /* 0x000ee20000300800 */
[----:B------:R-:W-:-:S05]  /*70450*/  IADD3 R23, P4, PT, R23, UR14, RZ ;  /* 0x0000000e17177c10 */ /* 0x000fca000ff9e0ff */
[----:B----4-:R-:W-:Y:S01]  /*70460*/  IMAD.MOV.U32 R126, RZ, RZ, R23 ;  /* 0x000000ffff7e7224 */ /* 0x010fe200078e0017 */
[----:B------:R-:W-:Y:S02]  /*70470*/  IADD3 R0, P5, PT, R0, UR14, RZ ;  /* 0x0000000e00007c10 */ /* 0x000fe4000ffbe0ff */
[----:B------:R-:W-:Y:S01]  /*70480*/  IADD3.X R25, PT, PT, R25, UR15, RZ, P4, !PT ;  /* 0x0000000f19197c10 */ /* 0x000fe2000a7fe4ff */
[----:B------:R-:W-:Y:S01]  /*70490*/  STL [R1+0xbe0], R23 ;  /* 0x000be01701007387 */ /* 0x000fe20000100800 */
[----:B------:R-:W-:-:S03]  /*704a0*/  IADD3.X R22, PT, PT, R22, UR15, RZ, P5, !PT ;  /* 0x0000000f16167c10 */ /* 0x000fc6000affe4ff */
[----:B------:R-:W-:Y:S01]  /*704b0*/  IMAD.MOV.U32 R127, RZ, RZ, R25 ;  /* 0x000000ffff7f7224 */ /* 0x000fe200078e0019 */
[----:B------:R-:W-:Y:S04]  /*704c0*/  STL [R1+0xbdc], R25 ;  /* 0x000bdc1901007387 */ /* 0x000fe80000100800 */
[----:B------:R1:W-:Y:S04]  /*704d0*/  STL [R1+0xc20], R0 ;  /* 0x000c200001007387 */ /* 0x0003e80000100800 */
[----:B------:R4:W-:Y:S04]  /*704e0*/  LDGSTS.E [R124+0x27300], desc[UR22][R126.64], P3 ;  /* 0x273000007e7c7fae */ /* 0x0009e800099a1016 */
[----:B------:R-:W-:Y:S01]  /*704f0*/  STL [R1+0xc1c], R22 ;  /* 0x000c1c1601007387 */ /* 0x000fe20000100800 */
[----:B----4-:R-:W-:-:S03]  /*70500*/  IMAD.MOV.U32 R126, RZ, RZ, R0 ;  /* 0x000000ffff7e7224 */ /* 0x010fc600078e0000 */
[----:B-1----:R-:W4:Y:S01]  /*70510*/  LDL.LU R0, [R1+0xcc4] ;  /* 0x000cc40001007983 */ /* 0x002f220000300800 */
[----:B------:R-:W-:Y:S01]  /*70520*/  IADD3 R20, P4, PT, R20, UR14, RZ ;  /* 0x0000000e14147c10 */ /* 0x000fe2000ff9e0ff */
[----:B------:R-:W-:Y:S01]  /*70530*/  IMAD.MOV.U32 R127, RZ, RZ, R22 ;  /* 0x000000ffff7f7224 */ /* 0x000fe200078e0016 */
[----:B--2---:R-:W-:-:S04]  /*70540*/  IADD3 R3, P5, PT, R3, UR14, RZ ;  /* 0x0000000e03037c10 */ /* 0x004fc8000ffbe0ff */
[----:B------:R1:W-:Y:S04]  /*70550*/  LDGSTS.E [R124+0x27700], desc[UR22][R126.64], P3 ;  /* 0x277000007e7c7fae */ /* 0x0003e800099a1016 */
[----:B------:R-:W-:Y:S01]  /*70560*/  STL [R1+0xc60], R20 ;  /* 0x000c601401007387 */ /* 0x000fe20000100800 */
[----:B-1----:R-:W-:Y:S01]  /*70570*/  IMAD.MOV.U32 R126, RZ, RZ, R20 ;  /* 0x000000ffff7e7224 */ /* 0x002fe200078e0014 */
[----:B---3--:R-:W-:-:S05]  /*70580*/  IADD3.X R21, PT, PT, R21, UR15, RZ, P4, !PT ;  /* 0x0000000f15157c10 */ /* 0x008fca000a7fe4ff */
[----:B------:R-:W-:Y:S01]  /*70590*/  IMAD.MOV.U32 R127, RZ, RZ, R21 ;  /* 0x000000ffff7f7224 */ /* 0x000fe200078e0015 */
[----:B------:R-:W-:Y:S04]  /*705a0*/  STL [R1+0xc5c], R21 ;  /* 0x000c5c1501007387 */ /* 0x000fe80000100800 */
[----:B------:R1:W-:Y:S01]  /*705b0*/  LDGSTS.E [R124+0x27b00], desc[UR22][R126.64], P3 ;  /* 0x27b000007e7c7fae */ /* 0x0003e200099a1016 */
[----:B------:R-:W-:Y:S02]  /*705c0*/  IADD3.X R11, PT, PT, R11, UR15, RZ, P5, !PT ;  /* 0x0000000f0b0b7c10 */ /* 0x000fe4000affe4ff */
[----:B------:R-:W-:Y:S01]  /*705d0*/  IADD3 R66, P5, PT, R66, UR14, RZ ;  /* 0x0000000e42427c10 */ /* 0x000fe2000ffbe0ff */
[----:B------:R2:W-:Y:S03]  /*705e0*/  STL [R1+0xca0], R3 ;  /* 0x000ca00301007387 */ /* 0x0005e60000100800 */
[----:B------:R-:W-:Y:S01]  /*705f0*/  IADD3.X R67, PT, PT, R67, UR15, RZ, P5, !PT ;  /* 0x0000000f43437c10 */ /* 0x000fe2000affe4ff */
[----:B-1----:R-:W-:-:S02]  /*70600*/  IMAD.MOV.U32 R126, RZ, RZ, R3 ;  /* 0x000000ffff7e7224 */ /* 0x002fc400078e0003 */
[----:B------:R-:W-:Y:S01]  /*70610*/  IMAD.MOV.U32 R127, RZ, RZ, R11 ;  /* 0x000000ffff7f7224 */ /* 0x000fe200078e000b */
[----:B--2---:R-:W-:Y:S01]  /*70620*/  LOP3.LUT R3, R12, 0x70, RZ, 0x3c, !PT ;  /* 0x000000700c037812 */ /* 0x004fe200078e3cff */
[----:B------:R1:W-:Y:S04]  /*70630*/  STL [R1+0xc9c], R11 ;  /* 0x000c9c0b01007387 */ /* 0x0003e80000100800 */
[----:B------:R2:W-:Y:S02]  /*70640*/  LDGSTS.E [R124+0x27f00], desc[UR22][R126.64], P3 ;  /* 0x27f000007e7c7fae */ /* 0x0005e400099a1016 */
[----:B--2---:R-:W-:Y:S01]  /*70650*/  VIADD R124, R3, UR5 ;  /* 0x00000005037c7c36 */ /* 0x004fe20008000000 */
[----:B----4-:R-:W-:-:S05]  /*70660*/  IADD3 R0, P5, PT, R0, UR14, RZ ;  /* 0x0000000e00007c10 */ /* 0x010fca000ffbe0ff */
[----:B------:R2:W-:Y:S04]  /*70670*/  STL [R1+0xcc4], R0 ;  /* 0x000cc40001007387 */ /* 0x0005e80000100800 */
[----:B------:R-:W3:Y:S04]  /*70680*/  LDL.LU R22, [R1+0x24] ;  /* 0x0000240001167983 */ /* 0x000ee80000300800 */
[----:B------:R-:W4:Y:S01]  /*70690*/  LDL.LU R3, [R1+0x28] ;  /* 0x0000280001037983 */ /* 0x000f220000300800 */
[----:B------:R-:W-:Y:S02]  /*706a0*/  IADD3 R81, P4, PT, R81, UR14, RZ ;  /* 0x0000000e51517c10 */ /* 0x000fe4000ff9e0ff */
[----:B------:R-:W-:Y:S01]  /*706b0*/  IADD3.X R89, PT, PT, R89, UR15, RZ, P5, !PT ;  /* 0x0000000f59597c10 */ /* 0x000fe2000affe4ff */
[----:B------:R-:W3:Y:S01]  /*706c0*/  LDL.LU R23, [R1+0x64] ;  /* 0x0000640001177983 */ /* 0x000ee20000300800 */
[----:B------:R-:W-:-:S02]  /*706d0*/  IADD3.X R82, PT, PT, R82, UR15, RZ, P4, !PT ;  /* 0x0000000f52527c10 */ /* 0x000fc4000a7fe4ff */
[----:B------:R-:W-:Y:S01]  /*706e0*/  IADD3 R122, P4, PT, R122, UR14, RZ ;  /* 0x0000000e7a7a7c10 */ /* 0x000fe2000ff9e0ff */
[----:B------:R-:W-:Y:S01]  /*706f0*/  IMAD.MOV.U32 R126, RZ, RZ, R81 ;  /* 0x000000ffff7e7224 */ /* 0x000fe200078e0051 */
[----:B------:R-:W-:Y:S01]  /*70700*/  IADD3 R135, P5, PT, R135, UR14, RZ ;  /* 0x0000000e87877c10 */ /* 0x000fe2000ffbe0ff */
[----:B------:R-:W-:Y:S01]  /*70710*/  IMAD.MOV.U32 R127, RZ, RZ, R82 ;  /* 0x000000ffff7f7224 */ /* 0x000fe200078e0052 */
[----:B------:R-:W-:Y:S01]  /*70720*/  IADD3.X R102, PT, PT, R102, UR15, RZ, P4, !PT ;  /* 0x0000000f66667c10 */ /* 0x000fe2000a7fe4ff */
[----:B-1----:R-:W3:Y:S04]  /*70730*/  LDL.LU R11, [R1+0x68] ;  /* 0x00006800010b7983 */ /* 0x002ee80000300800 */
[----:B------:R1:W-:Y:S01]  /*70740*/  LDGSTS.E [R124+0x380], desc[UR22][R126.64], P3 ;  /* 0x003800007e7c7fae */ /* 0x0003e200099a1016 */
[----:B------:R-:W-:-:S03]  /*70750*/  IADD3 R103, P4, PT, R103, UR14, RZ ;  /* 0x0000000e67677c10 */ /* 0x000fc6000ff9e0ff */
[----:B------:R-:W-:Y:S01]  /*70760*/  LDGSTS.E [R124+0x780], desc[UR22][R66.64], P3 ;  /* 0x00780000427c7fae */ /* 0x000fe200099a1016 */
[----:B------:R-:W-:Y:S02]  /*70770*/  IADD3.X R116, PT, PT, R116, UR15, RZ, P4, !PT ;  /* 0x0000000f74747c10 */ /* 0x000fe4000a7fe4ff */
[----:B------:R-:W-:Y:S01]  /*70780*/  IADD3.X R134, PT, PT, R134, UR15, RZ, P5, !PT ;  /* 0x0000000f86867c10 */ /* 0x000fe2000affe4ff */
[----:B------:R-:W3:Y:S01]  /*70790*/  LDL.LU R25, [R1+0xa4] ;  /* 0x0000a40001197983 */ /* 0x000ee20000300800 */
[----:B-1----:R-:W-:Y:S02]  /*707a0*/  IMAD.MOV.U32 R126, RZ, RZ, R122 ;  /* 0x000000ffff7e7224 */ /* 0x002fe400078e007a */
[----:B------:R-:W-:Y:S01]  /*707b0*/  IMAD.MOV.U32 R127, RZ, RZ, R102 ;  /* 0x000000ffff7f7224 */ /* 0x000fe200078e0066 */
[----:B------:R-:W-:Y:S01]  /*707c0*/  IADD3 R151, P4, PT, R151, UR14, RZ ;  /* 0x0000000e97977c10 */ /* 0x000fe2000ff9e0ff */
[----:B------:R-:W3:Y:S04]  /*707d0*/  LDL.LU R20, [R1+0xa8] ;  /* 0x0000a80001147983 */ /* 0x000ee80000300800 */
[----:B------:R1:W-:Y:S02]  /*707e0*/  LDGSTS.E [R124+0xb80], desc[UR22][R126.64], P3 ;  /* 0x00b800007e7c7fae */ /* 0x0003e400099a1016 */
[----:B-1----:R-:W-:-:S02]  /*707f0*/  IMAD.MOV.U32 R126, RZ, RZ, R0 ;  /* 0x000000ffff7e7224 */ /* 0x002fc400078e0000 */
[----:B------:R-:W-:Y:S01]  /*70800*/  IMAD.MOV.U32 R127, RZ, RZ, R89 ;  /* 0x000000ffff7f7224 */ /* 0x000fe200078e0059 */
[----:B------:R-:W-:Y:S01]  /*70810*/  IADD3.X R150, PT, PT, R150, UR15, RZ, P4, !PT ;  /* 0x0000000f96967c10 */ /* 0x000fe2000a7fe4ff */
[----:B--2---:R-:W2:Y:S04]  /*70820*/  LDL.LU R0, [R1+0xe8] ;  /* 0x0000e80001007983 */ /* 0x004ea80000300800 */
[----:B------:R1:W-:Y:S01]  /*70830*/  LDGSTS.E [R124+0xf80], desc[UR22][R126.64], P3 ;  /* 0x00f800007e7c7fae */ /* 0x0003e200099a1016 */
[----:B------:R-:W-:Y:S02]  /*70840*/  IADD3 R167, P5, PT, R167, UR14, RZ ;  /* 0x0000000ea7a77c10 */ /* 0x000fe4000ffbe0ff */
[----:B------:R-:W-:Y:S01]  /*70850*/  IADD3 R183, P4, PT, R183, UR14, RZ ;  /* 0x0000000eb7b77c10 */ /* 0x000fe2000ff9e0ff */
[----:B------:R-:W2:Y:S01]  /*70860*/  LDL.LU R21, [R1+0x128] ;  /* 0x0001280001157983 */ /* 0x000ea20000300800 */
[----:B-1----:R-:W-:-:S02]  /*70870*/  IMAD.MOV.U32 R126, RZ, RZ, R103 ;  /* 0x000000ffff7e7224 */ /* 0x002fc400078e0067 */
        /* <DEDUP_REMOVED lines=39> */
[----:B-1----:R-:W-:-:S03]  /*70af0*/  IMAD.MOV.U32 R126, RZ, RZ, R3 ;  /* 0x000000ffff7e7224 */ /* 0x002fc600078e0003 */
[----:B------:R1:W-:Y:S01]  /*70b00*/  STL [R1+0x24], R22 ;  /* 0x0000241601007387 */ /* 0x0003e20000100800 */
[----:B------:R-:W-:-:S03]  /*70b10*/  IMAD.MOV.U32 R127, RZ, RZ, R22 ;  /* 0x000000ffff7f7224 */ /* 0x000fc600078e0016 */
[----:B---3--:R-:W3:Y:S04]  /*70b20*/  LDL.LU R3, [R1+0xe4] ;  /* 0x0000e40001037983 */ /* 0x008ee80000300800 */
[----:B-1----:R-:W4:Y:S01]  /*70b30*/  LDL.LU R22, [R1+0x124] ;  /* 0x0001240001167983 */ /* 0x002f220000300800 */
[----:B------:R-:W-:-:S03]  /*70b40*/  IADD3 R11, P4, PT, R11, UR14, RZ ;  /* 0x0000000e0b0b7c10 */ /* 0x000fc6000ff9e0ff */
[----:B------:R1:W-:Y:S01]  /*70b50*/  LDGSTS.E [R124+0x3780], desc[UR22][R126.64], P3 ;  /* 0x037800007e7c7fae */ /* 0x0003e200099a1016 */
[----:B------:R-:W-:-:S03]  /*70b60*/  IADD3.X R23, PT, PT, R23, UR15, RZ, P4, !PT ;  /* 0x0000000f17177c10 */ /* 0x000fc6000a7fe4ff */
[----:B------:R1:W-:Y:S01]  /*70b70*/  STL [R1+0x68], R11 ;  /* 0x0000680b01007387 */ /* 0x0003e20000100800 */
[----:B------:R-:W-:-:S03]  /*70b80*/  IADD3 R20, P5, PT, R20, UR14, RZ ;  /* 0x0000000e14147c10 */ /* 0x000fc6000ffbe0ff */
[----:B------:R2:W-:Y:S01]  /*70b90*/  STL [R1+0x64], R23 ;  /* 0x0000641701007387 */ /* 0x0005e20000100800 */
[----:B-1----:R-:W-:Y:S01]  /*70ba0*/  IMAD.MOV.U32 R126, RZ, RZ, R11 ;  /* 0x000000ffff7e7224 */ /* 0x002fe200078e000b */
[----:B------:R-:W-:Y:S01]  /*70bb0*/  IADD3.X R25, PT, PT, R25, UR15, RZ, P5, !PT ;  /* 0x0000000f19197c10 */ /* 0x000fe2000affe4ff */
[----:B------:R-:W-:Y:S01]  /*70bc0*/  IMAD.MOV.U32 R127, RZ, RZ, R23 ;  /* 0x000000ffff7f7224 */ /* 0x000fe200078e0017 */
[----:B------:R1:W-:Y:S04]  /*70bd0*/  STL [R1+0xa8], R20 ;  /* 0x0000a81401007387 */ /* 0x0003e80000100800 */
[----:B------:R-:W4:Y:S04]  /*70be0*/  LDL.LU R11, [R1+0x168] ;  /* 0x00016800010b7983 */ /* 0x000f280000300800 */
[----:B------:R1:W-:Y:S04]  /*70bf0*/  STL [R1+0xa4], R25 ;  /* 0x0000a41901007387 */ /* 0x0003e80000100800 */
[----:B------:R1:W-:Y:S01]  /*70c00*/  LDGSTS.E [R124+0x3b80], desc[UR22][R126.64], P3 ;  /* 0x03b800007e7c7fae */ /* 0x0003e200099a1016 */
[----:B--2---:R-:W-:-:S03]  /*70c10*/  IADD3 R0, P4, PT, R0, UR14, RZ ;  /* 0x0000000e00007c10 */ /* 0x004fc6000ff9e0ff */
[----:B------:R-:W2:Y:S01]  /*70c20*/  LDL.LU R23, [R1+0x1a8] ;  /* 0x0001a80001177983 */ /* 0x000ea20000300800 */
[----:B------:R-:W-:Y:S01]  /*70c30*/  IADD3 R21, P5, PT, R21, UR14, RZ ;  /* 0x0000000e15157c10 */ /* 0x000fe2000ffbe0ff */
[----:B-1----:R-:W-:Y:S02]  /*70c40*/  IMAD.MOV.U32 R126, RZ, RZ, R20 ;  /* 0x000000ffff7e7224 */ /* 0x002fe400078e0014 */
[----:B------:R-:W-:Y:S01]  /*70c50*/  IMAD.MOV.U32 R127, RZ, RZ, R25 ;  /* 0x000000ffff7f7224 */ /* 0x000fe200078e0019 */
[----:B------:R-:W2:Y:S04]  /*70c60*/  LDL.LU R20, [R1+0x164] ;  /* 0x0001640001147983 */ /* 0x000ea80000300800 */
[----:B------:R-:W2:Y:S04]  /*70c70*/  LDL.LU R25, [R1+0x1a4] ;  /* 0x0001a40001197983 */ /* 0x000ea80000300800 */
[----:B------:R1:W-:Y:S04]  /*70c80*/  LDGSTS.E [R124+0x3f80], desc[UR22][R126.64], P3 ;  /* 0x03f800007e7c7fae */ /* 0x0003e800099a1016 */
[----:B------:R3:W-:Y:S01]  /*70c90*/  STL [R1+0xe8], R0 ;  /* 0x0000e80001007387 */ /* 0x0007e20000100800 */
[----:B-1----:R-:W-:Y:S01]  /*70ca0*/  IMAD.MOV.U32 R126, RZ, RZ, R0 ;  /* 0x000000ffff7e7224 */ /* 0x002fe200078e0000 */
[----:B---3--:R-:W-:-:S02]  /*70cb0*/  IADD3.X R3, PT, PT, R3, UR15, RZ, P4, !PT ;  /* 0x0000000f03037c10 */ /* 0x008fc4000a7fe4ff */
[----:B----4-:R-:W-:-:S03]  /*70cc0*/  IADD3.X R22, PT, PT, R22, UR15, RZ, P5, !PT ;  /* 0x0000000f16167c10 */ /* 0x010fc6000affe4ff */
[----:B------:R-:W-:Y:S01]  /*70cd0*/  IMAD.MOV.U32 R127, RZ, RZ, R3 ;  /* 0x000000ffff7f7224 */ /* 0x000fe200078e0003 */
[----:B------:R1:W-:Y:S04]  /*70ce0*/  STL [R1+0xe4], R3 ;  /* 0x0000e40301007387 */ /* 0x0003e80000100800 */
[----:B------:R3:W-:Y:S04]  /*70cf0*/  STL [R1+0x128], R21 ;  /* 0x0001281501007387 */ /* 0x0007e80000100800 */
[----:B------:R-:W4:Y:S04]  /*70d00*/  LDL.LU R0, [R1+0x1e8] ;  /* 0x0001e80001007983 */ /* 0x000f280000300800 */
[----:B------:R3:W-:Y:S04]  /*70d10*/  STL [R1+0x124], R22 ;  /* 0x0001241601007387 */ /* 0x0007e80000100800 */
[----:B------:R3:W-:Y:S04]  /*70d20*/  LDGSTS.E [R124+0x4380], desc[UR22][R126.64], P3 ;  /* 0x043800007e7c7fae */ /* 0x0007e800099a1016 */
[----:B-1----:R-:W4:Y:S01]  /*70d30*/  LDL.LU R3, [R1+0x228] ;  /* 0x0002280001037983 */ /* 0x002f220000300800 */
[----:B---3--:R-:W-:-:S03]  /*70d40*/  IMAD.MOV.U32 R126, RZ, RZ, R21 ;  /* 0x000000ffff7e7224 */ /* 0x008fc600078e0015 */
[----:B------:R-:W3:Y:S01]  /*70d50*/  LDL.LU R21, [R1+0x1e4] ;  /* 0x0001e40001157983 */ /* 0x000ee20000300800 */
[----:B------:R-:W-:-:S03]  /*70d60*/  IMAD.MOV.U32 R127, RZ, RZ, R22 ;  /* 0x000000ffff7f7224 */ /* 0x000fc600078e0016 */
[----:B------:R-:W3:Y:S01]  /*70d70*/  LDL.LU R22, [R1+0x224] ;  /* 0x0002240001167983 */ /* 0x000ee20000300800 */
[----:B------:R-:W-:Y:S02]  /*70d80*/  IADD3 R11, P4, PT, R11, UR14, RZ ;  /* 0x0000000e0b0b7c10 */ /* 0x000fe4000ff9e0ff */
[----:B--2---:R-:W-:Y:S01]  /*70d90*/  IADD3 R23, P5, PT, R23, UR14, RZ ;  /* 0x0000000e17177c10 */ /* 0x004fe2000ffbe0ff */
[----:B------:R1:W-:Y:S01]  /*70da0*/  LDGSTS.E [R124+0x4780], desc[UR22][R126.64], P3 ;  /* 0x047800007e7c7fae */ /* 0x0003e200099a1016 */
[----:B------:R-:W-:-:S03]  /*70db0*/  IADD3.X R20, PT, PT, R20, UR15, RZ, P4, !PT ;  /* 0x0000000f14147c10 */ /* 0x000fc6000a7fe4ff */
[----:B------:R2:W-:Y:S01]  /*70dc0*/  STL [R1+0x168], R11 ;  /* 0x0001680b01007387 */ /* 0x0005e20000100800 */
[----:B------:R-:W-:-:S03]  /*70dd0*/  IADD3.X R25, PT, PT, R25, UR15, RZ, P5, !PT ;  /* 0x0000000f19197c10 */ /* 0x000fc6000affe4ff */
[----:B------:R2:W-:Y:S01]  /*70de0*/  STL [R1+0x164], R20 ;  /* 0x0001641401007387 */ /* 0x0005e20000100800 */
[----:B-1----:R-:W-:Y:S02]  /*70df0*/  IMAD.MOV.U32 R126, RZ, RZ, R11 ;  /* 0x000000ffff7e7224 */ /* 0x002fe400078e000b */
[----:B------:R-:W-:Y:S01]  /*70e00*/  IMAD.MOV.U32 R127, RZ, RZ, R20 ;  /* 0x000000ffff7f7224 */ /* 0x000fe200078e0014 */
[----:B------:R1:W-:Y:S04]  /*70e10*/  STL [R1+0x1a8], R23 ;  /* 0x0001a81701007387 */ /* 0x0003e80000100800 */
[----:B--2---:R-:W2:Y:S04]  /*70e20*/  LDL.LU R11, [R1+0x268] ;  /* 0x00026800010b7983 */ /* 0x004ea80000300800 */
[----:B------:R1:W-:Y:S04]  /*70e30*/  STL [R1+0x1a4], R25 ;  /* 0x0001a41901007387 */ /* 0x0003e80000100800 */
[----:B------:R1:W-:Y:S04]  /*70e40*/  LDGSTS.E [R124+0x4b80], desc[UR22][R126.64], P3 ;  /* 0x04b800007e7c7fae */ /* 0x0003e800099a1016 */
[----:B------:R-:W2:Y:S01]  /*70e50*/  LDL.LU R20, [R1+0x2a8] ;  /* 0x0002a80001147983 */ /* 0x000ea20000300800 */
[----:B-1----:R-:W-:-:S02]  /*70e60*/  IMAD.MOV.U32 R126, RZ, RZ, R23 ;  /* 0x000000ffff7e7224 */ /* 0x002fc400078e0017 */
[----:B------:R-:W-:Y:S01]  /*70e70*/  IMAD.MOV.U32 R127, RZ, RZ, R25 ;  /* 0x000000ffff7f7224 */ /* 0x000fe200078e0019 */
[----:B------:R-:W2:Y:S04]  /*70e80*/  LDL.LU R23, [R1+0x264] ;  /* 0x0002640001177983 */ /* 0x000ea80000300800 */
[----:B------:R-:W2:Y:S04]  /*70e90*/  LDL.LU R25, [R1+0x2a4] ;  /* 0x0002a40001197983 */ /* 0x000ea80000300800 */
[----:B------:R1:W-:Y:S01]  /*70ea0*/  LDGSTS.E [R124+0x4f80], desc[UR22][R126.64], P3 ;  /* 0x04f800007e7c7fae */ /* 0x0003e200099a1016 */
[----:B----4-:R-:W-:-:S05]  /*70eb0*/  IADD3 R0, P4, PT, R0, UR14, RZ ;  /* 0x0000000e00007c10 */ /* 0x010fca000ff9e0ff */
[----:B------:R4:W-:Y:S01]  /*70ec0*/  STL [R1+0x1e8], R0 ;  /* 0x0001e80001007387 */ /* 0x0009e20000100800 */
[----:B-1----:R-:W-:Y:S01]  /*70ed0*/  IMAD.MOV.U32 R126, RZ, RZ, R0 ;  /* 0x000000ffff7e7224 */ /* 0x002fe200078e0000 */
[----:B------:R-:W-:Y:S02]  /*70ee0*/  IADD3 R3, P5, PT, R3, UR14, RZ ;  /* 0x0000000e03037c10 */ /* 0x000fe4000ffbe0ff */
[----:B---3--:R-:W-:Y:S02]  /*70ef0*/  IADD3.X R21, PT, PT, R21, UR15, RZ, P4, !PT ;  /* 0x0000000f15157c10 */ /* 0x008fe4000a7fe4ff */
[----:B------:R-:W-:-:S03]  /*70f00*/  IADD3.X R22, PT, PT, R22, UR15, RZ, P5, !PT ;  /* 0x0000000f16167c10 */ /* 0x000fc6000affe4ff */
[----:B------:R-:W-:Y:S01]  /*70f10*/  IMAD.MOV.U32 R127, RZ, RZ, R21 ;  /* 0x000000ffff7f7224 */ /* 0x000fe200078e0015 */
[----:B------:R1:W-:Y:S04]  /*70f20*/  STL [R1+0x1e4], R21 ;  /* 0x0001e41501007387 */ /* 0x0003e80000100800 */
[----:B------:R3:W-:Y:S04]  /*70f30*/  STL [R1+0x228], R3 ;  /* 0x0002280301007387 */ /* 0x0007e80000100800 */
[----:B----4-:R-:W4:Y:S04]  /*70f40*/  LDL.LU R0, [R1+0x2e8] ;  /* 0x0002e80001007983 */ /* 0x010f280000300800 */
[----:B------:R3:W-:Y:S04]  /*70f50*/  STL [R1+0x224], R22 ;  /* 0x0002241601007387 */ /* 0x0007e80000100800 */
[----:B------:R3:W-:Y:S04]  /*70f60*/  LDGSTS.E [R124+0x5380], desc[UR22][R126.64], P3 ;  /* 0x053800007e7c7fae */ /* 0x0007e800099a1016 */
[----:B-1----:R-:W4:Y:S01]  /*70f70*/  LDL.LU R21, [R1+0x328] ;  /* 0x0003280001157983 */ /* 0x002f220000300800 */
[----:B---3--:R-:W-:-:S03]  /*70f80*/  IMAD.MOV.U32 R126, RZ, RZ, R3 ;  /* 0x000000ffff7e7224 */ /* 0x008fc600078e0003 */
[----:B------:R-:W3:Y:S01]  /*70f90*/  LDL.LU R3, [R1+0x2e4] ;  /* 0x0002e40001037983 */ /* 0x000ee20000300800 */
[----:B------:R-:W-:-:S03]  /*70fa0*/  IMAD.MOV.U32 R127, RZ, RZ, R22 ;  /* 0x000000ffff7f7224 */ /* 0x000fc600078e0016 */
[----:B------:R-:W3:Y:S01]  /*70fb0*/  LDL.LU R22, [R1+0x324] ;  /* 0x0003240001167983 */ /* 0x000ee20000300800 */
[----:B--2---:R-:W-:Y:S02]  /*70fc0*/  IADD3 R11, P4, PT, R11, UR14, RZ ;  /* 0x0000000e0b0b7c10 */ /* 0x004fe4000ff9e0ff */
[----:B------:R-:W-:Y:S01]  /*70fd0*/  IADD3 R20, P5, PT, R20, UR14, RZ ;  /* 0x0000000e14147c10 */ /* 0x000fe2000ffbe0ff */
        /* <DEDUP_REMOVED lines=253> */
[----:B------:R-:W-:Y:S02]  /*71fb0*/  IADD3.X R20, PT, PT, R20, UR15, RZ, P4, !PT ;  /* 0x0000000f14147c10 */ /* 0x000fe4000a7fe4ff */
        /* <DEDUP_REMOVED lines=9> */
[----:B--2---:R-:W2:Y:S04]  /*72050*/  LDL.LU R20, [R1+0xa68] ;  /* 0x000a680001147983 */ /* 0x004ea80000300800 */
[----:B------:R1:W-:Y:S04]  /*72060*/  LDGSTS.E [R124+0x24f80], desc[UR22][R126.64], P3 ;  /* 0x24f800007e7c7fae */ /* 0x0003e800099a1016 */
[----:B------:R1:W-:Y:S04]  /*72070*/  STL [R1+0x9a4], R25 ;  /* 0x0009a41901007387 */ /* 0x0003e80000100800 */
[----:B------:R-:W2:Y:S04]  /*72080*/  LDL.LU R11, [R1+0xaa8] ;  /* 0x000aa800010b7983 */ /* 0x000ea80000300800 */
[----:B-1----:R-:W5:Y:S04]  /*72090*/  LDL.LU R25, [R1+0x1704] ;  /* 0x0017040001197983 */ /* 0x002f680000300800 */
[----:B------:R-:W2:Y:S01]  /*720a0*/  LDL.LU R23, [R1+0xaa4] ;  /* 0x000aa40001177983 */ /* 0x000ea20000300800 */
[----:B----4-:R-:W-:-:S05]  /*720b0*/  IADD3 R0, P4, PT, R0, UR14, RZ ;  /* 0x0000000e00007c10 */ /* 0x010fca000ff9e0ff */
[----:B------:R-:W-:Y:S01]  /*720c0*/  IMAD.MOV.U32 R126, RZ, RZ, R0 ;  /* 0x000000ffff7e7224 */ /* 0x000fe200078e0000 */
[----:B------:R-:W-:Y:S01]  /*720d0*/  IADD3 R3, P5, PT, R3, UR14, RZ ;  /* 0x0000000e03037c10 */ /* 0x000fe2000ffbe0ff */
[----:B------:R-:W-:Y:S01]  /*720e0*/  STL [R1+0x9e8], R0 ;  /* 0x0009e80001007387 */ /* 0x000fe20000100800 */
[----:B---3--:R-:W-:Y:S02]  /*720f0*/  IADD3.X R21, PT, PT, R21, UR15, RZ, P4, !PT ;  /* 0x0000000f15157c10 */ /* 0x008fe4000a7fe4ff */
[----:B------:R-:W-:-:S03]  /*72100*/  IADD3.X R22, PT, PT, R22, UR15, RZ, P5, !PT ;  /* 0x0000000f16167c10 */ /* 0x000fc6000affe4ff */
[----:B------:R-:W-:Y:S01]  /*72110*/  IMAD.MOV.U32 R127, RZ, RZ, R21 ;  /* 0x000000ffff7f7224 */ /* 0x000fe200078e0015 */
[----:B------:R1:W-:Y:S04]  /*72120*/  STL [R1+0x9e4], R21 ;  /* 0x0009e41501007387 */ /* 0x0003e80000100800 */
[----:B------:R3:W-:Y:S04]  /*72130*/  LDGSTS.E [R124+0x25380], desc[UR22][R126.64], P3 ;  /* 0x253800007e7c7fae */ /* 0x0007e800099a1016 */
[----:B------:R-:W-:Y:S04]  /*72140*/  STL [R1+0xa28], R3 ;  /* 0x000a280301007387 */ /* 0x000fe80000100800 */
[----:B-1----:R-:W4:Y:S01]  /*72150*/  LDL.LU R21, [R1+0xae8] ;  /* 0x000ae80001157983 */ /* 0x002f220000300800 */
[----:B---3--:R-:W-:-:S02]  /*72160*/  IMAD.MOV.U32 R126, RZ, RZ, R3 ;  /* 0x000000ffff7e7224 */ /* 0x008fc400078e0003 */
[----:B------:R-:W-:Y:S01]  /*72170*/  IMAD.MOV.U32 R127, RZ, RZ, R22 ;  /* 0x000000ffff7f7224 */ /* 0x000fe200078e0016 */
[----:B------:R1:W-:Y:S04]  /*72180*/  STL [R1+0xa24], R22 ;  /* 0x000a241601007387 */ /* 0x0003e80000100800 */
[----:B------:R-:W3:Y:S04]  /*72190*/  LDL.LU R0, [R1+0xb28] ;  /* 0x000b280001007983 */ /* 0x000ee80000300800 */
[----:B------:R2:W-:Y:S04]  /*721a0*/  LDGSTS.E [R124+0x25780], desc[UR22][R126.64], P3 ;  /* 0x257800007e7c7fae */ /* 0x0005e800099a1016 */
[----:B-1----:R-:W5:Y:S04]  /*721b0*/  LDL.LU R22, [R1+0x1700] ;  /* 0x0017000001167983 */ /* 0x002f680000300800 */
[----:B------:R-:W3:Y:S04]  /*721c0*/  LDL.LU R3, [R1+0xb24] ;  /* 0x000b240001037983 */ /* 0x000ee80000300800 */
[----:B------:R-:W3:Y:S01]  /*721d0*/  LDL.LU R127, [R1+0xa64] ;  /* 0x000a6400017f7983 */ /* 0x000ee20000300800 */
[----:B--2---:R-:W-:-:S05]  /*721e0*/  IADD3 R20, P4, PT, R20, UR14, RZ ;  /* 0x0000000e14147c10 */ /* 0x004fca000ff9e0ff */
[----:B------:R-:W-:Y:S01]  /*721f0*/  IMAD.MOV.U32 R126, RZ, RZ, R20 ;  /* 0x000000ffff7e7224 */ /* 0x000fe200078e0014 */
[----:B------:R-:W-:Y:S01]  /*72200*/  IADD3 R11, P5, PT, R11, UR14, RZ ;  /* 0x0000000e0b0b7c10 */ /* 0x000fe2000ffbe0ff */
[----:B------:R1:W-:Y:S03]  /*72210*/  STL [R1+0xa68], R20 ;  /* 0x000a681401007387 */ /* 0x0003e60000100800 */
[----:B------:R-:W-:Y:S02]  /*72220*/  IADD3.X R23, PT, PT, R23, UR15, RZ, P5, !PT ;  /* 0x0000000f17177c10 */ /* 0x000fe4000affe4ff */
[----:B---3--:R-:W-:-:S05]  /*72230*/  IADD3.X R127, PT, PT, R127, UR15, RZ, P4, !PT ;  /* 0x0000000f7f7f7c10 */ /* 0x008fca000a7fe4ff */
[----:B------:R2:W-:Y:S04]  /*72240*/  STL [R1+0xa64], R127 ;  /* 0x000a647f01007387 */ /* 0x0005e80000100800 */
[----:B------:R3:W-:Y:S04]  /*72250*/  LDGSTS.E [R124+0x25b80], desc[UR22][R126.64], P3 ;  /* 0x25b800007e7c7fae */ /* 0x0007e800099a1016 */
[----:B------:R-:W-:Y:S04]  /*72260*/  STL [R1+0xaa8], R11 ;  /* 0x000aa80b01007387 */ /* 0x000fe80000100800 */
[----:B-1----:R-:W4:Y:S01]  /*72270*/  LDL.LU R20, [R1+0xba8] ;  /* 0x000ba80001147983 */ /* 0x002f220000300800 */
[----:B---3--:R-:W-:-:S02]  /*72280*/  IMAD.MOV.U32 R126, RZ, RZ, R11 ;  /* 0x000000ffff7e7224 */ /* 0x008fc400078e000b */
[----:B--2---:R-:W-:Y:S01]  /*72290*/  IMAD.MOV.U32 R127, RZ, RZ, R23 ;  /* 0x000000ffff7f7224 */ /* 0x004fe200078e0017 */
[----:B------:R1:W-:Y:S04]  /*722a0*/  STL [R1+0xaa4], R23 ;  /* 0x000aa41701007387 */ /* 0x0003e80000100800 */
[----:B------:R2:W-:Y:S04]  /*722b0*/  LDGSTS.E [R124+0x25f80], desc[UR22][R126.64], P3 ;  /* 0x25f800007e7c7fae */ /* 0x0005e800099a1016 */
[----:B-1----:R-:W3:Y:S04]  /*722c0*/  LDL.LU R23, [R1+0xba4] ;  /* 0x000ba40001177983 */ /* 0x002ee80000300800 */
[----:B------:R-:W3:Y:S04]  /*722d0*/  LDL.LU R11, [R1+0xc28] ;  /* 0x000c2800010b7983 */ /* 0x000ee80000300800 */
[----:B------:R-:W3:Y:S01]  /*722e0*/  LDL.LU R127, [R1+0xae4] ;  /* 0x000ae400017f7983 */ /* 0x000ee20000300800 */
[----:B----4-:R-:W-:-:S02]  /*722f0*/  IADD3 R21, P4, PT, R21, UR14, RZ ;  /* 0x0000000e15157c10 */ /* 0x010fc4000ff9e0ff */
[----:B------:R-:W-:-:S03]  /*72300*/  IADD3 R0, P5, PT, R0, UR14, RZ ;  /* 0x0000000e00007c10 */ /* 0x000fc6000ffbe0ff */
[----:B--2---:R-:W-:Y:S01]  /*72310*/  IMAD.MOV.U32 R126, RZ, RZ, R21 ;  /* 0x000000ffff7e7224 */ /* 0x004fe200078e0015 */
[----:B------:R-:W-:Y:S01]  /*72320*/  IADD3.X R3, PT, PT, R3, UR15, RZ, P5, !PT ;  /* 0x0000000f03037c10 */ /* 0x000fe2000affe4ff */
[----:B------:R1:W-:Y:S01]  /*72330*/  STL [R1+0xae8], R21 ;  /* 0x000ae81501007387 */ /* 0x0003e20000100800 */
[----:B---3--:R-:W-:-:S05]  /*72340*/  IADD3.X R127, PT, PT, R127, UR15, RZ, P4, !PT ;  /* 0x0000000f7f7f7c10 */ /* 0x008fca000a7fe4ff */
[----:B------:R2:W-:Y:S04]  /*72350*/  STL [R1+0xae4], R127 ;  /* 0x000ae47f01007387 */ /* 0x0005e80000100800 */
[----:B------:R3:W-:Y:S04]  /*72360*/  LDGSTS.E [R124+0x26380], desc[UR22][R126.64], P3 ;  /* 0x263800007e7c7fae */ /* 0x0007e800099a1016 */
[----:B------:R4:W-:Y:S04]  /*72370*/  STL [R1+0xb28], R0 ;  /* 0x000b280001007387 */ /* 0x0009e80000100800 */
[----:B-1----:R-:W4:Y:S01]  /*72380*/  LDL.LU R21, [R1+0xc24] ;  /* 0x000c240001157983 */ /* 0x002f220000300800 */
[----:B---3--:R-:W-:-:S02]  /*72390*/  IMAD.MOV.U32 R126, RZ, RZ, R0 ;  /* 0x000000ffff7e7224 */ /* 0x008fc400078e0000 */
[----:B--2---:R-:W-:Y:S01]  /*723a0*/  IMAD.MOV.U32 R127, RZ, RZ, R3 ;  /* 0x000000ffff7f7224 */ /* 0x004fe200078e0003 */
[----:B------:R1:W-:Y:S04]  /*723b0*/  STL [R1+0xb24], R3 ;  /* 0x000b240301007387 */ /* 0x0003e80000100800 */
[----:B----4-:R-:W2:Y:S04]  /*723c0*/  LDL.LU R0, [R1+0xca4] ;  /* 0x000ca40001007983 */ /* 0x010ea80000300800 */
[----:B------:R3:W-:Y:S04]  /*723d0*/  LDGSTS.E [R124+0x26780], desc[UR22][R126.64], P3 ;  /* 0x267800007e7c7fae */ /* 0x0007e800099a1016 */
[----:B-1----:R-:W4:Y:S04]  /*723e0*/  LDL.LU R3, [R1+0xca8] ;  /* 0x000ca80001037983 */ /* 0x002f280000300800 */
[----:B------:R-:W2:Y:S04]  /*723f0*/  LDL.LU R126, [R1+0xb64] ;  /* 0x000b6400017e7983 */ /* 0x000ea80000300800 */
[----:B------:R-:W3:Y:S01]  /*72400*/  LDL.LU R127, [R1+0xb68] ;  /* 0x000b6800017f7983 */ /* 0x000ee20000300800 */
[----:B------:R-:W-:-:S04]  /*72410*/  IADD3 R20, P5, PT, R20, UR14, RZ ;  /* 0x0000000e14147c10 */ /* 0x000fc8000ffbe0ff */
[----:B------:R-:W-:Y:S02]  /*72420*/  IADD3.X R23, PT, PT, R23, UR15, RZ, P5, !PT ;  /* 0x0000000f17177c10 */ /* 0x000fe4000affe4ff */
[----:B---3--:R-:W-:-:S04]  /*72430*/  IADD3 R127, P4, PT, R127, UR14, RZ ;  /* 0x0000000e7f7f7c10 */ /* 0x008fc8000ff9e0ff */
[----:B--2---:R-:W-:Y:S01]  /*72440*/  IADD3.X R126, PT, PT, R126, UR15, RZ, P4, !PT ;  /* 0x0000000f7e7e7c10 */ /* 0x004fe2000a7fe4ff */
[----:B------:R1:W-:Y:S04]  /*72450*/  STL [R1+0xb68], R127 ;  /* 0x000b687f01007387 */ /* 0x0003e80000100800 */
[----:B------:R2:W-:Y:S01]  /*72460*/  STL [R1+0xb64], R126 ;  /* 0x000b647e01007387 */ /* 0x0005e20000100800 */
[----:B-1----:R-:W-:-:S04]  /*72470*/  LOP3.LUT R127, R127, R126, RZ, 0x3c, !PT ;  /* 0x0000007e7f7f7212 */ /* 0x002fc800078e3cff */
[----:B--2---:R-:W-:-:S04]  /*72480*/  LOP3.LUT R126, R127, R126, RZ, 0x3c, !PT ;  /* 0x0000007e7f7e7212 */ /* 0x004fc800078e3cff */
[----:B------:R-:W-:Y:S01]  /*72490*/  LOP3.LUT R127, R127, R126, RZ, 0x3c, !PT ;  /* 0x0000007e7f7f7212 */ /* 0x000fe200078e3cff */
[----:B------:R-:W-:Y:S04]  /*724a0*/  STL [R1+0xba8], R20 ;  /* 0x000ba81401007387 */ /* 0x000fe80000100800 */
[----:B------:R1:W-:Y:S04]  /*724b0*/  LDGSTS.E [R124+0x26b80], desc[UR22][R126.64], P3 ;  /* 0x26b800007e7c7fae */ /* 0x0003e800099a1016 */
[----:B------:R2:W-:Y:S01]  /*724c0*/  STL [R1+0xba4], R23 ;  /* 0x000ba41701007387 */ /* 0x0005e20000100800 */
[----:B-1----:R-:W-:-:S02]  /*724d0*/  IMAD.MOV.U32 R126, RZ, RZ, R20 ;  /* 0x000000ffff7e7224 */ /* 0x002fc400078e0014 */
[----:B------:R-:W-:Y:S02]  /*724e0*/  IMAD.MOV.U32 R127, RZ, RZ, R23 ;  /* 0x000000ffff7f7224 */ /* 0x000fe400078e0017 */
[----:B--2---:R-:W5:Y:S04]  /*724f0*/  LDL.LU R23, [R1+0x16fc] ;  /* 0x0016fc0001177983 */ /* 0x004f680000300800 */
[----:B------:R-:W5:Y:S04]  /*72500*/  LDL.LU R20, [R1+0x16f8] ;  /* 0x0016f80001147983 */ /* 0x000f680000300800 */
[----:B------:R1:W-:Y:S04]  /*72510*/  LDGSTS.E [R124+0x26f80], desc[UR22][R126.64], P3 ;  /* 0x26f800007e7c7fae */ /* 0x0003e800099a1016 */
[----:B------:R-:W2:Y:S04]  /*72520*/  LDL.LU R126, [R1+0xbe4] ;  /* 0x000be400017e7983 */ /* 0x000ea80000300800 */
[----:B------:R-:W1:Y:S01]  /*72530*/  LDL.LU R127, [R1+0xbe8] ;  /* 0x000be800017f7983 */ /* 0x000e620000300800 */
[----:B------:R-:W-:-:S04]  /*72540*/  IADD3 R11, P5, PT, R11, UR14, RZ ;  /* 0x0000000e0b0b7c10 */ /* 0x000fc8000ffbe0ff */
[----:B------:R-:W-:Y:S02]  /*72550*/  IADD3.X R21, PT, PT, R21, UR15, RZ, P5, !PT ;  /* 0x0000000f15157c10 */ /* 0x000fe4000affe4ff */
[----:B-1----:R-:W-:-:S04]  /*72560*/  IADD3 R127, P4, PT, R127, UR14, RZ ;  /* 0x0000000e7f7f7c10 */ /* 0x002fc8000ff9e0ff */
        /* <DEDUP_REMOVED lines=16> */
[----:B----4-:R-:W-:-:S04]  /*72670*/  IADD3 R3, P5, PT, R3, UR14, RZ ;  /* 0x0000000e03037c10 */ /* 0x010fc8000ffbe0ff */
        /* <DEDUP_REMOVED lines=14> */
[----:B------:R1:W-:Y:S01]  /*72760*/  LDGSTS.E [R124+0x27f80], desc[UR22][R126.64], P3 ;  /* 0x27f800007e7c7fae */ /* 0x0003e200099a1016 */
[----:B------:R-:W2:Y:S01]  /*72770*/  S2R R3, SR_TID.X ;  /* 0x0000000000037919 */ /* 0x000ea20000002100 */
[----:B------:R-:W-:Y:S02]  /*72780*/  UIADD3 UR17, UPT, UPT, UR17, 0x1, URZ ;  /* 0x0000000111117890 */ /* 0x000fe4000fffe0ff */
[----:B------:R-:W-:Y:S01]  /*72790*/  UIADD3 UR19, UPT, UPT, UR6, 0x1, URZ ;  /* 0x0000000106137890 */ /* 0x000fe2000fffe0ff */
[----:B------:R-:W0:Y:S04]  /*727a0*/  LDGDEPBAR ;  /* 0x00000000000079af */ /* 0x000e280000000000 */
[----:B------:R-:W3:Y:S01]  /*727b0*/  LDL R127, [R1+0xe34] ;  /* 0x000e3400017f7983 */ /* 0x000ee20000100800 */
[----:B------:R-:W-:-:S04]  /*727c0*/  UISETP.GT.AND UP1, UPT, UR17, 0x1, UPT ;  /* 0x000000011100788c */ /* 0x000fc8000bf24270 */
[----:B------:R-:W-:Y:S01]  /*727d0*/  USEL UR5, URZ, 0x1, !UP1 ;  /* 0x00000001ff057887 */ /* 0x000fe2000c800000 */
[----:B-1----:R-:W-:Y:S01]  /*727e0*/  IMAD.U32 R124, RZ, RZ, UR9 ;  /* 0x00000009ff7c7e24 */ /* 0x002fe2000f8e00ff */
[----:B------:R-:W-:Y:S02]  /*727f0*/  USEL UR17, UR17, URZ, !UP1 ;  /* 0x000000ff11117287 */ /* 0x000fe4000c800000 */
[----:B------:R-:W-:Y:S01]  /*72800*/  ULOP3.LUT UR5, UR9, UR5, URZ, 0x3c, !UPT ;  /* 0x0000000509057292 */ /* 0x000fe2000f8e3cff */
[----:B------:R-:W-:Y:S01]  /*72810*/  UMOV UR16, UR8 ;  /* 0x0000000800107c82 */ /* 0x000fe20008000000 */
[----:B--2---:R-:W-:-:S04]  /*72820*/  SHF.R.U32.HI R3, RZ, 0x6, R3 ;  /* 0x00000006ff037819 */ /* 0x004fc80000011603 */
[----:B------:R-:W-:Y:S02]  /*72830*/  SGXT.U32 R3, R3, 0x1 ;  /* 0x000000010303781a */ /* 0x000fe40000000000 */
[----:B---3--:R-:W-:Y:S01]  /*72840*/  ISETP.NE.U32.AND P3, PT, R127, UR6, PT ;  /* 0x000000067f007c0c */ /* 0x008fe2000bf65070 */
[----:B------:R-:W-:-:S12]  /*72850*/  UMOV UR6, UR19 ;  /* 0x0000001300067c82 */ /* 0x000fd80008000000 */
[----:B------:R-:W-:Y:S05]  /*72860*/  @P3 BRA `(.L_x_10) ;  /* 0xfffffeb4004c3947 */ /* 0x000fea000383ffff */
.L_x_7:
[----:B------:R-:W-:Y:S05]  /*72870*/  @!P2 BRA `(.L_x_11) ;  /* 0x000000000010a947 */ /* 0x000fea0003800000 */
[----:B------:R-:W-:-:S06]  /*72880*/  USHF.L.U32 UR9, UR9, 0x1f, URZ ;  /* 0x0000001f09097899 */ /* 0x000fcc00080006ff */
[----:B------:R-:W-:-:S04]  /*72890*/  IMAD.U32 R2, RZ, RZ, UR9 ;  /* 0x00000009ff027e24 */ /* 0x000fc8000f8e00ff */
[----:B------:R-:W2:Y:S02]  /*728a0*/  SYNCS.PHASECHK.TRANS64.TRYWAIT P1, [UR8], R2 ;  /* 0x00000002ff0075a7 */ /* 0x000ea40008021108 */
[----:B--2---:R-:W-:Y:S05]  /*728b0*/  @!P1 BRA `(.L_x_12) ;  /* 0x0000009000ec9947 */ /* 0x004fea0003800000 */
.L_x_11:
[----:B------:R-:W-:-:S04]  /*728c0*/  DEPBAR.LE SB0, 0x0 ;  /* 0x000080000000791a */ /* 0x000fc80000000000 */
[----:B------:R-:W-:Y:S06]  /*728d0*/  BAR.SYNC.DEFER_BLOCKING 0x0 ;  /* 0x0000000000007b1d */ /* 0x000fec0000010000 */
[----:B------:R-:W2:Y:S01]  /*728e0*/  LDCU UR4, c[0x0][0x3b4] ;  /* 0x00007680ff0477ac */ /* 0x000ea20008000800 */
[----:B------:R-:W3:Y:S01]  /*728f0*/  S2R R6, SR_TID.X ;  /* 0x0000000000067919 */ /* 0x000ee20000002100 */
[----:B------:R-:W4:Y:S01]  /*72900*/  LDCU.128 UR12, c[0x0][0x390] ;  /* 0x00007200ff0c77ac */ /* 0x000f220008000c00 */
[----:B------:R-:W1:Y:S01]  /*72910*/  LDCU UR6, c[0x0][0x39c] ;  /* 0x00007380ff0677ac */ /* 0x000e620008000800 */
[----:B------:R-:W1:Y:S01]  /*72920*/  LDCU UR5, c[0x0][0x39c] ;  /* 0x00007380ff0577ac */ /* 0x000e620008000800 */
[----:B------:R-:W1:Y:S01]  /*72930*/  LDCU UR8, c[0x0][0x39c] ;  /* 0x00007380ff0877ac */ /* 0x000e620008000800 */
[----:B------:R-:W1:Y:S02]  /*72940*/  @!P0 SYNCS.CCTL.IV [UR7+0x120000] ;  /* 0x12000000ff0089b1 */ /* 0x000e640008000007 */
[----:B-1----:R-:W-:Y:S06]  /*72950*/  BAR.SYNC.DEFER_BLOCKING 0x0 ;  /* 0x0000000000007b1d */ /* 0x002fec0000010000 */
[----:B------:R-:W1:Y:S01]  /*72960*/  LDCU UR9, c[0x0][0x39c] ;  /* 0x00007380ff0977ac */ /* 0x000e620008000800 */
[----:B------:R-:W1:Y:S01]  /*72970*/  LDTM.x64 R188, tmem[UR11] ;  /* 0x0000000b00bc79ee */ /* 0x000e620008340000 */
[C---:B---3--:R-:W-:Y:S01]  /*72980*/  IMAD.SHL.U32 R2, R6.reuse, 0x10, RZ ;  /* 0x0000001006027824 */ /* 0x048fe200078e00ff */
[C---:B------:R-:W-:Y:S01]  /*72990*/  LOP3.LUT R7, R6.reuse, 0x60, RZ, 0xc0, !PT ;  /* 0x0000006006077812 */ /* 0x040fe200078ec0ff */
[C---:B------:R-:W-:Y:S01]  /*729a0*/  IMAD.SHL.U32 R4, R6.reuse, 0x80, RZ ;  /* 0x0000008006047824 */ /* 0x040fe200078e00ff */
[----:B------:R-:W-:-:S02]  /*729b0*/  LOP3.LUT R252, R6, 0x7f, RZ, 0xc0, !PT ;  /* 0x0000007f06fc7812 */ /* 0x000fc400078ec0ff */
[----:B------:R-:W-:Y:S02]  /*729c0*/  LOP3.LUT R2, R2, 0xf0, RZ, 0xc0, !PT ;  /* 0x000000f002027812 */ /* 0x000fe400078ec0ff */
[----:B------:R-:W-:Y:S01]  /*729d0*/  LOP3.LUT R5, R4, 0x800, RZ, 0xc0, !PT ;  /* 0x0000080004057812 */ /* 0x000fe200078ec0ff */
[----:B------:R-:W3:Y:S03]  /*729e0*/  @!P0 SYNCS.CCTL.IV [UR7+0x120008] ;  /* 0x12000800ff0089b1 */ /* 0x000ee60008000007 */
[----:B------:R-:W-:-:S05]  /*729f0*/  IADD3 R2, PT, PT, R2, UR7, R5 ;  /* 0x0000000702027c10 */ /* 0x000fca000fffe005 */
[----:B------:R-:W-:Y:S01]  /*72a00*/  IMAD R2, R7, 0x8, R2 ;  /* 0x0000000807027824 */ /* 0x000fe200078e0202 */
[----:B-1----:R1:W-:Y:S04]  /*72a10*/  STL.64 [R1+0x1708], R246 ;  /* 0x001708f601007387 */ /* 0x0023e80000100a00 */
[----:B------:R2:W-:Y:S04]  /*72a20*/  STL.64 [R1+0x1700], R244 ;  /* 0x001700f401007387 */ /* 0x0005e80000100a00 */
[----:B------:R3:W-:Y:S04]  /*72a30*/  STL.64 [R1+0x16f8], R250 ;  /* 0x0016f8fa01007387 */ /* 0x0007e80000100a00 */
[----:B------:R4:W-:Y:S01]  /*72a40*/  STL.64 [R1+0x16f0], R248 ;  /* 0x0016f0f801007387 */ /* 0x0009e20000100a00 */
[----:B-1----:R-:W-:-:S02]  /*72a50*/  IMAD.MOV.U32 R246, RZ, RZ, R192 ;  /* 0x000000fffff67224 */ /* 0x002fc400078e00c0 */
[----:B------:R-:W-:Y:S02]  /*72a60*/  IMAD.MOV.U32 R247, RZ, RZ, R194 ;  /* 0x000000fffff77224 */ /* 0x000fe400078e00c2 */
[----:B--2---:R-:W-:Y:S02]  /*72a70*/  IMAD.MOV.U32 R244, RZ, RZ, R188 ;  /* 0x000000fffff47224 */ /* 0x004fe400078e00bc */
[----:B------:R-:W-:Y:S02]  /*72a80*/  IMAD.MOV.U32 R245, RZ, RZ, R190 ;  /* 0x000000fffff57224 */ /* 0x000fe400078e00be */
[----:B---3--:R-:W-:Y:S02]  /*72a90*/  IMAD.MOV.U32 R250, RZ, RZ, R193 ;  /* 0x000000fffffa7224 */ /* 0x008fe400078e00c1 */
[----:B------:R-:W-:Y:S02]  /*72aa0*/  IMAD.MOV.U32 R251, RZ, RZ, R195 ;  /* 0x000000fffffb7224 */ /* 0x000fe400078e00c3 */
[----:B----4-:R-:W-:-:S02]  /*72ab0*/  IMAD.MOV.U32 R248, RZ, RZ, R189 ;  /* 0x000000fffff87224 */ /* 0x010fc400078e00bd */
[----:B------:R-:W-:Y:S02]  /*72ac0*/  IMAD.MOV.U32 R249, RZ, RZ, R191 ;  /* 0x000000fffff97224 */ /* 0x000fe400078e00bf */
[----:B------:R-:W-:Y:S01]  /*72ad0*/  LDTM.x64 R132, tmem[UR11+0x40] ;  /* 0x0000400b008479ee */ /* 0x000fe20008340000 */
[----:B------:R-:W-:Y:S01]  /*72ae0*/  LDTM.x64 R68, tmem[UR11+0x80] ;  /* 0x0000800b004479ee */ /* 0x000fe20008340000 */
[----:B-----5:R-:W1:Y:S01]  /*72af0*/  LDTM.x64 R4, tmem[UR11+0xc0] ;  /* 0x0000c00b000479ee */ /* 0x020e620008340000 */
[----:B------:R-:W-:Y:S01]  /*72b00*/  NOP ;  /* 0x0000000000007918 */ /* 0x000fe20000000000 */
[----:B------:R2:W-:Y:S04]  /*72b10*/  STS.128 [R2], R244 ;  /* 0x000000f402007388 */ /* 0x0005e80000000c00 */
[----:B------:R3:W-:Y:S01]  /*72b20*/  STS.128 [R2+0x400], R248 ;  /* 0x000400f802007388 */ /* 0x0007e20000000c00 */
[----:B------:R-:W-:Y:S01]  /*72b30*/  LEA R252, R252, UR7, 0x4 ;  /* 0x00000007fcfc7c11 */ /* 0x000fe2000f8e20ff */
[----:B------:R-:W4:Y:S02]  /*72b40*/  LDCU UR7, c[0x0][0x39c] ;  /* 0x00007380ff0777ac */ /* 0x000f240008000800 */
[----:B--2---:R-:W2:Y:S01]  /*72b50*/  LDL.LU.64 R246, [R1+0x1708] ;  /* 0x0017080001f67983 */ /* 0x004ea20000300a00 */
[----:B---3--:R-:W-:-:S03]  /*72b60*/  IMAD.MOV.U32 R249, RZ, RZ, R197 ;  /* 0x000000fffff97224 */ /* 0x008fc600078e00c5 */
[----:B------:R-:W3:Y:S01]  /*72b70*/  LDL.LU.64 R244, [R1+0x1700] ;  /* 0x0017000001f47983 */ /* 0x000ee20000300a00 */
[----:B------:R-:W-:Y:S02]  /*72b80*/  IMAD.MOV.U32 R248, RZ, RZ, R199 ;  /* 0x000000fffff87224 */ /* 0x000fe400078e00c7 */
[----:B------:R-:W-:Y:S02]  /*72b90*/  IMAD.MOV.U32 R197, RZ, RZ, R198 ;  /* 0x000000ffffc57224 */ /* 0x000fe400078e00c6 */
[----:B------:R-:W-:Y:S02]  /*72ba0*/  IMAD.MOV.U32 R199, RZ, RZ, R202 ;  /* 0x000000ffffc77224 */ /* 0x000fe400078e00ca */
[----:B------:R-:W-:Y:S01]  /*72bb0*/  IMAD.MOV.U32 R198, RZ, RZ, R200 ;  /* 0x000000ffffc67224 */ /* 0x000fe200078e00c8 */
[----:B-1----:R-:W-:Y:S01]  /*72bc0*/  BAR.SYNC.DEFER_BLOCKING 0x0 ;  /* 0x0000000000007b1d */ /* 0x002fe20000010000 */
[----:B------:R-:W-:Y:S02]  /*72bd0*/  IMAD.MOV.U32 R202, RZ, RZ, R201 ;  /* 0x000000ffffca7224 */ /* 0x000fe400078e00c9 */
[----:B------:R-:W-:-:S02]  /*72be0*/  IMAD.MOV.U32 R200, RZ, RZ, R249 ;  /* 0x000000ffffc87224 */ /* 0x000fc400078e00f9 */
[----:B------:R-:W-:Y:S02]  /*72bf0*/  IMAD.MOV.U32 R201, RZ, RZ, R248 ;  /* 0x000000ffffc97224 */ /* 0x000fe400078e00f8 */
[----:B------:R-:W1:Y:S04]  /*72c00*/  LDS.128 R248, [R252] ;  /* 0x00000000fcf87984 */ /* 0x000e680000000c00 */
[----:B-1----:R-:W-:Y:S04]  /*72c10*/  STL.64 [R1+0x40], R248 ;  /* 0x000040f801007387 */ /* 0x002fe80000100a00 */
[----:B------:R-:W-:Y:S04]  /*72c20*/  STL.64 [R1+0x48], R250 ;  /* 0x000048fa01007387 */ /* 0x000fe80000100a00 */
[----:B------:R-:W1:Y:S01]  /*72c30*/  LDS.128 R248, [R252+0x800] ;  /* 0x00080000fcf87984 */ /* 0x000e620000000c00 */
[----:B------:R-:W-:Y:S06]  /*72c40*/  BAR.SYNC.DEFER_BLOCKING 0x0 ;  /* 0x0000000000007b1d */ /* 0x000fec0000010000 */
[----:B------:R-:W-:Y:S04]  /*72c50*/  STS.128 [R2], R196 ;  /* 0x000000c402007388 */ /* 0x000fe80000000c00 */
[----:B------:R-:W-:Y:S04]  /*72c60*/  STS.128 [R2+0x400], R200 ;  /* 0x000400c802007388 */ /* 0x000fe80000000c00 */
[----:B-1----:R-:W-:Y:S04]  /*72c70*/  STL.64 [R1+0x60], R248 ;  /* 0x000060f801007387 */ /* 0x002fe80000100a00 */
[----:B------:R1:W-:Y:S04]  /*72c80*/  STL.64 [R1+0x68], R250 ;  /* 0x000068fa01007387 */ /* 0x0003e80000100a00 */
[----:B-1----:R-:W4:Y:S04]  /*72c90*/  LDL.LU.64 R250, [R1+0x16f8] ;  /* 0x0016f80001fa7983 */ /* 0x002f280000300a00 */
[----:B------:R-:W4:Y:S01]  /*72ca0*/  LDL.LU.64 R248, [R1+0x16f0] ;  /* 0x0016f00001f87983 */ /* 0x000f220000300a00 */
[----:B------:R-:W-:-:S02]  /*72cb0*/  IMAD.MOV.U32 R196, RZ, RZ, R204 ;  /* 0x000000ffffc47224 */ /* 0x000fc400078e00cc */
[----:B------:R-:W-:Y:S02]  /*72cc0*/  IMAD.MOV.U32 R197, RZ, RZ, R206 ;  /* 0x000000ffffc57224 */ /* 0x000fe400078e00ce */
[----:B------:R-:W-:Y:S02]  /*72cd0*/  IMAD.MOV.U32 R198, RZ, RZ, R208 ;  /* 0x000000ffffc67224 */ /* 0x000fe400078e00d0 */
[----:B------:R-:W-:Y:S01]  /*72ce0*/  IMAD.MOV.U32 R199, RZ, RZ, R210 ;  /* 0x000000ffffc77224 */ /* 0x000fe200078e00d2 */
[----:B------:R-:W-:Y:S01]  /*72cf0*/  BAR.SYNC.DEFER_BLOCKING 0x0 ;  /* 0x0000000000007b1d */ /* 0x000fe20000010000 */
[----:B------:R-:W-:Y:S02]  /*72d00*/  IMAD.MOV.U32 R200, RZ, RZ, R205 ;  /* 0x000000ffffc87224 */ /* 0x000fe400078e00cd */
[----:B------:R-:W-:Y:S02]  /*72d10*/  IMAD.MOV.U32 R201, RZ, RZ, R207 ;  /* 0x000000ffffc97224 */ /* 0x000fe400078e00cf */
[----:B------:R-:W-:-:S02]  /*72d20*/  IMAD.MOV.U32 R202, RZ, RZ, R209 ;  /* 0x000000ffffca7224 */ /* 0x000fc400078e00d1 */
[----:B------:R-:W-:Y:S02]  /*72d30*/  IMAD.MOV.U32 R203, RZ, RZ, R211 ;  /* 0x000000ffffcb7224 */ /* 0x000fe400078e00d3 */
[----:B------:R-:W1:Y:S04]  /*72d40*/  LDS.128 R208, [R252] ;  /* 0x00000000fcd07984 */ /* 0x000e680000000c00 */
[----:B------:R-:W1:Y:S01]  /*72d50*/  LDS.128 R204, [R252+0x800] ;  /* 0x00080000fccc7984 */ /* 0x000e620000000c00 */
[----:B------:R-:W-:Y:S06]  /*72d60*/  BAR.SYNC.DEFER_BLOCKING 0x0 ;  /* 0x0000000000007b1d */ /* 0x000fec0000010000 */
[----:B------:R1:W-:Y:S04]  /*72d70*/  STS.128 [R2], R196 ;  /* 0x000000c402007388 */ /* 0x0003e80000000c00 */
[----:B------:R-:W-:Y:S01]  /*72d80*/  STS.128 [R2+0x400], R200 ;  /* 0x000400c802007388 */ /* 0x000fe20000000c00 */
[----:B------:R-:W-:Y:S06]  /*72d90*/  BAR.SYNC.DEFER_BLOCKING 0x0 ;  /* 0x0000000000007b1d */ /* 0x000fec0000010000 */
[----:B-1----:R-:W-:Y:S01]  /*72da0*/  STL.64 [R1+0x30], R208 ;  /* 0x000030d001007387 */ /* 0x002fe20000100a00 */
[----:B------:R-:W-:-:S02]  /*72db0*/  IMAD.MOV.U32 R196, RZ, RZ, R212 ;  /* 0x000000ffffc47224 */ /* 0x000fc400078e00d4 */
[----:B------:R-:W-:Y:S01]  /*72dc0*/  IMAD.MOV.U32 R197, RZ, RZ, R214 ;  /* 0x000000ffffc57224 */ /* 0x000fe200078e00d6 */
[----:B------:R-:W-:Y:S01]  /*72dd0*/  STL.64 [R1+0x38], R210 ;  /* 0x000038d201007387 */ /* 0x000fe20000100a00 */
[----:B------:R-:W-:Y:S02]  /*72de0*/  IMAD.MOV.U32 R198, RZ, RZ, R216 ;  /* 0x000000ffffc67224 */ /* 0x000fe400078e00d8 */
[----:B------:R-:W-:Y:S01]  /*72df0*/  IMAD.MOV.U32 R199, RZ, RZ, R218 ;  /* 0x000000ffffc77224 */ /* 0x000fe200078e00da */
[----:B------:R1:W-:Y:S01]  /*72e00*/  STL.64 [R1+0x50], R204 ;  /* 0x000050cc01007387 */ /* 0x0003e20000100a00 */
[----:B------:R-:W-:Y:S02]  /*72e10*/  IMAD.MOV.U32 R212, RZ, RZ, R229 ;  /* 0x000000ffffd47224 */ /* 0x000fe400078e00e5 */
[----:B------:R-:W-:Y:S01]  /*72e20*/  IMAD.MOV.U32 R214, RZ, RZ, R233 ;  /* 0x000000ffffd67224 */ /* 0x000fe200078e00e9 */
[----:B------:R1:W-:Y:S01]  /*72e30*/  STL.64 [R1+0x58], R206 ;  /* 0x000058ce01007387 */ /* 0x0003e20000100a00 */
[----:B------:R-:W-:-:S02]  /*72e40*/  IMAD.MOV.U32 R216, RZ, RZ, R236 ;  /* 0x000000ffffd87224 */ /* 0x000fc400078e00ec */
[----:B------:R-:W-:Y:S01]  /*72e50*/  IMAD.MOV.U32 R218, RZ, RZ, R240 ;  /* 0x000000ffffda7224 */ /* 0x000fe200078e00f0 */
[----:B------:R-:W1:Y:S04]  /*72e60*/  LDS.128 R208, [R252] ;  /* 0x00000000fcd07984 */ /* 0x000e680000000c00 */
[----:B------:R-:W1:Y:S02]  /*72e70*/  LDS.128 R200, [R252+0x800] ;  /* 0x00080000fcc87984 */ /* 0x000e640000000c00 */
[----:B-1----:R-:W-:Y:S02]  /*72e80*/  IMAD.MOV.U32 R204, RZ, RZ, R213 ;  /* 0x000000ffffcc7224 */ /* 0x002fe400078e00d5 */
[----:B------:R-:W-:Y:S01]  /*72e90*/  IMAD.MOV.U32 R205, RZ, RZ, R215 ;  /* 0x000000ffffcd7224 */ /* 0x000fe200078e00d7 */
[----:B------:R-:W-:Y:S01]  /*72ea0*/  BAR.SYNC.DEFER_BLOCKING 0x0 ;  /* 0x0000000000007b1d */ /* 0x000fe20000010000 */
[----:B------:R-:W-:-:S02]  /*72eb0*/  IMAD.MOV.U32 R206, RZ, RZ, R217 ;  /* 0x000000ffffce7224 */ /* 0x000fc400078e00d9 */
[----:B------:R-:W-:Y:S02]  /*72ec0*/  IMAD.MOV.U32 R207, RZ, RZ, R219 ;  /* 0x000000ffffcf7224 */ /* 0x000fe400078e00db */
[----:B------:R-:W-:Y:S02]  /*72ed0*/  IMAD.MOV.U32 R213, RZ, RZ, R231 ;  /* 0x000000ffffd57224 */ /* 0x000fe400078e00e7 */
[----:B------:R-:W-:Y:S02]  /*72ee0*/  IMAD.MOV.U32 R215, RZ, RZ, R235 ;  /* 0x000000ffffd77224 */ /* 0x000fe400078e00eb */
[----:B------:R-:W-:Y:S02]  /*72ef0*/  IMAD.MOV.U32 R217, RZ, RZ, R238 ;  /* 0x000000ffffd97224 */ /* 0x000fe400078e00ee */
[----:B------:R-:W-:Y:S01]  /*72f00*/  IMAD.MOV.U32 R219, RZ, RZ, R242 ;  /* 0x000000ffffdb7224 */ /* 0x000fe200078e00f2 */
[----:B------:R-:W-:Y:S04]  /*72f10*/  STS.128 [R2], R196 ;  /* 0x000000c402007388 */ /* 0x000fe80000000c00 */
[----:B------:R-:W-:Y:S01]  /*72f20*/  STS.128 [R2+0x400], R204 ;  /* 0x000400cc02007388 */ /* 0x000fe20000000c00 */
[----:B------:R-:W-:Y:S06]  /*72f30*/  BAR.SYNC.DEFER_BLOCKING 0x0 ;  /* 0x0000000000007b1d */ /* 0x000fec0000010000 */
[----:B------:R1:W-:Y:S04]  /*72f40*/  STL.64 [R1+0x20], R208 ;  /* 0x000020d001007387 */ /* 0x0003e80000100a00 */
[----:B------:R1:W-:Y:S04]  /*72f50*/  STL.64 [R1+0x28], R210 ;  /* 0x000028d201007387 */ /* 0x0003e80000100a00 */
[----:B------:R1:W-:Y:S04]  /*72f60*/  STL.64 [R1+0x10], R200 ;  /* 0x000010c801007387 */ /* 0x0003e80000100a00 */
[----:B------:R1:W-:Y:S02]  /*72f70*/  STL.64 [R1+0x18], R202 ;  /* 0x000018ca01007387 */ /* 0x0003e40000100a00 */
[----:B-1----:R-:W-:-:S02]  /*72f80*/  IMAD.MOV.U32 R208, RZ, RZ, R221 ;  /* 0x000000ffffd07224 */ /* 0x002fc400078e00dd */
[----:B------:R-:W-:Y:S01]  /*72f90*/  IMAD.MOV.U32 R209, RZ, RZ, R223 ;  /* 0x000000ffffd17224 */ /* 0x000fe200078e00df */
[----:B------:R-:W1:Y:S01]  /*72fa0*/  LDS.128 R204, [R252] ;  /* 0x00000000fccc7984 */ /* 0x000e620000000c00 */
[----:B------:R-:W-:Y:S02]  /*72fb0*/  IMAD.MOV.U32 R210, RZ, RZ, R225 ;  /* 0x000000ffffd27224 */ /* 0x000fe400078e00e1 */
[----:B------:R-:W-:Y:S01]  /*72fc0*/  IMAD.MOV.U32 R211, RZ, RZ, R227 ;  /* 0x000000ffffd37224 */ /* 0x000fe200078e00e3 */
[----:B------:R-:W-:Y:S01]  /*72fd0*/  LDS.128 R196, [R252+0x800] ;  /* 0x00080000fcc47984 */ /* 0x000fe20000000c00 */
[----:B------:R-:W-:Y:S02]  /*72fe0*/  IMAD.MOV.U32 R200, RZ, RZ, R220 ;  /* 0x000000ffffc87224 */ /* 0x000fe400078e00dc */
[----:B------:R-:W-:Y:S01]  /*72ff0*/  IMAD.MOV.U32 R201, RZ, RZ, R222 ;  /* 0x000000ffffc97224 */ /* 0x000fe200078e00de */
[----:B------:R-:W-:Y:S01]  /*73000*/  BAR.SYNC.DEFER_BLOCKING 0x0 ;  /* 0x0000000000007b1d */ /* 0x000fe20000010000 */
[----:B------:R-:W-:-:S02]  /*73010*/  IMAD.MOV.U32 R202, RZ, RZ, R224 ;  /* 0x000000ffffca7224 */ /* 0x000fc400078e00e0 */
[----:B------:R-:W-:Y:S02]  /*73020*/  IMAD.MOV.U32 R203, RZ, RZ, R226 ;  /* 0x000000ffffcb7224 */ /* 0x000fe400078e00e2 */
[----:B------:R-:W-:Y:S02]  /*73030*/  IMAD.MOV.U32 R220, RZ, RZ, R237 ;  /* 0x000000ffffdc7224 */ /* 0x000fe400078e00ed */
[----:B------:R-:W-:Y:S02]  /*73040*/  IMAD.MOV.U32 R221, RZ, RZ, R239 ;  /* 0x000000ffffdd7224 */ /* 0x000fe400078e00ef */
[----:B------:R-:W-:Y:S02]  /*73050*/  IMAD.MOV.U32 R222, RZ, RZ, R241 ;  /* 0x000000ffffde7224 */ /* 0x000fe400078e00f1 */
[----:B------:R-:W-:Y:S02]  /*73060*/  IMAD.MOV.U32 R223, RZ, RZ, R243 ;  /* 0x000000ffffdf7224 */ /* 0x000fe400078e00f3 */
[----:B---3--:R-:W-:Y:S01]  /*73070*/  IMAD.MOV.U32 R224, RZ, RZ, R244 ;  /* 0x000000ffffe07224 */ /* 0x008fe200078e00f4 */
[----:B------:R-:W-:Y:S04]  /*73080*/  STS.128 [R2], R200 ;  /* 0x000000c802007388 */ /* 0x000fe80000000c00 */
[----:B------:R-:W-:Y:S01]  /*73090*/  STS.128 [R2+0x400], R208 ;  /* 0x000400d002007388 */ /* 0x000fe20000000c00 */
[----:B------:R-:W-:Y:S06]  /*730a0*/  BAR.SYNC.DEFER_BLOCKING 0x0 ;  /* 0x0000000000007b1d */ /* 0x000fec0000010000 */
[----:B-1----:R1:W-:Y:S04]  /*730b0*/  STL.64 [R1], R204 ;  /* 0x000000cc01007387 */ /* 0x0023e80000100a00 */
[----:B------:R3:W-:Y:S01]  /*730c0*/  STL.64 [R1+0x8], R206 ;  /* 0x000008ce01007387 */ /* 0x0007e20000100a00 */
[----:B--2---:R-:W-:-:S02]  /*730d0*/  IMAD.MOV.U32 R225, RZ, RZ, R246 ;  /* 0x000000ffffe17224 */ /* 0x004fc400078e00f6 */
[----:B------:R-:W-:Y:S01]  /*730e0*/  IMAD.MOV.U32 R229, RZ, RZ, R247 ;  /* 0x000000ffffe57224 */ /* 0x000fe200078e00f7 */
[----:B------:R-:W2:Y:S01]  /*730f0*/  LDL.LU R244, [R1+0x15d8] ;  /* 0x0015d80001f47983 */ /* 0x000ea20000300800 */
[----:B-1----:R-:W-:Y:S02]  /*73100*/  IMAD.MOV.U32 R204, RZ, RZ, R228 ;  /* 0x000000ffffcc7224 */ /* 0x002fe400078e00e4 */
[----:B------:R-:W-:Y:S01]  /*73110*/  IMAD.MOV.U32 R205, RZ, RZ, R230 ;  /* 0x000000ffffcd7224 */ /* 0x000fe200078e00e6 */
[----:B------:R-:W1:Y:S01]  /*73120*/  LDS.128 R208, [R252] ;  /* 0x00000000fcd07984 */ /* 0x000e620000000c00 */
[----:B---3--:R-:W-:Y:S02]  /*73130*/  IMAD.MOV.U32 R206, RZ, RZ, R232 ;  /* 0x000000ffffce7224 */ /* 0x008fe400078e00e8 */
[----:B------:R-:W-:Y:S01]  /*73140*/  IMAD.MOV.U32 R207, RZ, RZ, R234 ;  /* 0x000000ffffcf7224 */ /* 0x000fe200078e00ea */
[----:B------:R-:W-:Y:S01]  /*73150*/  LDS.128 R200, [R252+0x800] ;  /* 0x00080000fcc87984 */ /* 0x000fe20000000c00 */
[----:B------:R-:W-:Y:S06]  /*73160*/  BAR.SYNC.DEFER_BLOCKING 0x0 ;  /* 0x0000000000007b1d */ /* 0x000fec0000010000 */
[----:B------:R-:W-:Y:S04]  /*73170*/  STS.128 [R2], R204 ;  /* 0x000000cc02007388 */ /* 0x000fe80000000c00 */
[----:B------:R-:W-:Y:S01]  /*73180*/  STS.128 [R2+0x400], R212 ;  /* 0x000400d402007388 */ /* 0x000fe20000000c00 */
[----:B------:R-:W-:Y:S06]  /*73190*/  BAR.SYNC.DEFER_BLOCKING 0x0 ;  /* 0x0000000000007b1d */ /* 0x000fec0000010000 */
[----:B------:R-:W3:Y:S04]  /*731a0*/  LDS.128 R212, [R252] ;  /* 0x00000000fcd47984 */ /* 0x000ee80000000c00 */
[----:B------:R-:W-:Y:S01]  /*731b0*/  LDS.128 R204, [R252+0x800] ;  /* 0x00080000fccc7984 */ /* 0x000fe20000000c00 */
[----:B------:R-:W-:Y:S06]  /*731c0*/  BAR.SYNC.DEFER_BLOCKING 0x0 ;  /* 0x0000000000007b1d */ /* 0x000fec0000010000 */
[----:B------:R-:W-:Y:S04]  /*731d0*/  STS.128 [R2], R216 ;  /* 0x000000d802007388 */ /* 0x000fe80000000c00 */
[----:B------:R-:W-:Y:S01]  /*731e0*/  STS.128 [R2+0x400], R220 ;  /* 0x000400dc02007388 */ /* 0x000fe20000000c00 */
[----:B------:R-:W-:Y:S01]  /*731f0*/  BAR.SYNC.DEFER_BLOCKING 0x0 ;  /* 0x0000000000007b1d */ /* 0x000fe20000010000 */
[----:B----4-:R-:W-:-:S02]  /*73200*/  IMAD.MOV.U32 R226, RZ, RZ, R248 ;  /* 0x000000ffffe27224 */ /* 0x010fc400078e00f8 */
[----:B------:R-:W-:-:S03]  /*73210*/  IMAD.MOV.U32 R227, RZ, RZ, R250 ;  /* 0x000000ffffe37224 */ /* 0x000fc600078e00fa */
[----:B------:R-:W4:Y:S04]  /*73220*/  LDS.128 R220, [R252] ;  /* 0x00000000fcdc7984 */ /* 0x000f280000000c00 */
[----:B------:R-:W-:Y:S01]  /*73230*/  LDS.128 R216, [R252+0x800] ;  /* 0x00080000fcd87984 */ /* 0x000fe20000000c00 */
[----:B------:R-:W-:Y:S01]  /*73240*/  BAR.SYNC.DEFER_BLOCKING 0x0 ;  /* 0x0000000000007b1d */ /* 0x000fe20000010000 */
[----:B------:R-:W-:Y:S02]  /*73250*/  IMAD.MOV.U32 R228, RZ, RZ, R245 ;  /* 0x000000ffffe47224 */ /* 0x000fe400078e00f5 */
[----:B------:R-:W-:Y:S02]  /*73260*/  IMAD.MOV.U32 R230, RZ, RZ, R249 ;  /* 0x000000ffffe67224 */ /* 0x000fe400078e00f9 */
[----:B------:R-:W-:-:S02]  /*73270*/  IMAD.MOV.U32 R231, RZ, RZ, R251 ;  /* 0x000000ffffe77224 */ /* 0x000fc400078e00fb */
[----:B------:R-:W-:Y:S01]  /*73280*/  IMAD.MOV.U32 R232, RZ, RZ, R132 ;  /* 0x000000ffffe87224 */ /* 0x000fe200078e0084 */
[----:B------:R-:W2:Y:S04]  /*73290*/  LDL.LU R249, [R1+0x40] ;  /* 0x0000400001f97983 */ /* 0x000ea80000300800 */
[----:B------:R-:W-:Y:S04]  /*732a0*/  STS.128 [R2], R224 ;  /* 0x000000e002007388 */ /* 0x000fe80000000c00 */
[----:B------:R1:W-:Y:S01]  /*732b0*/  STS.128 [R2+0x400], R228 ;  /* 0x000400e402007388 */ /* 0x0003e20000000c00 */
[----:B------:R-:W-:Y:S01]  /*732c0*/  BAR.SYNC.DEFER_BLOCKING 0x0 ;  /* 0x0000000000007b1d */ /* 0x000fe20000010000 */
[----:B------:R-:W-:-:S02]  /*732d0*/  IMAD.MOV.U32 R132, RZ, RZ, R133 ;  /* 0x000000ffff847224 */ /* 0x000fc400078e0085 */
[----:B------:R-:W-:Y:S02]  /*732e0*/  IMAD.MOV.U32 R233, RZ, RZ, R134 ;  /* 0x000000ffffe97224 */ /* 0x000fe400078e0086 */
[----:B------:R-:W-:Y:S02]  /*732f0*/  IMAD.MOV.U32 R133, RZ, RZ, R135 ;  /* 0x000000ffff857224 */ /* 0x000fe400078e0087 */
[----:B------:R-:W-:Y:S01]  /*73300*/  IMAD.MOV.U32 R234, RZ, RZ, R136 ;  /* 0x000000ffffea7224 */ /* 0x000fe200078e0088 */
[----:B------:R-:W2:Y:S01]  /*73310*/  LDL.LU R247, [R1+0x44] ;  /* 0x0000440001f77983 */ /* 0x000ea20000300800 */
[----:B------:R-:W-:Y:S02]  /*73320*/  IMAD.MOV.U32 R235, RZ, RZ, R138 ;  /* 0x000000ffffeb7224 */ /* 0x000fe400078e008a */
[----:B------:R-:W-:Y:S01]  /*73330*/  IMAD.MOV.U32 R134, RZ, RZ, R137 ;  /* 0x000000ffff867224 */ /* 0x000fe200078e0089 */
[----:B------:R-:W2:Y:S01]  /*73340*/  LDL.LU R245, [R1+0x48] ;  /* 0x0000480001f57983 */ /* 0x000ea20000300800 */
[----:B------:R-:W-:-:S03]  /*73350*/  IMAD.MOV.U32 R135, RZ, RZ, R139 ;  /* 0x000000ffff877224 */ /* 0x000fc600078e008b */
[----:B------:R-:W2:Y:S04]  /*73360*/  LDS.128 R224, [R252] ;  /* 0x00000000fce07984 */ /* 0x000ea80000000c00 */
[----:B------:R-:W-:Y:S01]  /*73370*/  LDS.128 R136, [R252+0x800] ;  /* 0x00080000fc887984 */ /* 0x000fe20000000c00 */
[----:B------:R-:W-:Y:S06]  /*73380*/  BAR.SYNC.DEFER_BLOCKING 0x0 ;  /* 0x0000000000007b1d */ /* 0x000fec0000010000 */
[----:B------:R3:W-:Y:S04]  /*73390*/  STS.128 [R2], R232 ;  /* 0x000000e802007388 */ /* 0x0007e80000000c00 */
[----:B------:R-:W-:Y:S01]  /*733a0*/  STS.128 [R2+0x400], R132 ;  /* 0x0004008402007388 */ /* 0x000fe20000000c00 */
[----:B------:R-:W-:Y:S01]  /*733b0*/  BAR.SYNC.DEFER_BLOCKING 0x0 ;  /* 0x0000000000007b1d */ /* 0x000fe20000010000 */
[----:B-1----:R-:W-:-:S02]  /*733c0*/  IMAD.MOV.U32 R228, RZ, RZ, R140 ;  /* 0x000000ffffe47224 */ /* 0x002fc400078e008c */
[----:B------:R-:W-:Y:S02]  /*733d0*/  IMAD.MOV.U32 R229, RZ, RZ, R142 ;  /* 0x000000ffffe57224 */ /* 0x000fe400078e008e */
[----:B------:R-:W-:Y:S02]  /*733e0*/  IMAD.MOV.U32 R236, RZ, RZ, R141 ;  /* 0x000000ffffec7224 */ /* 0x000fe400078e008d */
[----:B------:R-:W-:Y:S02]  /*733f0*/  IMAD.MOV.U32 R237, RZ, RZ, R143 ;  /* 0x000000ffffed7224 */ /* 0x000fe400078e008f */
[----:B------:R-:W1:Y:S04]  /*73400*/  LDS.128 R140, [R252] ;  /* 0x00000000fc8c7984 */ /* 0x000e680000000c00 */
[----:B------:R-:W-:Y:S01]  /*73410*/  LDS.128 R132, [R252+0x800] ;  /* 0x00080000fc847984 */ /* 0x000fe20000000c00 */
[----:B------:R-:W-:-:S02]  /*73420*/  IMAD.MOV.U32 R230, RZ, RZ, R144 ;  /* 0x000000ffffe67224 */ /* 0x000fc400078e0090 */
[----:B------:R-:W-:Y:S01]  /*73430*/  IMAD.MOV.U32 R231, RZ, RZ, R146 ;  /* 0x000000ffffe77224 */ /* 0x000fe200078e0092 */
[----:B------:R-:W-:Y:S01]  /*73440*/  BAR.SYNC.DEFER_BLOCKING 0x0 ;  /* 0x0000000000007b1d */ /* 0x000fe20000010000 */
[----:B------:R-:W-:Y:S02]  /*73450*/  IMAD.MOV.U32 R238, RZ, RZ, R145 ;  /* 0x000000ffffee7224 */ /* 0x000fe400078e0091 */
[----:B------:R-:W-:-:S03]  /*73460*/  IMAD.MOV.U32 R239, RZ, RZ, R147 ;  /* 0x000000ffffef7224 */ /* 0x000fc600078e0093 */
[----:B------:R1:W-:Y:S04]  /*73470*/  STS.128 [R2], R228 ;  /* 0x000000e402007388 */ /* 0x0003e80000000c00 */
[----:B------:R1:W-:Y:S01]  /*73480*/  STS.128 [R2+0x400], R236 ;  /* 0x000400ec02007388 */ /* 0x0003e20000000c00 */
[----:B------:R-:W-:Y:S02]  /*73490*/  IMAD.MOV.U32 R144, RZ, RZ, R148 ;  /* 0x000000ffff907224 */ /* 0x000fe400078e0094 */
[----:B------:R-:W-:Y:S02]  /*734a0*/  IMAD.MOV.U32 R145, RZ, RZ, R150 ;  /* 0x000000ffff917224 */ /* 0x000fe400078e0096 */
[----:B------:R-:W-:Y:S02]  /*734b0*/  IMAD.MOV.U32 R146, RZ, RZ, R152 ;  /* 0x000000ffff927224 */ /* 0x000fe400078e0098 */
[----:B------:R-:W-:Y:S01]  /*734c0*/  IMAD.MOV.U32 R147, RZ, RZ, R154 ;  /* 0x000000ffff937224 */ /* 0x000fe200078e009a */
[----:B------:R-:W-:Y:S01]  /*734d0*/  BAR.SYNC.DEFER_BLOCKING 0x0 ;  /* 0x0000000000007b1d */ /* 0x000fe20000010000 */
[----:B---3--:R-:W-:-:S02]  /*734e0*/  IMAD.MOV.U32 R232, RZ, RZ, R149 ;  /* 0x000000ffffe87224 */ /* 0x008fc400078e0095 */
[----:B------:R-:W-:Y:S02]  /*734f0*/  IMAD.MOV.U32 R233, RZ, RZ, R151 ;  /* 0x000000ffffe97224 */ /* 0x000fe400078e0097 */
[----:B------:R-:W-:Y:S02]  /*73500*/  IMAD.MOV.U32 R234, RZ, RZ, R153 ;  /* 0x000000ffffea7224 */ /* 0x000fe400078e0099 */
[----:B------:R-:W-:Y:S02]  /*73510*/  IMAD.MOV.U32 R235, RZ, RZ, R155 ;  /* 0x000000ffffeb7224 */ /* 0x000fe400078e009b */
[----:B------:R-:W3:Y:S04]  /*73520*/  LDS.128 R152, [R252] ;  /* 0x00000000fc987984 */ /* 0x000ee80000000c00 */
[----:B------:R-:W-:Y:S01]  /*73530*/  LDS.128 R148, [R252+0x800] ;  /* 0x00080000fc947984 */ /* 0x000fe20000000c00 */
[----:B------:R-:W-:Y:S06]  /*73540*/  BAR.SYNC.DEFER_BLOCKING 0x0 ;  /* 0x0000000000007b1d */ /* 0x000fec0000010000 */
[----:B------:R-:W-:Y:S04]  /*73550*/  STS.128 [R2], R144 ;  /* 0x0000009002007388 */ /* 0x000fe80000000c00 */
[----:B------:R3:W-:Y:S01]  /*73560*/  STS.128 [R2+0x400], R232 ;  /* 0x000400e802007388 */ /* 0x0007e20000000c00 */
        /* <DEDUP_REMOVED lines=82> */
[----:B------:R3:W-:Y:S04]  /*73a90*/  STS.128 [R2], R192 ;  /* 0x000000c002007388 */ /* 0x0007e80000000c00 */
[----:B------:R3:W-:Y:S01]  /*73aa0*/  STS.128 [R2+0x400], R232 ;  /* 0x000400e802007388 */ /* 0x0007e20000000c00 */
[----:B-1----:R-:W-:-:S02]  /*73ab0*/  IMAD.MOV.U32 R228, RZ, RZ, R76 ;  /* 0x000000ffffe47224 */ /* 0x002fc400078e004c */
        /* <DEDUP_REMOVED lines=9> */
[----:B------:R-:W-:Y:S01]  /*73b50*/  LDS.128 R76, [R252+0x800] ;  /* 0x00080000fc4c7984 */ /* 0x000fe20000000c00 */
[----:B------:R-:W-:Y:S06]  /*73b60*/  BAR.SYNC.DEFER_BLOCKING 0x0 ;  /* 0x0000000000007b1d */ /* 0x000fec0000010000 */
[----:B------:R1:W-:Y:S04]  /*73b70*/  STS.128 [R2], R228 ;  /* 0x000000e402007388 */ /* 0x0003e80000000c00 */
[----:B------:R1:W-:Y:S01]  /*73b80*/  STS.128 [R2+0x400], R236 ;  /* 0x000400ec02007388 */ /* 0x0003e20000000c00 */
[----:B---3--:R-:W-:-:S02]  /*73b90*/  IMAD.MOV.U32 R192, RZ, RZ, R84 ;  /* 0x000000ffffc07224 */ /* 0x008fc400078e0054 */
        /* <DEDUP_REMOVED lines=27> */
[----:B--2---:R-:W-:-:S02]  /*73d50*/  IMAD.MOV.U32 R192, RZ, RZ, R100 ;  /* 0x000000ffffc07224 */ /* 0x004fc400078e0064 */
        /* <DEDUP_REMOVED lines=8> */
[----:B------:R-:W2:Y:S04]  /*73de0*/  LDS.128 R104, [R252] ;  /* 0x00000000fc687984 */ /* 0x000ea80000000c00 */
        /* <DEDUP_REMOVED lines=43> */
[----:B------:R-:W-:Y:S01]  /*740a0*/  BAR.SYNC.DEFER_BLOCKING 0x0 ;  /* 0x0000000000007b1d */ /* 0x000fe20000010000 */
[----:B---3--:R-:W-:-:S05]  /*740b0*/  IMAD.MOV.U32 R192, RZ, RZ, R4 ;  /* 0x000000ffffc07224 */ /* 0x008fca00078e0004 */
[----:B------:R-:W-:Y:S04]  /*740c0*/  STS.128 [R2], R228 ;  /* 0x000000e402007388 */ /* 0x000fe80000000c00 */
[----:B------:R3:W-:Y:S01]  /*740d0*/  STS.128 [R2+0x400], R236 ;  /* 0x000400ec02007388 */ /* 0x0007e20000000c00 */
[----:B------:R-:W-:Y:S01]  /*740e0*/  BAR.SYNC.DEFER_BLOCKING 0x0 ;  /* 0x0000000000007b1d */ /* 0x000fe20000010000 */
[----:B------:R-:W-:Y:S02]  /*740f0*/  IMAD.MOV.U32 R4, RZ, RZ, R5 ;  /* 0x000000ffff047224 */ /* 0x000fe400078e0005 */
[----:B------:R-:W-:Y:S02]  /*74100*/  IMAD.MOV.U32 R193, RZ, RZ, R6 ;  /* 0x000000ffffc17224 */ /* 0x000fe400078e0006 */
[----:B------:R-:W-:-:S02]  /*74110*/  IMAD.MOV.U32 R5, RZ, RZ, R7 ;  /* 0x000000ffff057224 */ /* 0x000fc400078e0007 */
[----:B------:R-:W-:Y:S02]  /*74120*/  IMAD.MOV.U32 R194, RZ, RZ, R8 ;  /* 0x000000ffffc27224 */ /* 0x000fe400078e0008 */
[----:B------:R-:W-:Y:S02]  /*74130*/  IMAD.MOV.U32 R195, RZ, RZ, R10 ;  /* 0x000000ffffc37224 */ /* 0x000fe400078e000a */
[----:B------:R-:W-:Y:S02]  /*74140*/  IMAD.MOV.U32 R6, RZ, RZ, R9 ;  /* 0x000000ffff067224 */ /* 0x000fe400078e0009 */
[----:B------:R-:W-:Y:S01]  /*74150*/  IMAD.MOV.U32 R7, RZ, RZ, R11 ;  /* 0x000000ffff077224 */ /* 0x000fe200078e000b */
[----:B------:R-:W1:Y:S04]  /*74160*/  LDS.128 R228, [R252] ;  /* 0x00000000fce47984 */ /* 0x000e680000000c00 */
[----:B------:R-:W-:Y:S01]  /*74170*/  LDS.128 R8, [R252+0x800] ;  /* 0x00080000fc087984 */ /* 0x000fe20000000c00 */
[----:B------:R-:W-:Y:S06]  /*74180*/  BAR.SYNC.DEFER_BLOCKING 0x0 ;  /* 0x0000000000007b1d */ /* 0x000fec0000010000 */
[----:B------:R-:W-:Y:S04]  /*74190*/  STS.128 [R2], R192 ;  /* 0x000000c002007388 */ /* 0x000fe80000000c00 */
[----:B------:R1:W-:Y:S01]  /*741a0*/  STS.128 [R2+0x400], R4 ;  /* 0x0004000402007388 */ /* 0x0003e20000000c00 */
[----:B--2---:R-:W-:-:S02]  /*741b0*/  IMAD.MOV.U32 R232, RZ, RZ, R12 ;  /* 0x000000ffffe87224 */ /* 0x004fc400078e000c */
[----:B------:R-:W-:Y:S02]  /*741c0*/  IMAD.MOV.U32 R233, RZ, RZ, R14 ;  /* 0x000000ffffe97224 */ /* 0x000fe400078e000e */
[----:B------:R-:W-:Y:S02]  /*741d0*/  IMAD.MOV.U32 R234, RZ, RZ, R16 ;  /* 0x000000ffffea7224 */ /* 0x000fe400078e0010 */
[----:B------:R-:W-:Y:S01]  /*741e0*/  IMAD.MOV.U32 R235, RZ, RZ, R18 ;  /* 0x000000ffffeb7224 */ /* 0x000fe200078e0012 */
[----:B------:R-:W-:Y:S01]  /*741f0*/  BAR.SYNC.DEFER_BLOCKING 0x0 ;  /* 0x0000000000007b1d */ /* 0x000fe20000010000 */
[----:B---3--:R-:W-:Y:S02]  /*74200*/  IMAD.MOV.U32 R236, RZ, RZ, R13 ;  /* 0x000000ffffec7224 */ /* 0x008fe400078e000d */
        /* <DEDUP_REMOVED lines=21> */
[----:B------:R-:W-:Y:S01]  /*74360*/  STS.128 [R2+0x400], R192 ;  /* 0x000400c002007388 */ /* 0x000fe20000000c00 */
[----:B------:R-:W-:Y:S01]  /*74370*/  BAR.SYNC.DEFER_BLOCKING 0x0 ;  /* 0x0000000000007b1d */ /* 0x000fe20000010000 */
[----:B---3--:R-:W-:-:S02]  /*74380*/  IMAD.MOV.U32 R232, RZ, RZ, R28 ;  /* 0x000000ffffe87224 */ /* 0x008fc400078e001c */
[----:B------:R-:W-:Y:S02]  /*74390*/  IMAD.MOV.U32 R233, RZ, RZ, R30 ;  /* 0x000000ffffe97224 */ /* 0x000fe400078e001e */
[----:B------:R-:W-:Y:S02]  /*743a0*/  IMAD.MOV.U32 R234, RZ, RZ, R32 ;  /* 0x000000ffffea7224 */ /* 0x000fe400078e0020 */
[----:B------:R-:W-:Y:S02]  /*743b0*/  IMAD.MOV.U32 R235, RZ, RZ, R34 ;  /* 0x000000ffffeb7224 */ /* 0x000fe400078e0022 */
[----:B--2---:R-:W-:Y:S02]  /*743c0*/  IMAD.MOV.U32 R236, RZ, RZ, R29 ;  /* 0x000000ffffec7224 */ /* 0x004fe400078e001d */
[----:B------:R-:W-:Y:S02]  /*743d0*/  IMAD.MOV.U32 R237, RZ, RZ, R31 ;  /* 0x000000ffffed7224 */ /* 0x000fe400078e001f */
[----:B------:R-:W-:-:S02]  /*743e0*/  IMAD.MOV.U32 R238, RZ, RZ, R33 ;  /* 0x000000ffffee7224 */ /* 0x000fc400078e0021 */
[----:B------:R-:W-:Y:S02]  /*743f0*/  IMAD.MOV.U32 R239, RZ, RZ, R35 ;  /* 0x000000ffffef7224 */ /* 0x000fe400078e0023 */
[----:B------:R-:W2:Y:S04]  /*74400*/  LDS.128 R32, [R252] ;  /* 0x00000000fc207984 */ /* 0x000ea80000000c00 */
[----:B------:R-:W-:Y:S01]  /*74410*/  LDS.128 R28, [R252+0x800] ;  /* 0x00080000fc1c7984 */ /* 0x000fe20000000c00 */
[----:B------:R-:W-:Y:S06]  /*74420*/  BAR.SYNC.DEFER_BLOCKING 0x0 ;  /* 0x0000000000007b1d */ /* 0x000fec0000010000 */
[----:B------:R-:W-:Y:S04]  /*74430*/  STS.128 [R2], R232 ;  /* 0x000000e802007388 */ /* 0x000fe80000000c00 */
[----:B------:R-:W-:Y:S01]  /*74440*/  STS.128 [R2+0x400], R236 ;  /* 0x000400ec02007388 */ /* 0x000fe20000000c00 */
        /* <DEDUP_REMOVED lines=12> */
[----:B------:R-:W-:-:S05]  /*74510*/  ISETP.GE.AND P0, PT, R244, UR14, PT ;  /* 0x0000000ef4007c0c */ /* 0x000fca000bf06270 */
[----:B------:R3:W-:Y:S02]  /*74520*/  STS.128 [R2], R4 ;  /* 0x0000000402007388 */ /* 0x0007e40000000c00 */
[----:B---3--:R-:W-:Y:S02]  /*74530*/  IMAD R7, R244, UR4, RZ ;  /* 0x00000004f4077c24 */ /* 0x008fe4000f8e02ff */
[----:B------:R-:W-:Y:S01]  /*74540*/  STS.128 [R2+0x400], R240 ;  /* 0x000400f002007388 */ /* 0x000fe20000000c00 */
[----:B------:R-:W-:Y:S01]  /*74550*/  IMAD.MOV.U32 R234, RZ, RZ, R48 ;  /* 0x000000ffffea7224 */ /* 0x000fe200078e0030 */
[----:B------:R-:W3:Y:S01]  /*74560*/  LDC R4, c[0x0][0x3b8] ;  /* 0x0000ee00ff047b82 */ /* 0x000ee20000000800 */
[----:B------:R-:W-:Y:S01]  /*74570*/  IMAD.MOV.U32 R235, RZ, RZ, R50 ;  /* 0x000000ffffeb7224 */ /* 0x000fe200078e0032 */
[----:B------:R-:W2:Y:S01]  /*74580*/  LDL.LU R244, [R1+0x4c] ;  /* 0x00004c0001f47983 */ /* 0x000ea20000300800 */
[----:B------:R-:W-:Y:S02]  /*74590*/  IMAD.MOV.U32 R238, RZ, RZ, R49 ;  /* 0x000000ffffee7224 */ /* 0x000fe400078e0031 */
[----:B------:R-:W-:-:S03]  /*745a0*/  IMAD.MOV.U32 R239, RZ, RZ, R51 ;  /* 0x000000ffffef7224 */ /* 0x000fc600078e0033 */
[----:B------:R-:W-:Y:S01]  /*745b0*/  BAR.SYNC.DEFER_BLOCKING 0x0 ;  /* 0x0000000000007b1d */ /* 0x000fe20000010000 */
[----:B------:R-:W-:Y:S02]  /*745c0*/  IMAD.MOV.U32 R232, RZ, RZ, R44 ;  /* 0x000000ffffe87224 */ /* 0x000fe400078e002c */
[----:B------:R-:W-:Y:S02]  /*745d0*/  IMAD.MOV.U32 R233, RZ, RZ, R46 ;  /* 0x000000ffffe97224 */ /* 0x000fe400078e002e */
[----:B------:R-:W-:Y:S02]  /*745e0*/  IMAD.MOV.U32 R236, RZ, RZ, R45 ;  /* 0x000000ffffec7224 */ /* 0x000fe400078e002d */
[----:B------:R-:W-:Y:S01]  /*745f0*/  IMAD.MOV.U32 R237, RZ, RZ, R47 ;  /* 0x000000ffffed7224 */ /* 0x000fe200078e002f */
[----:B------:R-:W-:Y:S01]  /*74600*/  LOP3.LUT R6, R0, R3, RZ, 0xfc, !PT ;  /* 0x0000000300067212 */ /* 0x000fe200078efcff */
[----:B------:R-:W1:Y:S01]  /*74610*/  LDCU UR4, c[0x0][0x39c] ;  /* 0x00007380ff0477ac */ /* 0x000e620008000800 */
[----:B------:R-:W-:Y:S01]  /*74620*/  LEA R5, P2, R7, UR12, 0x2 ;  /* 0x0000000c07057c11 */ /* 0x000fe2000f8410ff */
[----:B------:R-:W4:Y:S04]  /*74630*/  LDL.LU R250, [R1+0x30] ;  /* 0x0000300001fa7983 */ /* 0x000f280000300800 */
[----:B------:R-:W1:Y:S04]  /*74640*/  LDS.128 R192, [R252] ;  /* 0x00000000fcc07984 */ /* 0x000e680000000c00 */
[----:B------:R-:W-:Y:S01]  /*74650*/  LDS.128 R48, [R252+0x800] ;  /* 0x00080000fc307984 */ /* 0x000fe20000000c00 */
[----:B------:R-:W-:Y:S01]  /*74660*/  BAR.SYNC.DEFER_BLOCKING 0x0 ;  /* 0x0000000000007b1d */ /* 0x000fe20000010000 */
[----:B------:R-:W-:-:S02]  /*74670*/  IMAD.MOV.U32 R44, RZ, RZ, R52 ;  /* 0x000000ffff2c7224 */ /* 0x000fc400078e0034 */
[----:B------:R-:W-:Y:S02]  /*74680*/  IMAD.MOV.U32 R45, RZ, RZ, R54 ;  /* 0x000000ffff2d7224 */ /* 0x000fe400078e0036 */
[----:B------:R-:W-:Y:S02]  /*74690*/  IMAD.MOV.U32 R46, RZ, RZ, R56 ;  /* 0x000000ffff2e7224 */ /* 0x000fe400078e0038 */
[----:B------:R-:W-:Y:S01]  /*746a0*/  IMAD.MOV.U32 R47, RZ, RZ, R58 ;  /* 0x000000ffff2f7224 */ /* 0x000fe200078e003a */
[----:B------:R-:W-:Y:S01]  /*746b0*/  ISETP.LT.AND P3, PT, R6, UR15, !P0 ;  /* 0x0000000f06007c0c */ /* 0x000fe2000c761270 */
[----:B------:R-:W4:Y:S04]  /*746c0*/  LDL.LU R248, [R1+0x34] ;  /* 0x0000340001f87983 */ /* 0x000f280000300800 */
[----:B------:R-:W-:Y:S04]  /*746d0*/  STS.128 [R2], R232 ;  /* 0x000000e802007388 */ /* 0x000fe80000000c00 */
[----:B------:R1:W-:Y:S01]  /*746e0*/  STS.128 [R2+0x400], R236 ;  /* 0x000400ec02007388 */ /* 0x0003e20000000c00 */
[----:B------:R-:W-:Y:S01]  /*746f0*/  BAR.SYNC.DEFER_BLOCKING 0x0 ;  /* 0x0000000000007b1d */ /* 0x000fe20000010000 */
[----:B------:R-:W-:-:S02]  /*74700*/  IMAD.MOV.U32 R52, RZ, RZ, R53 ;  /* 0x000000ffff347224 */ /* 0x000fc400078e0035 */
[----:B------:R-:W-:Y:S02]  /*74710*/  IMAD.MOV.U32 R53, RZ, RZ, R55 ;  /* 0x000000ffff357224 */ /* 0x000fe400078e0037 */
[----:B------:R-:W-:Y:S02]  /*74720*/  IMAD.MOV.U32 R54, RZ, RZ, R57 ;  /* 0x000000ffff367224 */ /* 0x000fe400078e0039 */
[----:B------:R-:W-:Y:S01]  /*74730*/  IMAD.MOV.U32 R55, RZ, RZ, R59 ;  /* 0x000000ffff377224 */ /* 0x000fe200078e003b */
[----:B------:R-:W-:Y:S01]  /*74740*/  LEA.HI.X.SX32 R7, R7, UR13, 0x2, P2 ;  /* 0x0000000d07077c11 */ /* 0x000fe200090f16ff */
[----:B------:R-:W4:Y:S04]  /*74750*/  LDL.LU R246, [R1+0x38] ;  /* 0x0000380001f67983 */ /* 0x000f280000300800 */
[----:B------:R-:W2:Y:S04]  /*74760*/  LDS.128 R232, [R252] ;  /* 0x00000000fce87984 */ /* 0x000ea80000000c00 */
[----:B------:R-:W-:Y:S01]  /*74770*/  LDS.128 R56, [R252+0x800] ;  /* 0x00080000fc387984 */ /* 0x000fe20000000c00 */
[----:B------:R-:W-:Y:S06]  /*74780*/  BAR.SYNC.DEFER_BLOCKING 0x0 ;  /* 0x0000000000007b1d */ /* 0x000fec0000010000 */
[----:B------:R-:W-:Y:S04]  /*74790*/  STS.128 [R2], R44 ;  /* 0x0000002c02007388 */ /* 0x000fe80000000c00 */
[----:B------:R-:W-:Y:S01]  /*747a0*/  STS.128 [R2+0x400], R52 ;  /* 0x0004003402007388 */ /* 0x000fe20000000c00 */
[----:B------:R-:W-:Y:S01]  /*747b0*/  BAR.SYNC.DEFER_BLOCKING 0x0 ;  /* 0x0000000000007b1d */ /* 0x000fe20000010000 */
[----:B-1----:R-:W-:-:S02]  /*747c0*/  IMAD.MOV.U32 R236, RZ, RZ, R60 ;  /* 0x000000ffffec7224 */ /* 0x002fc400078e003c */
[----:B------:R-:W-:Y:S02]  /*747d0*/  IMAD.MOV.U32 R60, RZ, RZ, R61 ;  /* 0x000000ffff3c7224 */ /* 0x000fe400078e003d */
[----:B------:R-:W-:Y:S01]  /*747e0*/  IMAD.MOV.U32 R237, RZ, RZ, R62 ;  /* 0x000000ffffed7224 */ /* 0x000fe200078e003e */
[----:B------:R-:W1:Y:S04]  /*747f0*/  LDS.128 R44, [R252] ;  /* 0x00000000fc2c7984 */ /* 0x000e680000000c00 */
[----:B------:R-:W-:Y:S01]  /*74800*/  LDS.128 R52, [R252+0x800] ;  /* 0x00080000fc347984 */ /* 0x000fe20000000c00 */
[----:B------:R-:W-:Y:S02]  /*74810*/  IMAD.MOV.U32 R61, RZ, RZ, R63 ;  /* 0x000000ffff3d7224 */ /* 0x000fe400078e003f */
[----:B------:R-:W-:-:S02]  /*74820*/  IMAD.MOV.U32 R238, RZ, RZ, R64 ;  /* 0x000000ffffee7224 */ /* 0x000fc400078e0040 */
[----:B------:R-:W-:Y:S01]  /*74830*/  IMAD.MOV.U32 R239, RZ, RZ, R66 ;  /* 0x000000ffffef7224 */ /* 0x000fe200078e0042 */
[----:B------:R-:W-:Y:S01]  /*74840*/  BAR.SYNC.DEFER_BLOCKING 0x0 ;  /* 0x0000000000007b1d */ /* 0x000fe20000010000 */
[----:B------:R-:W-:Y:S02]  /*74850*/  IMAD.MOV.U32 R62, RZ, RZ, R65 ;  /* 0x000000ffff3e7224 */ /* 0x000fe400078e0041 */
[----:B------:R-:W-:Y:S01]  /*74860*/  IMAD.MOV.U32 R63, RZ, RZ, R67 ;  /* 0x000000ffff3f7224 */ /* 0x000fe200078e0043 */
[C---:B------:R-:W-:Y:S01]  /*74870*/  LOP3.LUT R64, R6.reuse, 0x1fe, RZ, 0xfc, !PT ;  /* 0x000001fe06407812 */ /* 0x040fe200078efcff */
[----:B---3--:R-:W-:-:S03]  /*74880*/  IMAD R66, R6, R4, RZ ;  /* 0x0000000406427224 */ /* 0x008fc600078e02ff */
[----:B------:R-:W-:Y:S01]  /*74890*/  ISETP.LT.AND P1, PT, R64, UR6, !P0 ;  /* 0x0000000640007c0c */ /* 0x000fe2000c721270 */
[----:B------:R-:W3:Y:S01]  /*748a0*/  LDCU UR6, c[0x0][0x39c] ;  /* 0x00007380ff0677ac */ /* 0x000ee20008000800 */
[----:B------:R-:W-:Y:S04]  /*748b0*/  STS.128 [R2], R236 ;  /* 0x000000ec02007388 */ /* 0x000fe80000000c00 */
[----:B------:R1:W-:Y:S01]  /*748c0*/  STS.128 [R2+0x400], R60 ;  /* 0x0004003c02007388 */ /* 0x0003e20000000c00 */
[----:B------:R-:W-:-:S04]  /*748d0*/  LEA R64, P2, R66, R5, 0x2 ;  /* 0x0000000542407211 */ /* 0x000fc800078410ff */
[----:B------:R-:W-:Y:S01]  /*748e0*/  LEA.HI.X.SX32 R65, R66, R7, 0x2, P2 ;  /* 0x0000000742417211 */ /* 0x000fe200010f16ff */
[----:B------:R-:W-:Y:S01]  /*748f0*/  BAR.SYNC.DEFER_BLOCKING 0x0 ;  /* 0x0000000000007b1d */ /* 0x000fe20000010000 */
[C-C-:B-1----:R-:W-:Y:S02]  /*74900*/  LOP3.LUT R2, R0.reuse, 0x2, R3.reuse, 0xfe, !PT ;  /* 0x0000000200027812 */ /* 0x142fe400078efe03 */
[----:B------:R-:W-:-:S03]  /*74910*/  LOP3.LUT R60, R0, 0x4, R3, 0xfe, !PT ;  /* 0x00000004003c7812 */ /* 0x000fc600078efe03 */
[CC--:B------:R-:W-:Y:S01]  /*74920*/  IMAD R63, R2.reuse, R4.reuse, RZ ;  /* 0x00000004023f7224 */ /* 0x0c0fe200078e02ff */
[----:B------:R-:W-:Y:S01]  /*74930*/  ISETP.LT.AND P2, PT, R2, UR5, !P0 ;  /* 0x0000000502007c0c */ /* 0x000fe2000c741270 */
[-C--:B------:R-:W-:Y:S01]  /*74940*/  IMAD R61, R60, R4.reuse, RZ ;  /* 0x000000043c3d7224 */ /* 0x080fe200078e02ff */
[--C-:B------:R-:W-:Y:S01]  /*74950*/  LOP3.LUT R2, R0, 0x6, R3.reuse, 0xfe, !PT ;  /* 0x0000000600027812 */ /* 0x100fe200078efe03 */
[----:B------:R-:W1:Y:S01]  /*74960*/  LDCU UR5, c[0x0][0x39c] ;  /* 0x00007380ff0577ac */ /* 0x000e620008000800 */
[----:B------:R3:W-:Y:S01]  /*74970*/  @P3 STG.E desc[UR22][R64.64], R249 ;  /* 0x000000f940003986 */ /* 0x0007e2000c101916 */
[----:B------:R-:W-:Y:S02]  /*74980*/  ISETP.LT.AND P3, PT, R60, UR4, !P0 ;  /* 0x000000043c007c0c */ /* 0x000fe4000c761270 */
[----:B------:R-:W-:Y:S01]  /*74990*/  IMAD R67, R2, R4, RZ ;  /* 0x0000000402437224 */ /* 0x000fe200078e02ff */
[----:B------:R-:W-:Y:S01]  /*749a0*/  LOP3.LUT R60, R0, 0x8, R3, 0xfe, !PT ;  /* 0x00000008003c7812 */ /* 0x000fe200078efe03 */
[----:B------:R-:W1:Y:S01]  /*749b0*/  LDCU UR4, c[0x0][0x39c] ;  /* 0x00007380ff0477ac */ /* 0x000e620008000800 */
[----:B------:R-:W-:-:S02]  /*749c0*/  LEA R62, P5, R61, R5, 0x2 ;  /* 0x000000053d3e7211 */ /* 0x000fc400078a10ff */
[----:B---3--:R-:W-:-:S04]  /*749d0*/  LEA R64, P4, R63, R5, 0x2 ;  /* 0x000000053f407211 */ /* 0x008fc800078810ff */
[-C--:B------:R-:W-:Y:S02]  /*749e0*/  LEA.HI.X.SX32 R65, R63, R7.reuse, 0x2, P4 ;  /* 0x000000073f417211 */ /* 0x080fe400020f16ff */
[----:B------:R-:W-:Y:S01]  /*749f0*/  ISETP.LT.AND P4, PT, R2, UR6, !P0 ;  /* 0x0000000602007c0c */ /* 0x000fe2000c781270 */
[C---:B------:R-:W-:Y:S01]  /*74a00*/  IMAD R66, R60.reuse, R4, RZ ;  /* 0x000000043c427224 */ /* 0x040fe200078e02ff */
[----:B------:R-:W-:Y:S01]  /*74a10*/  LEA.HI.X.SX32 R63, R61, R7, 0x2, P5 ;  /* 0x000000073d3f7211 */ /* 0x000fe200028f16ff */
[----:B------:R-:W-:Y:S01]  /*74a20*/  @P2 STG.E desc[UR22][R64.64], R247 ;  /* 0x000000f740002986 */ /* 0x000fe2000c101916 */
[----:B------:R-:W-:Y:S01]  /*74a30*/  ISETP.LT.AND P5, PT, R60, UR7, !P0 ;  /* 0x000000073c007c0c */ /* 0x000fe2000c7a1270 */
[----:B------:R-:W3:Y:S01]  /*74a40*/  LDCU UR6, c[0x0][0x39c] ;  /* 0x00007380ff0677ac */ /* 0x000ee20008000800 */
[C---:B------:R-:W-:Y:S01]  /*74a50*/  LEA R60, P6, R67.reuse, R5, 0x2 ;  /* 0x00000005433c7211 */ /* 0x040fe200078c10ff */
[----:B------:R-:W-:Y:S01]  /*74a60*/  @P3 STG.E desc[UR22][R62.64], R245 ;  /* 0x000000f53e003986 */ /* 0x000fe2000c101916 */
[----:B------:R-:W-:Y:S01]  /*74a70*/  LOP3.LUT R2, R0, 0xa, R3, 0xfe, !PT ;  /* 0x0000000a00027812 */ /* 0x000fe200078efe03 */
[----:B------:R-:W1:Y:S01]  /*74a80*/  LDCU UR7, c[0x0][0x39c] ;  /* 0x00007380ff0777ac */ /* 0x000e620008000800 */
[----:B------:R-:W-:-:S05]  /*74a90*/  LEA.HI.X.SX32 R61, R67, R7, 0x2, P6 ;  /* 0x00000007433d7211 */ /* 0x000fca00030f16ff */
[----:B--2---:R2:W-:Y:S04]  /*74aa0*/  @P4 STG.E desc[UR22][R60.64], R244 ;  /* 0x000000f43c004986 */ /* 0x0045e8000c101916 */
[----:B--2---:R-:W2:Y:S04]  /*74ab0*/  LDL.LU R244, [R1+0x3c] ;  /* 0x00003c0001f47983 */ /* 0x004ea80000300800 */
[----:B------:R-:W2:Y:S01]  /*74ac0*/  LDL.LU R251, [R1+0x20] ;  /* 0x0000200001fb7983 */ /* 0x000ea20000300800 */
[----:B------:R-:W-:-:S03]  /*74ad0*/  IMAD R63, R2, R4, RZ ;  /* 0x00000004023f7224 */ /* 0x000fc600078e02ff */
[----:B------:R-:W2:Y:S01]  /*74ae0*/  LDL.LU R249, [R1+0x24] ;  /* 0x0000240001f97983 */ /* 0x000ea20000300800 */
[----:B-1----:R-:W-:Y:S01]  /*74af0*/  ISETP.LT.AND P2, PT, R2, UR4, !P0 ;  /* 0x0000000402007c0c */ /* 0x002fe2000c741270 */
[----:B------:R-:W1:Y:S01]  /*74b00*/  LDCU UR4, c[0x0][0x39c] ;  /* 0x00007380ff0477ac */ /* 0x000e620008000800 */
[CC--:B------:R-:W-:Y:S01]  /*74b10*/  LEA R64, P6, R66.reuse, R5.reuse, 0x2 ;  /* 0x0000000542407211 */ /* 0x0c0fe200078c10ff */
[----:B------:R-:W2:Y:S01]  /*74b20*/  LDL.LU R247, [R1+0x28] ;  /* 0x0000280001f77983 */ /* 0x000ea20000300800 */
[----:B------:R-:W-:Y:S02]  /*74b30*/  LEA R60, P3, R63, R5, 0x2 ;  /* 0x000000053f3c7211 */ /* 0x000fe400078610ff */
[----:B------:R-:W-:Y:S01]  /*74b40*/  LEA.HI.X.SX32 R65, R66, R7, 0x2, P6 ;  /* 0x0000000742417211 */ /* 0x000fe200030f16ff */
[----:B------:R-:W2:Y:S01]  /*74b50*/  LDL.LU R245, [R1+0x2c] ;  /* 0x00002c0001f57983 */ /* 0x000ea20000300800 */
[C-C-:B------:R-:W-:Y:S02]  /*74b60*/  LOP3.LUT R2, R0.reuse, 0xc, R3.reuse, 0xfe, !PT ;  /* 0x0000000c00027812 */ /* 0x140fe400078efe03 */
[----:B------:R-:W-:-:S02]  /*74b70*/  LOP3.LUT R62, R0, 0xe, R3, 0xfe, !PT ;  /* 0x0000000e003e7812 */ /* 0x000fc400078efe03 */
[----:B------:R-:W-:Y:S01]  /*74b80*/  LEA.HI.X.SX32 R61, R63, R7, 0x2, P3 ;  /* 0x000000073f3d7211 */ /* 0x000fe200018f16ff */
[----:B----4-:R4:W-:Y:S01]  /*74b90*/  @P5 STG.E desc[UR22][R64.64], R250 ;  /* 0x000000fa40005986 */ /* 0x0109e2000c101916 */
[----:B------:R-:W-:Y:S01]  /*74ba0*/  ISETP.LT.AND P3, PT, R2, UR5, !P0 ;  /* 0x0000000502007c0c */ /* 0x000fe2000c761270 */
[CC--:B------:R-:W-:Y:S01]  /*74bb0*/  IMAD R63, R62.reuse, R4.reuse, RZ ;  /* 0x000000043e3f7224 */ /* 0x0c0fe200078e02ff */
[----:B---3--:R-:W-:Y:S01]  /*74bc0*/  ISETP.LT.AND P4, PT, R62, UR6, !P0 ;  /* 0x000000063e007c0c */ /* 0x008fe2000c781270 */
[----:B------:R-:W3:Y:S01]  /*74bd0*/  LDCU UR5, c[0x0][0x39c] ;  /* 0x00007380ff0577ac */ /* 0x000ee20008000800 */
[----:B----4-:R-:W-:Y:S01]  /*74be0*/  IMAD R65, R2, R4, RZ ;  /* 0x0000000402417224 */ /* 0x010fe200078e02ff */
[----:B------:R4:W-:Y:S04]  /*74bf0*/  @P2 STG.E desc[UR22][R60.64], R248 ;  /* 0x000000f83c002986 */ /* 0x0009e8000c101916 */
[----:B------:R-:W3:Y:S01]  /*74c00*/  LDL.LU R250, [R1] ;  /* 0x0000000001fa7983 */ /* 0x000ee20000300800 */
[-C--:B------:R-:W-:Y:S01]  /*74c10*/  LEA R64, P2, R65, R5.reuse, 0x2 ;  /* 0x0000000541407211 */ /* 0x080fe200078410ff */
[----:B------:R-:W1:Y:S02]  /*74c20*/  LDCU UR6, c[0x0][0x39c] ;  /* 0x00007380ff0677ac */ /* 0x000e640008000800 */
[----:B----4-:R-:W4:Y:S01]  /*74c30*/  LDL.LU R248, [R1+0x4] ;  /* 0x0000040001f87983 */ /* 0x010f220000300800 */
[----:B------:R-:W-:-:S02]  /*74c40*/  LEA R60, P5, R63, R5, 0x2 ;  /* 0x000000053f3c7211 */ /* 0x000fc400078a10ff */
[-C--:B------:R-:W-:Y:S02]  /*74c50*/  LEA.HI.X.SX32 R65, R65, R7.reuse, 0x2, P2 ;  /* 0x0000000741417211 */ /* 0x080fe400010f16ff */
[----:B------:R-:W-:-:S03]  /*74c60*/  LEA.HI.X.SX32 R61, R63, R7, 0x2, P5 ;  /* 0x000000073f3d7211 */ /* 0x000fc600028f16ff */
[----:B------:R1:W-:Y:S04]  /*74c70*/  @P3 STG.E desc[UR22][R64.64], R246 ;  /* 0x000000f640003986 */ /* 0x0003e8000c101916 */
[----:B-1----:R-:W4:Y:S04]  /*74c80*/  LDL.LU R246, [R1+0x8] ;  /* 0x0000080001f67983 */ /* 0x002f280000300800 */
[----:B--2---:R1:W-:Y:S04]  /*74c90*/  @P4 STG.E desc[UR22][R60.64], R244 ;  /* 0x000000f43c004986 */ /* 0x0043e8000c101916 */
[----:B-1----:R-:W2:Y:S01]  /*74ca0*/  LDL.LU R244, [R1+0xc] ;  /* 0x00000c0001f47983 */ /* 0x002ea20000300800 */
[----:B------:R-:W-:-:S04]  /*74cb0*/  LOP3.LUT R2, R0, 0x10, R3, 0xfe, !PT ;  /* 0x0000001000027812 */ /* 0x000fc800078efe03 */
[----:B------:R-:W-:Y:S01]  /*74cc0*/  ISETP.LT.AND P2, PT, R2, UR4, !P0 ;  /* 0x0000000402007c0c */ /* 0x000fe2000c741270 */
[----:B------:R-:W1:Y:S01]  /*74cd0*/  LDCU UR4, c[0x0][0x39c] ;  /* 0x00007380ff0477ac */ /* 0x000e620008000800 */
[--C-:B------:R-:W-:Y:S01]  /*74ce0*/  LOP3.LUT R62, R0, 0x12, R3.reuse, 0xfe, !PT ;  /* 0x00000012003e7812 */ /* 0x100fe200078efe03 */
[-C--:B------:R-:W-:Y:S01]  /*74cf0*/  IMAD R2, R2, R4.reuse, RZ ;  /* 0x0000000402027224 */ /* 0x080fe200078e02ff */
[--C-:B------:R-:W-:Y:S02]  /*74d00*/  LOP3.LUT R67, R0, 0x14, R3.reuse, 0xfe, !PT ;  /* 0x0000001400437812 */ /* 0x100fe400078efe03 */
[C---:B------:R-:W-:Y:S01]  /*74d10*/  ISETP.LT.AND P5, PT, R62.reuse, UR7, !P0 ;  /* 0x000000073e007c0c */ /* 0x040fe2000c7a1270 */
[----:B------:R-:W-:Y:S01]  /*74d20*/  IMAD R66, R62, R4, RZ ;  /* 0x000000043e427224 */ /* 0x000fe200078e02ff */
[----:B------:R-:W-:Y:S01]  /*74d30*/  LEA R62, P6, R2, R5, 0x2 ;  /* 0x00000005023e7211 */ /* 0x000fe200078c10ff */
[----:B------:R-:W3:Y:S01]  /*74d40*/  LDCU UR7, c[0x0][0x39c] ;  /* 0x00007380ff0777ac */ /* 0x000ee20008000800 */
[----:B------:R-:W-:-:S02]  /*74d50*/  LOP3.LUT R239, R0, 0x16, R3, 0xfe, !PT ;  /* 0x0000001600ef7812 */ /* 0x000fc400078efe03 */
[----:B------:R-:W-:Y:S01]  /*74d60*/  LEA.HI.X.SX32 R63, R2, R7, 0x2, P6 ;  /* 0x00000007023f7211 */ /* 0x000fe200030f16ff */
[CC--:B------:R-:W-:Y:S01]  /*74d70*/  IMAD R2, R67.reuse, R4.reuse, RZ ;  /* 0x0000000443027224 */ /* 0x0c0fe200078e02ff */
[C---:B------:R-:W-:Y:S02]  /*74d80*/  LEA R64, P3, R66.reuse, R5, 0x2 ;  /* 0x0000000542407211 */ /* 0x040fe400078610ff */
[----:B-1----:R-:W-:Y:S01]  /*74d90*/  ISETP.LT.AND P6, PT, R67, UR4, !P0 ;  /* 0x0000000443007c0c */ /* 0x002fe2000c7c1270 */
[----:B------:R-:W1:Y:S01]  /*74da0*/  LDCU UR4, c[0x0][0x39c] ;  /* 0x00007380ff0477ac */ /* 0x000e620008000800 */
[----:B------:R-:W-:Y:S01]  /*74db0*/  LEA.HI.X.SX32 R65, R66, R7, 0x2, P3 ;  /* 0x0000000742417211 */ /* 0x000fe200018f16ff */
[----:B------:R1:W-:Y:S01]  /*74dc0*/  @P2 STG.E desc[UR22][R62.64], R251 ;  /* 0x000000fb3e002986 */ /* 0x0003e2000c101916 */
[C-C-:B------:R-:W-:Y:S01]  /*74dd0*/  LOP3.LUT R237, R0.reuse, 0x18, R3.reuse, 0xfe, !PT ;  /* 0x0000001800ed7812 */ /* 0x140fe200078efe03 */
[C---:B------:R-:W-:Y:S01]  /*74de0*/  IMAD R61, R239.reuse, R4, RZ ;  /* 0x00000004ef3d7224 */ /* 0x040fe200078e02ff */
[----:B------:R-:W-:Y:S01]  /*74df0*/  LOP3.LUT R67, R0, 0x1a, R3, 0xfe, !PT ;  /* 0x0000001a00437812 */ /* 0x000fe200078efe03 */
[----:B------:R1:W-:Y:S01]  /*74e00*/  @P5 STG.E desc[UR22][R64.64], R249 ;  /* 0x000000f940005986 */ /* 0x0003e2000c101916 */
[----:B---3--:R-:W-:Y:S01]  /*74e10*/  ISETP.LT.AND P4, PT, R239, UR5, !P0 ;  /* 0x00000005ef007c0c */ /* 0x008fe2000c781270 */
[----:B------:R-:W3:Y:S01]  /*74e20*/  LDCU UR5, c[0x0][0x39c] ;  /* 0x00007380ff0577ac */ /* 0x000ee20008000800 */
[----:B------:R-:W-:-:S02]  /*74e30*/  ISETP.LT.AND P3, PT, R237, UR6, !P0 ;  /* 0x00000006ed007c0c */ /* 0x000fc4000c761270 */
[CC--:B-1----:R-:W-:Y:S01]  /*74e40*/  LEA R62, P2, R2.reuse, R5.reuse, 0x2 ;  /* 0x00000005023e7211 */ /* 0x0c2fe200078410ff */
[----:B------:R-:W1:Y:S01]  /*74e50*/  LDCU UR6, c[0x0][0x39c] ;  /* 0x00007380ff0677ac */ /* 0x000e620008000800 */
[----:B------:R-:W-:Y:S02]  /*74e60*/  LEA R60, P5, R61, R5, 0x2 ;  /* 0x000000053d3c7211 */ /* 0x000fe400078a10ff */
[-C--:B------:R-:W-:Y:S01]  /*74e70*/  LEA.HI.X.SX32 R63, R2, R7.reuse, 0x2, P2 ;  /* 0x00000007023f7211 */ /* 0x080fe200010f16ff */
[-C--:B------:R-:W-:Y:S02]  /*74e80*/  IMAD R65, R237, R4.reuse, RZ ;  /* 0x00000004ed417224 */ /* 0x080fe400078e02ff */
[C---:B------:R-:W-:Y:S01]  /*74e90*/  IMAD R2, R67.reuse, R4, RZ ;  /* 0x0000000443027224 */ /* 0x040fe200078e02ff */
[----:B------:R-:W-:Y:S01]  /*74ea0*/  ISETP.LT.AND P2, PT, R67, UR7, !P0 ;  /* 0x0000000743007c0c */ /* 0x000fe2000c741270 */
[----:B------:R1:W-:Y:S01]  /*74eb0*/  @P6 STG.E desc[UR22][R62.64], R247 ;  /* 0x000000f73e006986 */ /* 0x0003e2000c101916 */
[----:B------:R-:W-:Y:S01]  /*74ec0*/  LEA.HI.X.SX32 R61, R61, R7, 0x2, P5 ;  /* 0x000000073d3d7211 */ /* 0x000fe200028f16ff */
[----:B------:R-:W3:Y:S01]  /*74ed0*/  LDCU UR7, c[0x0][0x39c] ;  /* 0x00007380ff0777ac */ /* 0x000ee20008000800 */
[----:B------:R-:W-:-:S02]  /*74ee0*/  LEA R64, P5, R2, R5, 0x2 ;  /* 0x0000000502407211 */ /* 0x000fc400078a10ff */
[C-C-:B------:R-:W-:Y:S02]  /*74ef0*/  LOP3.LUT R67, R0.reuse, 0x1c, R3.reuse, 0xfe, !PT ;  /* 0x0000001c00437812 */ /* 0x140fe400078efe03 */
[C---:B-1----:R-:W-:Y:S02]  /*74f00*/  LEA R62, P6, R65.reuse, R5, 0x2 ;  /* 0x00000005413e7211 */ /* 0x042fe400078c10ff */
[--C-:B------:R-:W-:Y:S02]  /*74f10*/  LOP3.LUT R237, R0, 0x1e, R3.reuse, 0xfe, !PT ;  /* 0x0000001e00ed7812 */ /* 0x100fe400078efe03 */
[-C--:B------:R-:W-:Y:S02]  /*74f20*/  LEA.HI.X.SX32 R63, R65, R7.reuse, 0x2, P6 ;  /* 0x00000007413f7211 */ /* 0x080fe400030f16ff */
[----:B------:R-:W-:Y:S01]  /*74f30*/  LEA.HI.X.SX32 R65, R2, R7, 0x2, P5 ;  /* 0x0000000702417211 */ /* 0x000fe200028f16ff */
[CC--:B------:R-:W-:Y:S01]  /*74f40*/  IMAD R2, R67.reuse, R4.reuse, RZ ;  /* 0x0000000443027224 */ /* 0x0c0fe200078e02ff */
[----:B------:R-:W-:Y:S01]  /*74f50*/  ISETP.LT.AND P5, PT, R67, UR4, !P0 ;  /* 0x0000000443007c0c */ /* 0x000fe2000c7a1270 */
[----:B------:R1:W-:Y:S01]  /*74f60*/  @P4 STG.E desc[UR22][R60.64], R245 ;  /* 0x000000f53c004986 */ /* 0x0003e2000c101916 */
[----:B------:R-:W-:Y:S01]  /*74f70*/  LOP3.LUT R67, R0, 0x20, R3, 0xfe, !PT ;  /* 0x0000002000437812 */ /* 0x000fe200078efe03 */
[CC--:B------:R-:W-:Y:S01]  /*74f80*/  IMAD R66, R237.reuse, R4.reuse, RZ ;  /* 0x00000004ed427224 */ /* 0x0c0fe200078e02ff */
[----:B------:R-:W2:Y:S01]  /*74f90*/  LDCU UR4, c[0x0][0x39c] ;  /* 0x00007380ff0477ac */ /* 0x000ea20008000800 */
[----:B------:R1:W-:Y:S01]  /*74fa0*/  @P3 STG.E desc[UR22][R62.64], R250 ;  /* 0x000000fa3e003986 */ /* 0x0003e2000c101916 */
[----:B---3--:R-:W-:Y:S01]  /*74fb0*/  ISETP.LT.AND P3, PT, R237, UR5, !P0 ;  /* 0x00000005ed007c0c */ /* 0x008fe2000c761270 */
[C---:B------:R-:W-:Y:S01]  /*74fc0*/  IMAD R236, R67.reuse, R4, RZ ;  /* 0x0000000443ec7224 */ /* 0x040fe200078e02ff */
[----:B------:R-:W3:Y:S01]  /*74fd0*/  LDCU UR5, c[0x0][0x39c] ;  /* 0x00007380ff0577ac */ /* 0x000ee20008000800 */
[----:B----4-:R4:W-:Y:S01]  /*74fe0*/  @P2 STG.E desc[UR22][R64.64], R248 ;  /* 0x000000f840002986 */ /* 0x0109e2000c101916 */
[----:B------:R-:W-:-:S02]  /*74ff0*/  ISETP.LT.AND P2, PT, R67, UR6, !P0 ;  /* 0x0000000643007c0c */ /* 0x000fc4000c741270 */
[-C--:B-1----:R-:W-:Y:S01]  /*75000*/  LEA R60, P4, R2, R5.reuse, 0x2 ;  /* 0x00000005023c7211 */ /* 0x082fe200078810ff */
[----:B------:R-:W1:Y:S01]  /*75010*/  LDCU UR6, c[0x0][0x39c] ;  /* 0x00007380ff0677ac */ /* 0x000e620008000800 */
[--C-:B------:R-:W-:Y:S02]  /*75020*/  LOP3.LUT R67, R0, 0x22, R3.reuse, 0xfe, !PT ;  /* 0x0000002200437812 */ /* 0x100fe400078efe03 */
[----:B------:R-:W-:Y:S02]  /*75030*/  LEA R62, P6, R66, R5, 0x2 ;  /* 0x00000005423e7211 */ /* 0x000fe400078c10ff */
[----:B------:R-:W-:Y:S02]  /*75040*/  LEA.HI.X.SX32 R61, R2, R7, 0x2, P4 ;  /* 0x00000007023d7211 */ /* 0x000fe400020f16ff */
[----:B----4-:R-:W-:Y:S02]  /*75050*/  LEA R64, P4, R236, R5, 0x2 ;  /* 0x00000005ec407211 */ /* 0x010fe400078810ff */
[-C--:B------:R-:W-:Y:S01]  /*75060*/  LEA.HI.X.SX32 R63, R66, R7.reuse, 0x2, P6 ;  /* 0x00000007423f7211 */ /* 0x080fe200030f16ff */
[----:B------:R-:W-:Y:S01]  /*75070*/  IMAD R2, R67, R4, RZ ;  /* 0x0000000443027224 */ /* 0x000fe200078e02ff */
[----:B------:R-:W-:Y:S01]  /*75080*/  LEA.HI.X.SX32 R65, R236, R7, 0x2, P4 ;  /* 0x00000007ec417211 */ /* 0x000fe200020f16ff */
[----:B------:R4:W-:Y:S01]  /*75090*/  @P5 STG.E desc[UR22][R60.64], R246 ;  /* 0x000000f63c005986 */ /* 0x0009e2000c101916 */
[----:B------:R-:W-:-:S02]  /*750a0*/  LOP3.LUT R239, R0, 0x24, R3, 0xfe, !PT ;  /* 0x0000002400ef7812 */ /* 0x000fc400078efe03 */
[----:B------:R-:W-:Y:S01]  /*750b0*/  ISETP.LT.AND P5, PT, R67, UR7, !P0 ;  /* 0x0000000743007c0c */ /* 0x000fe2000c7a1270 */
[----:B------:R-:W1:Y:S01]  /*750c0*/  LDCU UR7, c[0x0][0x39c] ;  /* 0x00007380ff0777ac */ /* 0x000e620008000800 */
[----:B------:R-:W-:-:S05]  /*750d0*/  LOP3.LUT R237, R0, 0x26, R3, 0xfe, !PT ;  /* 0x0000002600ed7812 */ /* 0x000fca00078efe03 */
[----:B------:R-:W-:Y:S01]  /*750e0*/  IMAD R236, R237, R4, RZ ;  /* 0x00000004edec7224 */ /* 0x000fe200078e02ff */
[C-C-:B------:R-:W-:Y:S02]  /*750f0*/  LOP3.LUT R238, R0.reuse, 0x62, R3.reuse, 0xfe, !PT ;  /* 0x0000006200ee7812 */ /* 0x140fe400078efe03 */
[C-C-:B------:R-:W-:Y:S02]  /*75100*/  LOP3.LUT R240, R0.reuse, 0x66, R3.reuse, 0xfe, !PT ;  /* 0x0000006600f07812 */ /* 0x140fe400078efe03 */
[C-C-:B------:R-:W-:Y:S02]  /*75110*/  LOP3.LUT R241, R0.reuse, 0x68, R3.reuse, 0xfe, !PT ;  /* 0x0000006800f17812 */ /* 0x140fe400078efe03 */
[C-C-:B------:R-:W-:Y:S02]  /*75120*/  LOP3.LUT R242, R0.reuse, 0x6a, R3.reuse, 0xfe, !PT ;  /* 0x0000006a00f27812 */ /* 0x140fe400078efe03 */
[C-C-:B------:R-:W-:Y:S02]  /*75130*/  LOP3.LUT R243, R0.reuse, 0x6c, R3.reuse, 0xfe, !PT ;  /* 0x0000006c00f37812 */ /* 0x140fe400078efe03 */
[----:B------:R-:W-:-:S02]  /*75140*/  LOP3.LUT R245, R0, 0x70, R3, 0xfe, !PT ;  /* 0x0000007000f57812 */ /* 0x000fc400078efe03 */
[C-C-:B----4-:R-:W-:Y:S02]  /*75150*/  LOP3.LUT R246, R0.reuse, 0x72, R3.reuse, 0xfe, !PT ;  /* 0x0000007200f67812 */ /* 0x150fe400078efe03 */
[C-C-:B------:R-:W-:Y:S02]  /*75160*/  LOP3.LUT R247, R0.reuse, 0x74, R3.reuse, 0xfe, !PT ;  /* 0x0000007400f77812 */ /* 0x140fe400078efe03 */
[C-C-:B------:R-:W-:Y:S02]  /*75170*/  LOP3.LUT R248, R0.reuse, 0x76, R3.reuse, 0xfe, !PT ;  /* 0x0000007600f87812 */ /* 0x140fe400078efe03 */
[C-C-:B------:R-:W-:Y:S02]  /*75180*/  LOP3.LUT R249, R0.reuse, 0x78, R3.reuse, 0xfe, !PT ;  /* 0x0000007800f97812 */ /* 0x140fe400078efe03 */
[C-C-:B------:R-:W-:Y:S02]  /*75190*/  LOP3.LUT R250, R0.reuse, 0x7a, R3.reuse, 0xfe, !PT ;  /* 0x0000007a00fa7812 */ /* 0x140fe400078efe03 */
[----:B------:R-:W-:Y:S01]  /*751a0*/  LOP3.LUT R251, R0, 0x7c, R3, 0xfe, !PT ;  /* 0x0000007c00fb7812 */ /* 0x000fe200078efe03 */
[----:B--2---:R-:W-:Y:S04]  /*751b0*/  @P3 STG.E desc[UR22][R62.64], R244 ;  /* 0x000000f43e003986 */ /* 0x004fe8000c101916 */
[----:B------:R2:W-:Y:S01]  /*751c0*/  @P2 STG.E desc[UR22][R64.64], R208 ;  /* 0x000000d040002986 */ /* 0x0005e2000c101916 */
[----:B------:R-:W-:-:S04]  /*751d0*/  LEA R66, P2, R2, R5, 0x2 ;  /* 0x0000000502427211 */ /* 0x000fc800078410ff */
[----:B------:R-:W-:Y:S01]  /*751e0*/  LEA.HI.X.SX32 R67, R2, R7, 0x2, P2 ;  /* 0x0000000702437211 */ /* 0x000fe200010f16ff */
[C---:B------:R-:W-:Y:S01]  /*751f0*/  IMAD R2, R239.reuse, R4, RZ ;  /* 0x00000004ef027224 */ /* 0x040fe200078e02ff */
[----:B------:R-:W-:Y:S01]  /*75200*/  ISETP.LT.AND P2, PT, R239, UR4, !P0 ;  /* 0x00000004ef007c0c */ /* 0x000fe2000c741270 */
[----:B------:R-:W4:Y:S03]  /*75210*/  LDCU UR4, c[0x0][0x39c] ;  /* 0x00007380ff0477ac */ /* 0x000f260008000800 */
[----:B------:R-:W-:Y:S02]  /*75220*/  LEA R60, P4, R2, R5, 0x2 ;  /* 0x00000005023c7211 */ /* 0x000fe400078810ff */
[----:B--2---:R-:W-:Y:S02]  /*75230*/  LOP3.LUT R65, R0, 0x28, R3, 0xfe, !PT ;  /* 0x0000002800417812 */ /* 0x004fe400078efe03 */
[----:B------:R-:W-:-:S02]  /*75240*/  LEA.HI.X.SX32 R61, R2, R7, 0x2, P4 ;  /* 0x00000007023d7211 */ /* 0x000fc400020f16ff */
[----:B---3--:R-:W-:Y:S01]  /*75250*/  ISETP.LT.AND P3, PT, R237, UR5, !P0 ;  /* 0x00000005ed007c0c */ /* 0x008fe2000c761270 */
[C---:B------:R-:W-:Y:S01]  /*75260*/  IMAD R2, R65.reuse, R4, RZ ;  /* 0x0000000441027224 */ /* 0x040fe200078e02ff */
[----:B-1----:R-:W-:Y:S01]  /*75270*/  ISETP.LT.AND P4, PT, R65, UR6, !P0 ;  /* 0x0000000641007c0c */ /* 0x002fe2000c781270 */
[----:B------:R-:W1:Y:S01]  /*75280*/  LDCU UR5, c[0x0][0x39c] ;  /* 0x00007380ff0577ac */ /* 0x000e620008000800 */
[----:B------:R2:W-:Y:S01]  /*75290*/  @P5 STG.E desc[UR22][R66.64], R209 ;  /* 0x000000d142005986 */ /* 0x0005e2000c101916 */
[----:B------:R-:W-:Y:S02]  /*752a0*/  LEA R62, P5, R236, R5, 0x2 ;  /* 0x00000005ec3e7211 */ /* 0x000fe400078a10ff */
[----:B------:R-:W-:Y:S01]  /*752b0*/  LOP3.LUT R237, R0, 0x2a, R3, 0xfe, !PT ;  /* 0x0000002a00ed7812 */ /* 0x000fe200078efe03 */
[----:B------:R3:W-:Y:S01]  /*752c0*/  @P2 STG.E desc[UR22][R60.64], R210 ;  /* 0x000000d23c002986 */ /* 0x0007e2000c101916 */
[----:B------:R-:W-:Y:S01]  /*752d0*/  LEA.HI.X.SX32 R63, R236, R7, 0x2, P5 ;  /* 0x00000007ec3f7211 */ /* 0x000fe200028f16ff */
[----:B------:R-:W1:Y:S01]  /*752e0*/  LDCU UR6, c[0x0][0x39c] ;  /* 0x00007380ff0677ac */ /* 0x000e620008000800 */
[----:B--2---:R-:W-:-:S04]  /*752f0*/  LEA R66, P2, R2, R5, 0x2 ;  /* 0x0000000502427211 */ /* 0x004fc800078410ff */
[----:B------:R-:W-:Y:S01]  /*75300*/  LEA.HI.X.SX32 R67, R2, R7, 0x2, P2 ;  /* 0x0000000702437211 */ /* 0x000fe200010f16ff */
[CC--:B------:R-:W-:Y:S01]  /*75310*/  IMAD R2, R237.reuse, R4.reuse, RZ ;  /* 0x00000004ed027224 */ /* 0x0c0fe200078e02ff */
[----:B------:R2:W-:Y:S01]  /*75320*/  @P3 STG.E desc[UR22][R62.64], R211 ;  /* 0x000000d33e003986 */ /* 0x0005e2000c101916 */
[--C-:B------:R-:W-:Y:S02]  /*75330*/  LOP3.LUT R209, R0, 0x2c, R3.reuse, 0xfe, !PT ;  /* 0x0000002c00d17812 */ /* 0x100fe400078efe03 */
[----:B------:R-:W-:Y:S01]  /*75340*/  ISETP.LT.AND P2, PT, R237, UR7, !P0 ;  /* 0x00000007ed007c0c */ /* 0x000fe2000c741270 */
[----:B------:R2:W-:Y:S01]  /*75350*/  @P4 STG.E desc[UR22][R66.64], R212 ;  /* 0x000000d442004986 */ /* 0x0005e2000c101916 */
[----:B---3--:R-:W-:Y:S02]  /*75360*/  LEA R60, P4, R2, R5, 0x2 ;  /* 0x00000005023c7211 */ /* 0x008fe400078810ff */
[----:B------:R-:W-:Y:S01]  /*75370*/  LOP3.LUT R65, R0, 0x2e, R3, 0xfe, !PT ;  /* 0x0000002e00417812 */ /* 0x000fe200078efe03 */
[C---:B------:R-:W-:Y:S01]  /*75380*/  IMAD R208, R209.reuse, R4, RZ ;  /* 0x00000004d1d07224 */ /* 0x040fe200078e02ff */
[----:B----4-:R-:W-:Y:S01]  /*75390*/  ISETP.LT.AND P3, PT, R209, UR4, !P0 ;  /* 0x00000004d1007c0c */ /* 0x010fe2000c761270 */
[----:B------:R-:W3:Y:S01]  /*753a0*/  LDCU UR4, c[0x0][0x39c] ;  /* 0x00007380ff0477ac */ /* 0x000ee20008000800 */
[----:B------:R-:W-:-:S02]  /*753b0*/  LEA.HI.X.SX32 R61, R2, R7, 0x2, P4 ;  /* 0x00000007023d7211 */ /* 0x000fc400020f16ff */
[C---:B-1----:R-:W-:Y:S01]  /*753c0*/  ISETP.LT.AND P4, PT, R65.reuse, UR5, !P0 ;  /* 0x0000000541007c0c */ /* 0x042fe2000c781270 */
[----:B------:R-:W1:Y:S01]  /*753d0*/  LDCU UR5, c[0x0][0x39c] ;  /* 0x00007380ff0577ac */ /* 0x000e620008000800 */
[----:B--2---:R-:W-:Y:S01]  /*753e0*/  LEA R62, P5, R208, R5, 0x2 ;  /* 0x00000005d03e7211 */ /* 0x004fe200078a10ff */
[-C--:B------:R-:W-:Y:S01]  /*753f0*/  IMAD R210, R65, R4.reuse, RZ ;  /* 0x0000000441d27224 */ /* 0x080fe200078e02ff */
[--C-:B------:R-:W-:Y:S01]  /*75400*/  LOP3.LUT R67, R0, 0x30, R3.reuse, 0xfe, !PT ;  /* 0x0000003000437812 */ /* 0x100fe200078efe03 */
[----:B------:R-:W2:Y:S01]  /*75410*/  LDCU UR7, c[0x0][0x39c] ;  /* 0x00007380ff0777ac */ /* 0x000ea20008000800 */
[----:B------:R-:W-:Y:S01]  /*75420*/  LEA.HI.X.SX32 R63, R208, R7, 0x2, P5 ;  /* 0x00000007d03f7211 */ /* 0x000fe200028f16ff */
[----:B------:R4:W-:Y:S01]  /*75430*/  @P2 STG.E desc[UR22][R60.64], R213 ;  /* 0x000000d53c002986 */ /* 0x0009e2000c101916 */
[C---:B------:R-:W-:Y:S01]  /*75440*/  ISETP.LT.AND P2, PT, R67.reuse, UR6, !P0 ;  /* 0x0000000643007c0c */ /* 0x040fe2000c741270 */
[----:B------:R-:W-:Y:S01]  /*75450*/  IMAD R2, R67, R4, RZ ;  /* 0x0000000443027224 */ /* 0x000fe200078e02ff */
[----:B------:R-:W-:Y:S01]  /*75460*/  LEA R64, P6, R210, R5, 0x2 ;  /* 0x00000005d2407211 */ /* 0x000fe200078c10ff */
[----:B------:R1:W-:Y:S01]  /*75470*/  @P3 STG.E desc[UR22][R62.64], R214 ;  /* 0x000000d63e003986 */ /* 0x0003e2000c101916 */
[----:B------:R-:W-:Y:S01]  /*75480*/  LOP3.LUT R67, R0, 0x32, R3, 0xfe, !PT ;  /* 0x0000003200437812 */ /* 0x000fe200078efe03 */
[----:B------:R-:W2:Y:S01]  /*75490*/  LDCU UR6, c[0x0][0x39c] ;  /* 0x00007380ff0677ac */ /* 0x000ea20008000800 */
[----:B------:R-:W-:-:S02]  /*754a0*/  LEA.HI.X.SX32 R65, R210, R7, 0x2, P6 ;  /* 0x00000007d2417211 */ /* 0x000fc400030f16ff */
[--C-:B------:R-:W-:Y:S01]  /*754b0*/  LOP3.LUT R211, R0, 0x34, R3.reuse, 0xfe, !PT ;  /* 0x0000003400d37812 */ /* 0x100fe200078efe03 */
[CC--:B------:R-:W-:Y:S01]  /*754c0*/  IMAD R208, R67.reuse, R4.reuse, RZ ;  /* 0x0000000443d07224 */ /* 0x0c0fe200078e02ff */
[----:B------:R-:W-:Y:S02]  /*754d0*/  LEA R66, P3, R2, R5, 0x2 ;  /* 0x0000000502427211 */ /* 0x000fe400078610ff */
[----:B------:R-:W-:Y:S02]  /*754e0*/  LOP3.LUT R209, R0, 0x36, R3, 0xfe, !PT ;  /* 0x0000003600d17812 */ /* 0x000fe400078efe03 */
[----:B---3--:R-:W-:Y:S01]  /*754f0*/  ISETP.LT.AND P5, PT, R67, UR4, !P0 ;  /* 0x0000000443007c0c */ /* 0x008fe2000c7a1270 */
[----:B------:R3:W-:Y:S01]  /*75500*/  @P4 STG.E desc[UR22][R64.64], R215 ;  /* 0x000000d740004986 */ /* 0x0007e2000c101916 */
[----:B------:R-:W-:Y:S01]  /*75510*/  LEA.HI.X.SX32 R67, R2, R7, 0x2, P3 ;  /* 0x0000000702437211 */ /* 0x000fe200018f16ff */
[CC--:B------:R-:W-:Y:S01]  /*75520*/  IMAD R2, R211.reuse, R4.reuse, RZ ;  /* 0x00000004d3027224 */ /* 0x0c0fe200078e02ff */
[----:B-1----:R-:W-:Y:S01]  /*75530*/  ISETP.LT.AND P4, PT, R211, UR5, !P0 ;  /* 0x00000005d3007c0c */ /* 0x002fe2000c781270 */
[C---:B------:R-:W-:Y:S01]  /*75540*/  IMAD R210, R209.reuse, R4, RZ ;  /* 0x00000004d1d27224 */ /* 0x040fe200078e02ff */
[-C--:B----4-:R-:W-:Y:S01]  /*75550*/  LEA R60, P6, R208, R5.reuse, 0x2 ;  /* 0x00000005d03c7211 */ /* 0x090fe200078c10ff */
[----:B------:R-:W1:Y:S01]  /*75560*/  LDCU UR4, c[0x0][0x39c] ;  /* 0x00007380ff0477ac */ /* 0x000e620008000800 */
[----:B--2---:R-:W-:Y:S01]  /*75570*/  ISETP.LT.AND P3, PT, R209, UR7, !P0 ;  /* 0x00000007d1007c0c */ /* 0x004fe2000c761270 */
[----:B------:R2:W-:Y:S01]  /*75580*/  @P2 STG.E desc[UR22][R66.64], R220 ;  /* 0x000000dc42002986 */ /* 0x0005e2000c101916 */
[----:B------:R-:W-:Y:S01]  /*75590*/  LEA R62, P2, R2, R5, 0x2 ;  /* 0x00000005023e7211 */ /* 0x000fe200078410ff */
[----:B------:R-:W4:Y:S01]  /*755a0*/  LDCU UR5, c[0x0][0x39c] ;  /* 0x00007380ff0577ac */ /* 0x000f220008000800 */
[----:B------:R-:W-:-:S02]  /*755b0*/  LEA.HI.X.SX32 R61, R208, R7, 0x2, P6 ;  /* 0x00000007d03d7211 */ /* 0x000fc400030f16ff */
[----:B---3--:R-:W-:Y:S01]  /*755c0*/  LEA R64, P6, R210, R5, 0x2 ;  /* 0x00000005d2407211 */ /* 0x008fe200078c10ff */
[----:B------:R-:W3:Y:S01]  /*755d0*/  LDCU UR7, c[0x0][0x39c] ;  /* 0x00007380ff0777ac */ /* 0x000ee20008000800 */
[-C--:B------:R-:W-:Y:S02]  /*755e0*/  LEA.HI.X.SX32 R63, R2, R7.reuse, 0x2, P2 ;  /* 0x00000007023f7211 */ /* 0x080fe400010f16ff */
[----:B------:R-:W-:Y:S01]  /*755f0*/  LEA.HI.X.SX32 R65, R210, R7, 0x2, P6 ;  /* 0x00000007d2417211 */ /* 0x000fe200030f16ff */
[----:B------:R-:W-:Y:S01]  /*75600*/  @P5 STG.E desc[UR22][R60.64], R221 ;  /* 0x000000dd3c005986 */ /* 0x000fe2000c101916 */
[----:B------:R-:W-:-:S03]  /*75610*/  LOP3.LUT R210, R0, 0x38, R3, 0xfe, !PT ;  /* 0x0000003800d27812 */ /* 0x000fc600078efe03 */
[----:B------:R1:W-:Y:S01]  /*75620*/  @P4 STG.E desc[UR22][R62.64], R222 ;  /* 0x000000de3e004986 */ /* 0x0003e2000c101916 */
[C-C-:B------:R-:W-:Y:S02]  /*75630*/  LOP3.LUT R208, R0.reuse, 0x3a, R3.reuse, 0xfe, !PT ;  /* 0x0000003a00d07812 */ /* 0x140fe400078efe03 */
[C-C-:B------:R-:W-:Y:S01]  /*75640*/  LOP3.LUT R209, R0.reuse, 0x3c, R3.reuse, 0xfe, !PT ;  /* 0x0000003c00d17812 */ /* 0x140fe200078efe03 */
[----:B------:R3:W-:Y:S01]  /*75650*/  @P3 STG.E desc[UR22][R64.64], R223 ;  /* 0x000000df40003986 */ /* 0x0007e2000c101916 */
[C-C-:B------:R-:W-:Y:S02]  /*75660*/  LOP3.LUT R213, R0.reuse, 0x3e, R3.reuse, 0xfe, !PT ;  /* 0x0000003e00d57812 */ /* 0x140fe400078efe03 */
[C-C-:B------:R-:W-:Y:S02]  /*75670*/  LOP3.LUT R237, R0.reuse, 0x40, R3.reuse, 0xfe, !PT ;  /* 0x0000004000ed7812 */ /* 0x140fe400078efe03 */
[C-C-:B--2---:R-:W-:Y:S02]  /*75680*/  LOP3.LUT R220, R0.reuse, 0x46, R3.reuse, 0xfe, !PT ;  /* 0x0000004600dc7812 */ /* 0x144fe400078efe03 */
[----:B------:R-:W-:-:S02]  /*75690*/  LOP3.LUT R215, R0, 0x48, R3, 0xfe, !PT ;  /* 0x0000004800d77812 */ /* 0x000fc400078efe03 */
[C-C-:B-1----:R-:W-:Y:S02]  /*756a0*/  LOP3.LUT R222, R0.reuse, 0x44, R3.reuse, 0xfe, !PT ;  /* 0x0000004400de7812 */ /* 0x142fe400078efe03 */
[C-C-:B------:R-:W-:Y:S02]  /*756b0*/  LOP3.LUT R214, R0.reuse, 0x4c, R3.reuse, 0xfe, !PT ;  /* 0x0000004c00d67812 */ /* 0x140fe400078efe03 */
[C-C-:B---3--:R-:W-:Y:S02]  /*756c0*/  LOP3.LUT R223, R0.reuse, 0x42, R3.reuse, 0xfe, !PT ;  /* 0x0000004200df7812 */ /* 0x148fe400078efe03 */
[C-C-:B------:R-:W-:Y:S02]  /*756d0*/  LOP3.LUT R65, R0.reuse, 0x4a, R3.reuse, 0xfe, !PT ;  /* 0x0000004a00417812 */ /* 0x140fe400078efe03 */
[C-C-:B------:R-:W-:Y:S02]  /*756e0*/  LOP3.LUT R67, R0.reuse, 0x4e, R3.reuse, 0xfe, !PT ;  /* 0x0000004e00437812 */ /* 0x140fe400078efe03 */
[----:B------:R-:W-:-:S02]  /*756f0*/  LOP3.LUT R66, R0, 0x50, R3, 0xfe, !PT ;  /* 0x0000005000427812 */ /* 0x000fc400078efe03 */
[C-C-:B------:R-:W-:Y:S02]  /*75700*/  LOP3.LUT R62, R0.reuse, 0x52, R3.reuse, 0xfe, !PT ;  /* 0x00000052003e7812 */ /* 0x140fe400078efe03 */
[C-C-:B------:R-:W-:Y:S02]  /*75710*/  LOP3.LUT R64, R0.reuse, 0x54, R3.reuse, 0xfe, !PT ;  /* 0x0000005400407812 */ /* 0x140fe400078efe03 */
[C-C-:B------:R-:W-:Y:S02]  /*75720*/  LOP3.LUT R63, R0.reuse, 0x56, R3.reuse, 0xfe, !PT ;  /* 0x00000056003f7812 */ /* 0x140fe400078efe03 */
[C-C-:B------:R-:W-:Y:S02]  /*75730*/  LOP3.LUT R61, R0.reuse, 0x58, R3.reuse, 0xfe, !PT ;  /* 0x00000058003d7812 */ /* 0x140fe400078efe03 */
[C-C-:B------:R-:W-:Y:S02]  /*75740*/  LOP3.LUT R2, R0.reuse, 0x5a, R3.reuse, 0xfe, !PT ;  /* 0x0000005a00027812 */ /* 0x140fe400078efe03 */
[----:B------:R-:W-:-:S02]  /*75750*/  LOP3.LUT R60, R0, 0x5c, R3, 0xfe, !PT ;  /* 0x0000005c003c7812 */ /* 0x000fc400078efe03 */
[C-C-:B------:R-:W-:Y:S02]  /*75760*/  LOP3.LUT R221, R0.reuse, 0x5e, R3.reuse, 0xfe, !PT ;  /* 0x0000005e00dd7812 */ /* 0x140fe400078efe03 */
[C-C-:B------:R-:W-:Y:S02]  /*75770*/  LOP3.LUT R236, R0.reuse, 0x60, R3.reuse, 0xfe, !PT ;  /* 0x0000006000ec7812 */ /* 0x140fe400078efe03 */
[C-C-:B------:R-:W-:Y:S02]  /*75780*/  LOP3.LUT R239, R0.reuse, 0x64, R3.reuse, 0xfe, !PT ;  /* 0x0000006400ef7812 */ /* 0x140fe400078efe03 */
[C-C-:B------:R-:W-:Y:S02]  /*75790*/  LOP3.LUT R244, R0.reuse, 0x6e, R3.reuse, 0xfe, !PT ;  /* 0x0000006e00f47812 */ /* 0x140fe400078efe03 */
[----:B------:R-:W-:Y:S01]  /*757a0*/  LOP3.LUT R0, R0, 0x7e, R3, 0xfe, !PT ;  /* 0x0000007e00007812 */ /* 0x000fe200078efe03 */
[CC--:B------:R-:W-:Y:S01]  /*757b0*/  IMAD R3, R210.reuse, R4.reuse, RZ ;  /* 0x00000004d2037224 */ /* 0x0c0fe200078e02ff */
[----:B------:R-:W-:Y:S01]  /*757c0*/  ISETP.LT.AND P4, PT, R210, UR4, !P0 ;  /* 0x00000004d2007c0c */ /* 0x000fe2000c781270 */
[----:B------:R-:W1:Y:S01]  /*757d0*/  LDCU UR4, c[0x0][0x39c] ;  /* 0x00007380ff0477ac */ /* 0x000e620008000800 */
[----:B------:R-:W-:-:S02]  /*757e0*/  IMAD R212, R208, R4, RZ ;  /* 0x00000004d0d47224 */ /* 0x000fc400078e02ff */
[C---:B------:R-:W-:Y:S02]  /*757f0*/  LEA R210, P2, R3.reuse, R5, 0x2 ;  /* 0x0000000503d27211 */ /* 0x040fe400078410ff */
[----:B----4-:R-:W-:Y:S01]  /*75800*/  ISETP.LT.AND P5, PT, R208, UR5, !P0 ;  /* 0x00000005d0007c0c */ /* 0x010fe2000c7a1270 */
[----:B------:R-:W2:Y:S01]  /*75810*/  LDCU UR5, c[0x0][0x39c] ;  /* 0x00007380ff0577ac */ /* 0x000ea20008000800 */
[----:B------:R-:W-:Y:S01]  /*75820*/  LEA.HI.X.SX32 R211, R3, R7, 0x2, P2 ;  /* 0x0000000703d37211 */ /* 0x000fe200010f16ff */
[-C--:B------:R-:W-:Y:S01]  /*75830*/  IMAD R3, R209, R4.reuse, RZ ;  /* 0x00000004d1037224 */ /* 0x080fe200078e02ff */
[C---:B------:R-:W-:Y:S01]  /*75840*/  ISETP.LT.AND P2, PT, R213.reuse, UR7, !P0 ;  /* 0x00000007d5007c0c */ /* 0x040fe2000c741270 */
[----:B------:R-:W-:Y:S01]  /*75850*/  IMAD R213, R213, R4, RZ ;  /* 0x00000004d5d57224 */ /* 0x000fe200078e02ff */
[----:B------:R-:W-:Y:S02]  /*75860*/  ISETP.LT.AND P3, PT, R209, UR6, !P0 ;  /* 0x00000006d1007c0c */ /* 0x000fe4000c761270 */
[C---:B------:R-:W-:Y:S01]  /*75870*/  LEA R208, P6, R212.reuse, R5, 0x2 ;  /* 0x00000005d4d07211 */ /* 0x040fe200078c10ff */
[----:B------:R3:W-:Y:S01]  /*75880*/  @P4 STG.E desc[UR22][R210.64], R224 ;  /* 0x000000e0d2004986 */ /* 0x0007e2000c101916 */
[----:B------:R-:W4:Y:S02]  /*75890*/  LDCU UR6, c[0x0][0x39c] ;  /* 0x00007380ff0677ac */ /* 0x000f240008000800 */
[----:B------:R-:W-:-:S02]  /*758a0*/  LEA.HI.X.SX32 R209, R212, R7, 0x2, P6 ;  /* 0x00000007d4d17211 */ /* 0x000fc400030f16ff */
[-C--:B------:R-:W-:Y:S01]  /*758b0*/  LEA R212, P6, R213, R5.reuse, 0x2 ;  /* 0x00000005d5d47211 */ /* 0x080fe200078c10ff */
[----:B------:R-:W2:Y:S01]  /*758c0*/  LDCU UR7, c[0x0][0x39c] ;  /* 0x00007380ff0777ac */ /* 0x000ea20008000800 */
[----:B---3--:R-:W-:Y:S01]  /*758d0*/  LEA R210, P4, R3, R5, 0x2 ;  /* 0x0000000503d27211 */ /* 0x008fe200078810ff */
[----:B------:R-:W3:Y:S01]  /*758e0*/  LDL.LU R224, [R1+0x6c] ;  /* 0x00006c0001e07983 */ /* 0x000ee20000300800 */
[-C--:B------:R-:W-:Y:S02]  /*758f0*/  LEA.HI.X.SX32 R213, R213, R7.reuse, 0x2, P6 ;  /* 0x00000007d5d57211 */ /* 0x080fe400030f16ff */
[----:B------:R-:W-:Y:S02]  /*75900*/  LEA.HI.X.SX32 R211, R3, R7, 0x2, P4 ;  /* 0x0000000703d37211 */ /* 0x000fe400020f16ff */
[C---:B-1----:R-:W-:Y:S01]  /*75910*/  ISETP.LT.AND P4, PT, R237.reuse, UR4, !P0 ;  /* 0x00000004ed007c0c */ /* 0x042fe2000c781270 */
[-C--:B------:R-:W-:Y:S01]  /*75920*/  IMAD R237, R237, R4.reuse, RZ ;  /* 0x00000004eded7224 */ /* 0x080fe200078e02ff */
[----:B------:R1:W-:Y:S01]  /*75930*/  @P5 STG.E desc[UR22][R208.64], R225 ;  /* 0x000000e1d0005986 */ /* 0x0003e2000c101916 */
[----:B------:R-:W4:Y:S03]  /*75940*/  LDCU UR4, c[0x0][0x39c] ;  /* 0x00007380ff0477ac */ /* 0x000f260008000800 */
[----:B------:R4:W-:Y:S04]  /*75950*/  @P3 STG.E desc[UR22][R210.64], R226 ;  /* 0x000000e2d2003986 */ /* 0x0009e8000c101916 */
[----:B------:R4:W-:Y:S01]  /*75960*/  @P2 STG.E desc[UR22][R212.64], R227 ;  /* 0x000000e3d4002986 */ /* 0x0009e2000c101916 */
[C---:B--2---:R-:W-:Y:S01]  /*75970*/  ISETP.LT.AND P2, PT, R223.reuse, UR5, !P0 ;  /* 0x00000005df007c0c */ /* 0x044fe2000c741270 */
[----:B------:R-:W-:Y:S01]  /*75980*/  IMAD R223, R223, R4, RZ ;  /* 0x00000004dfdf7224 */ /* 0x000fe200078e02ff */
[----:B------:R-:W2:Y:S01]  /*75990*/  LDCU UR5, c[0x0][0x39c] ;  /* 0x00007380ff0577ac */ /* 0x000ea20008000800 */
[----:B-1----:R-:W3:Y:S01]  /*759a0*/  LDL.LU R225, [R1+0x68] ;  /* 0x0000680001e17983 */ /* 0x002ee20000300800 */
[----:B----4-:R-:W-:-:S03]  /*759b0*/  LEA R210, P3, R237, R5, 0x2 ;  /* 0x00000005edd27211 */ /* 0x010fc600078610ff */
[----:B------:R-:W4:Y:S01]  /*759c0*/  LDL.LU R226, [R1+0x64] ;  /* 0x0000640001e27983 */ /* 0x000f220000300800 */
[----:B------:R-:W-:Y:S02]  /*759d0*/  LEA R208, P5, R223, R5, 0x2 ;  /* 0x00000005dfd07211 */ /* 0x000fe400078a10ff */
[-C--:B------:R-:W-:Y:S01]  /*759e0*/  LEA.HI.X.SX32 R211, R237, R7.reuse, 0x2, P3 ;  /* 0x00000007edd37211 */ /* 0x080fe200018f16ff */
[-C--:B------:R-:W-:Y:S01]  /*759f0*/  IMAD R212, R215, R4.reuse, RZ ;  /* 0x00000004d7d47224 */ /* 0x080fe200078e02ff */
[C---:B------:R-:W-:Y:S01]  /*75a00*/  ISETP.LT.AND P3, PT, R222.reuse, UR6, !P0 ;  /* 0x00000006de007c0c */ /* 0x040fe2000c761270 */
[-C--:B------:R-:W-:Y:S01]  /*75a10*/  IMAD R222, R222, R4.reuse, RZ ;  /* 0x00000004dede7224 */ /* 0x080fe200078e02ff */
[----:B------:R-:W-:Y:S01]  /*75a20*/  LEA.HI.X.SX32 R209, R223, R7, 0x2, P5 ;  /* 0x00000007dfd17211 */ /* 0x000fe200028f16ff */
[----:B------:R1:W-:Y:S01]  /*75a30*/  @P4 STG.E desc[UR22][R210.64], R140 ;  /* 0x0000008cd2004986 */ /* 0x0003e2000c101916 */
[C---:B------:R-:W-:Y:S01]  /*75a40*/  ISETP.LT.AND P4, PT, R220.reuse, UR7, !P0 ;  /* 0x00000007dc007c0c */ /* 0x040fe2000c781270 */
[----:B------:R-:W-:Y:S01]  /*75a50*/  IMAD R220, R220, R4, RZ ;  /* 0x00000004dcdc7224 */ /* 0x000fe200078e02ff */
[----:B------:R-:W2:Y:S01]  /*75a60*/  LDCU UR6, c[0x0][0x39c] ;  /* 0x00007380ff0677ac */ /* 0x000ea20008000800 */
[----:B------:R2:W-:Y:S01]  /*75a70*/  @P2 STG.E desc[UR22][R208.64], R141 ;  /* 0x0000008dd0002986 */ /* 0x0005e2000c101916 */
[----:B------:R-:W2:Y:S03]  /*75a80*/  LDCU UR7, c[0x0][0x39c] ;  /* 0x00007380ff0777ac */ /* 0x000ea60008000800 */
[----:B------:R-:W3:Y:S01]  /*75a90*/  LDL.LU R213, [R1+0x60] ;  /* 0x0000600001d57983 */ /* 0x000ee20000300800 */
[----:B-1----:R-:W-:-:S03]  /*75aa0*/  LEA R210, P6, R222, R5, 0x2 ;  /* 0x00000005ded27211 */ /* 0x002fc600078c10ff */
[----:B------:R-:W3:Y:S01]  /*75ab0*/  LDL.LU R227, [R1+0x5c] ;  /* 0x00005c0001e37983 */ /* 0x000ee20000300800 */
[----:B------:R-:W-:Y:S02]  /*75ac0*/  LEA R140, P2, R220, R5, 0x2 ;  /* 0x00000005dc8c7211 */ /* 0x000fe400078410ff */
[-C--:B------:R-:W-:Y:S01]  /*75ad0*/  LEA.HI.X.SX32 R211, R222, R7.reuse, 0x2, P6 ;  /* 0x00000007ded37211 */ /* 0x080fe200030f16ff */
[-C--:B--2---:R-:W-:Y:S01]  /*75ae0*/  IMAD R208, R67, R4.reuse, RZ ;  /* 0x0000000443d07224 */ /* 0x084fe200078e02ff */
[----:B------:R-:W-:Y:S01]  /*75af0*/  LEA.HI.X.SX32 R141, R220, R7, 0x2, P2 ;  /* 0x00000007dc8d7211 */ /* 0x000fe200010f16ff */
[----:B------:R-:W2:Y:S04]  /*75b00*/  LDL.LU R237, [R1+0x58] ;  /* 0x0000580001ed7983 */ /* 0x000ea80000300800 */
[----:B------:R1:W-:Y:S01]  /*75b10*/  @P3 STG.E desc[UR22][R210.64], R142 ;  /* 0x0000008ed2003986 */ /* 0x0003e2000c101916 */
[----:B------:R-:W-:Y:S01]  /*75b20*/  ISETP.LT.AND P3, PT, R215, UR4, !P0 ;  /* 0x00000004d7007c0c */ /* 0x000fe2000c761270 */
[CC--:B------:R-:W-:Y:S01]  /*75b30*/  IMAD R220, R65.reuse, R4.reuse, RZ ;  /* 0x0000000441dc7224 */ /* 0x0c0fe200078e02ff */
[----:B------:R-:W-:Y:S01]  /*75b40*/  ISETP.LT.AND P2, PT, R65, UR5, !P0 ;  /* 0x0000000541007c0c */ /* 0x000fe2000c741270 */
[----:B------:R1:W-:Y:S01]  /*75b50*/  @P4 STG.E desc[UR22][R140.64], R143 ;  /* 0x0000008f8c004986 */ /* 0x0003e2000c101916 */
[C---:B------:R-:W-:Y:S01]  /*75b60*/  ISETP.LT.AND P5, PT, R214.reuse, UR6, !P0 ;  /* 0x00000006d6007c0c */ /* 0x040fe2000c7a1270 */
[----:B------:R-:W-:Y:S01]  /*75b70*/  IMAD R214, R214, R4, RZ ;  /* 0x00000004d6d67224 */ /* 0x000fe200078e02ff */
[----:B------:R-:W1:Y:S01]  /*75b80*/  LDCU UR4, c[0x0][0x39c] ;  /* 0x00007380ff0477ac */ /* 0x000e620008000800 */
[----:B------:R-:W2:Y:S01]  /*75b90*/  LDL.LU R223, [R1+0x54] ;  /* 0x0000540001df7983 */ /* 0x000ea20000300800 */
[----:B------:R-:W1:Y:S02]  /*75ba0*/  LDCU UR5, c[0x0][0x39c] ;  /* 0x00007380ff0577ac */ /* 0x000e640008000800 */
[-C--:B-1----:R-:W-:Y:S01]  /*75bb0*/  LEA R142, P6, R220, R5.reuse, 0x2 ;  /* 0x00000005dc8e7211 */ /* 0x082fe200078c10ff */
[----:B------:R-:W2:Y:S01]  /*75bc0*/  LDL.LU R222, [R1+0x50] ;  /* 0x0000500001de7983 */ /* 0x000ea20000300800 */
[----:B------:R-:W1:Y:S01]  /*75bd0*/  LDCU UR6, c[0x0][0x39c] ;  /* 0x00007380ff0677ac */ /* 0x000e620008000800 */
[----:B------:R-:W-:-:S04]  /*75be0*/  LEA R140, P4, R212, R5, 0x2 ;  /* 0x00000005d48c7211 */ /* 0x000fc800078810ff */
[-C--:B------:R-:W-:Y:S02]  /*75bf0*/  LEA.HI.X.SX32 R141, R212, R7.reuse, 0x2, P4 ;  /* 0x00000007d48d7211 */ /* 0x080fe400020f16ff */
[----:B------:R-:W-:Y:S01]  /*75c00*/  ISETP.LT.AND P4, PT, R67, UR7, !P0 ;  /* 0x0000000743007c0c */ /* 0x000fe2000c781270 */
[----:B------:R-:W1:Y:S01]  /*75c10*/  LDCU UR7, c[0x0][0x39c] ;  /* 0x00007380ff0777ac */ /* 0x000e620008000800 */
[----:B------:R-:W-:Y:S01]  /*75c20*/  LEA.HI.X.SX32 R143, R220, R7, 0x2, P6 ;  /* 0x00000007dc8f7211 */ /* 0x000fe200030f16ff */
[----:B------:R1:W-:Y:S04]  /*75c30*/  @P3 STG.E desc[UR22][R140.64], R152 ;  /* 0x000000988c003986 */ /* 0x0003e8000c101916 */
[----:B------:R1:W-:Y:S02]  /*75c40*/  @P2 STG.E desc[UR22][R142.64], R153 ;  /* 0x000000998e002986 */ /* 0x0003e4000c101916 */
[----:B-1----:R-:W-:-:S02]  /*75c50*/  LEA R140, P3, R214, R5, 0x2 ;  /* 0x00000005d68c7211 */ /* 0x002fc400078610ff */
[----:B------:R-:W-:Y:S02]  /*75c60*/  LEA R152, P6, R208, R5, 0x2 ;  /* 0x00000005d0987211 */ /* 0x000fe400078c10ff */
[-C--:B------:R-:W-:Y:S02]  /*75c70*/  LEA.HI.X.SX32 R141, R214, R7.reuse, 0x2, P3 ;  /* 0x00000007d68d7211 */ /* 0x080fe400018f16ff */
[----:B------:R-:W-:Y:S01]  /*75c80*/  LEA.HI.X.SX32 R153, R208, R7, 0x2, P6 ;  /* 0x00000007d0997211 */ /* 0x000fe200030f16ff */
[CC--:B------:R-:W-:Y:S01]  /*75c90*/  IMAD R208, R66.reuse, R4.reuse, RZ ;  /* 0x0000000442d07224 */ /* 0x0c0fe200078e02ff */
[----:B------:R-:W-:Y:S01]  /*75ca0*/  ISETP.LT.AND P2, PT, R66, UR8, !P0 ;  /* 0x0000000842007c0c */ /* 0x000fe2000c741270 */
[----:B------:R1:W-:Y:S01]  /*75cb0*/  @P5 STG.E desc[UR22][R140.64], R154 ;  /* 0x0000009a8c005986 */ /* 0x0003e2000c101916 */
[CC--:B------:R-:W-:Y:S01]  /*75cc0*/  IMAD R142, R62.reuse, R4.reuse, RZ ;  /* 0x000000043e8e7224 */ /* 0x0c0fe200078e02ff */
[----:B------:R-:W-:Y:S01]  /*75cd0*/  ISETP.LT.AND P3, PT, R62, UR4, !P0 ;  /* 0x000000043e007c0c */ /* 0x000fe2000c761270 */
[----:B------:R-:W1:Y:S01]  /*75ce0*/  LDCU UR4, c[0x0][0x39c] ;  /* 0x00007380ff0477ac */ /* 0x000e620008000800 */
[----:B------:R-:W-:Y:S01]  /*75cf0*/  @P4 STG.E desc[UR22][R152.64], R155 ;  /* 0x0000009b98004986 */ /* 0x000fe2000c101916 */
[C---:B------:R-:W-:Y:S01]  /*75d00*/  LEA R66, P4, R208.reuse, R5, 0x2 ;  /* 0x00000005d0427211 */ /* 0x040fe200078810ff */
[----:B------:R-:W1:Y:S03]  /*75d10*/  LDCU UR8, c[0x0][0x39c] ;  /* 0x00007380ff0877ac */ /* 0x000e660008000800 */
[----:B------:R-:W-:Y:S01]  /*75d20*/  LEA.HI.X.SX32 R67, R208, R7, 0x2, P4 ;  /* 0x00000007d0437211 */ /* 0x000fe200020f16ff */
[C---:B------:R-:W-:Y:S01]  /*75d30*/  IMAD R208, R64.reuse, R4, RZ ;  /* 0x0000000440d07224 */ /* 0x040fe200078e02ff */
[----:B------:R-:W-:Y:S01]  /*75d40*/  ISETP.LT.AND P4, PT, R64, UR5, !P0 ;  /* 0x0000000540007c0c */ /* 0x000fe2000c781270 */
[----:B------:R-:W1:Y:S01]  /*75d50*/  LDCU UR5, c[0x0][0x39c] ;  /* 0x00007380ff0577ac */ /* 0x000e620008000800 */
[-C--:B------:R-:W-:Y:S01]  /*75d60*/  LEA R64, P5, R142, R5.reuse, 0x2 ;  /* 0x000000058e407211 */ /* 0x080fe200078a10ff */
[----:B------:R1:W-:Y:S01]  /*75d70*/  @P2 STG.E desc[UR22][R66.64], R156 ;  /* 0x0000009c42002986 */ /* 0x0003e2000c101916 */
[----:B------:R-:W-:-:S02]  /*75d80*/  LEA R62, P2, R208, R5, 0x2 ;  /* 0x00000005d03e7211 */ /* 0x000fc400078410ff */
[-C--:B------:R-:W-:Y:S01]  /*75d90*/  LEA.HI.X.SX32 R65, R142, R7.reuse, 0x2, P5 ;  /* 0x000000078e417211 */ /* 0x080fe200028f16ff */
[CC--:B-1----:R-:W-:Y:S01]  /*75da0*/  IMAD R140, R63.reuse, R4.reuse, RZ ;  /* 0x000000043f8c7224 */ /* 0x0c2fe200078e02ff */
[----:B------:R-:W-:Y:S01]  /*75db0*/  ISETP.LT.AND P5, PT, R63, UR6, !P0 ;  /* 0x000000063f007c0c */ /* 0x000fe2000c7a1270 */
[----:B------:R-:W1:Y:S01]  /*75dc0*/  LDCU UR6, c[0x0][0x39c] ;  /* 0x00007380ff0677ac */ /* 0x000e620008000800 */
[----:B------:R-:W-:Y:S01]  /*75dd0*/  LEA.HI.X.SX32 R63, R208, R7, 0x2, P2 ;  /* 0x00000007d03f7211 */ /* 0x000fe200010f16ff */
[----:B------:R1:W-:Y:S01]  /*75de0*/  @P3 STG.E desc[UR22][R64.64], R157 ;  /* 0x0000009d40003986 */ /* 0x0003e2000c101916 */
[C---:B------:R-:W-:Y:S01]  /*75df0*/  ISETP.LT.AND P3, PT, R61.reuse, UR7, !P0 ;  /* 0x000000073d007c0c */ /* 0x040fe2000c761270 */
[-C--:B------:R-:W-:Y:S02]  /*75e00*/  IMAD R66, R61, R4.reuse, RZ ;  /* 0x000000043d427224 */ /* 0x080fe400078e02ff */
[----:B------:R1:W-:Y:S01]  /*75e10*/  @P4 STG.E desc[UR22][R62.64], R158 ;  /* 0x0000009e3e004986 */ /* 0x0003e2000c101916 */
[----:B------:R-:W-:Y:S01]  /*75e20*/  IMAD R142, R221, R4, RZ ;  /* 0x00000004dd8e7224 */ /* 0x000fe200078e02ff */
[----:B------:R-:W1:Y:S02]  /*75e30*/  LDCU UR7, c[0x0][0x39c] ;  /* 0x00007380ff0777ac */ /* 0x000e640008000800 */
[----:B-1----:R-:W-:-:S04]  /*75e40*/  LEA R64, P2, R140, R5, 0x2 ;  /* 0x000000058c407211 */ /* 0x002fc800078410ff */
[----:B------:R-:W-:Y:S01]  /*75e50*/  LEA.HI.X.SX32 R65, R140, R7, 0x2, P2 ;  /* 0x000000078c417211 */ /* 0x000fe200010f16ff */
[CC--:B------:R-:W-:Y:S01]  /*75e60*/  IMAD R140, R2.reuse, R4.reuse, RZ ;  /* 0x00000004028c7224 */ /* 0x0c0fe200078e02ff */
[----:B------:R-:W-:Y:S01]  /*75e70*/  ISETP.LT.AND P2, PT, R2, UR4, !P0 ;  /* 0x0000000402007c0c */ /* 0x000fe2000c741270 */
[----:B------:R-:W1:Y:S01]  /*75e80*/  LDCU UR4, c[0x0][0x39c] ;  /* 0x00007380ff0477ac */ /* 0x000e620008000800 */
[-C--:B------:R-:W-:Y:S01]  /*75e90*/  LEA R2, P4, R66, R5.reuse, 0x2 ;  /* 0x0000000542027211 */ /* 0x080fe200078810ff */
[----:B------:R-:W-:Y:S01]  /*75ea0*/  @P5 STG.E desc[UR22][R64.64], R159 ;  /* 0x0000009f40005986 */ /* 0x000fe2000c101916 */
[----:B------:R-:W-:Y:S02]  /*75eb0*/  LEA R62, P6, R140, R5, 0x2 ;  /* 0x000000058c3e7211 */ /* 0x000fe400078c10ff */
[-C--:B------:R-:W-:Y:S01]  /*75ec0*/  LEA.HI.X.SX32 R3, R66, R7.reuse, 0x2, P4 ;  /* 0x0000000742037211 */ /* 0x080fe200020f16ff */
[C---:B------:R-:W-:Y:S01]  /*75ed0*/  IMAD R66, R60.reuse, R4, RZ ;  /* 0x000000043c427224 */ /* 0x040fe200078e02ff */
[----:B------:R-:W-:Y:S01]  /*75ee0*/  ISETP.LT.AND P5, PT, R60, UR5, !P0 ;  /* 0x000000053c007c0c */ /* 0x000fe2000c7a1270 */
[----:B------:R-:W1:Y:S01]  /*75ef0*/  LDCU UR5, c[0x0][0x39c] ;  /* 0x00007380ff0577ac */ /* 0x000e620008000800 */
[----:B------:R-:W-:Y:S01]  /*75f00*/  ISETP.LT.AND P4, PT, R221, UR6, !P0 ;  /* 0x00000006dd007c0c */ /* 0x000fe2000c781270 */
[----:B------:R1:W-:Y:S01]  /*75f10*/  @P3 STG.E desc[UR22][R2.64], R168 ;  /* 0x000000a802003986 */ /* 0x0003e2000c101916 */
[----:B------:R-:W-:Y:S01]  /*75f20*/  LEA.HI.X.SX32 R63, R140, R7, 0x2, P6 ;  /* 0x000000078c3f7211 */ /* 0x000fe200030f16ff */
[----:B------:R-:W1:Y:S01]  /*75f30*/  LDCU UR6, c[0x0][0x39c] ;  /* 0x00007380ff0677ac */ /* 0x000e620008000800 */
[----:B------:R-:W-:-:S03]  /*75f40*/  LEA R60, P6, R142, R5, 0x2 ;  /* 0x000000058e3c7211 */ /* 0x000fc600078c10ff */
[----:B------:R1:W-:Y:S01]  /*75f50*/  @P2 STG.E desc[UR22][R62.64], R169 ;  /* 0x000000a93e002986 */ /* 0x0003e2000c101916 */
[----:B------:R-:W-:Y:S02]  /*75f60*/  LEA.HI.X.SX32 R61, R142, R7, 0x2, P6 ;  /* 0x000000078e3d7211 */ /* 0x000fe400030f16ff */
[----:B-1----:R-:W-:Y:S02]  /*75f70*/  LEA R2, P3, R66, R5, 0x2 ;  /* 0x0000000542027211 */ /* 0x002fe400078610ff */
[----:B------:R-:W-:Y:S02]  /*75f80*/  ISETP.LT.AND P2, PT, R236, UR8, !P0 ;  /* 0x00000008ec007c0c */ /* 0x000fe4000c741270 */
[----:B------:R-:W-:Y:S01]  /*75f90*/  LEA.HI.X.SX32 R3, R66, R7, 0x2, P3 ;  /* 0x0000000742037211 */ /* 0x000fe200018f16ff */
[----:B------:R-:W-:Y:S01]  /*75fa0*/  IMAD R236, R236, R4, RZ ;  /* 0x00000004ecec7224 */ /* 0x000fe200078e02ff */
[----:B------:R-:W1:Y:S03]  /*75fb0*/  LDCU UR8, c[0x0][0x39c] ;  /* 0x00007380ff0877ac */ /* 0x000e660008000800 */
[----:B------:R1:W-:Y:S01]  /*75fc0*/  @P5 STG.E desc[UR22][R2.64], R170 ;  /* 0x000000aa02005986 */ /* 0x0003e2000c101916 */
[----:B------:R-:W-:-:S03]  /*75fd0*/  ISETP.LT.AND P3, PT, R238, UR4, !P0 ;  /* 0x00000004ee007c0c */ /* 0x000fc6000c761270 */
[----:B------:R1:W-:Y:S01]  /*75fe0*/  @P4 STG.E desc[UR22][R60.64], R171 ;  /* 0x000000ab3c004986 */ /* 0x0003e2000c101916 */
[----:B------:R-:W-:Y:S01]  /*75ff0*/  LEA R64, P4, R236, R5, 0x2 ;  /* 0x00000005ec407211 */ /* 0x000fe200078810ff */
[-C--:B------:R-:W-:Y:S01]  /*76000*/  IMAD R238, R238, R4.reuse, RZ ;  /* 0x00000004eeee7224 */ /* 0x080fe200078e02ff */
[----:B------:R-:W1:Y:S01]  /*76010*/  LDCU UR4, c[0x0][0x39c] ;  /* 0x00007380ff0477ac */ /* 0x000e620008000800 */
[C---:B------:R-:W-:Y:S01]  /*76020*/  IMAD R66, R239.reuse, R4, RZ ;  /* 0x00000004ef427224 */ /* 0x040fe200078e02ff */
[----:B------:R-:W-:Y:S02]  /*76030*/  LEA.HI.X.SX32 R65, R236, R7, 0x2, P4 ;  /* 0x00000007ec417211 */ /* 0x000fe400020f16ff */
[----:B------:R-:W-:Y:S01]  /*76040*/  ISETP.LT.AND P4, PT, R239, UR5, !P0 ;  /* 0x00000005ef007c0c */ /* 0x000fe2000c781270 */
[----:B------:R-:W1:Y:S01]  /*76050*/  LDCU UR5, c[0x0][0x39c] ;  /* 0x00007380ff0577ac */ /* 0x000e620008000800 */
[-C--:B------:R-:W-:Y:S02]  /*76060*/  LEA R62, P5, R238, R5.reuse, 0x2 ;  /* 0x00000005ee3e7211 */ /* 0x080fe400078a10ff */
[----:B-1----:R-:W-:Y:S01]  /*76070*/  LEA R2, P6, R66, R5, 0x2 ;  /* 0x0000000542027211 */ /* 0x002fe200078c10ff */
[----:B------:R1:W-:Y:S01]  /*76080*/  @P2 STG.E desc[UR22][R64.64], R172 ;  /* 0x000000ac40002986 */ /* 0x0003e2000c101916 */
[----:B------:R-:W-:-:S02]  /*76090*/  LEA.HI.X.SX32 R63, R238, R7, 0x2, P5 ;  /* 0x00000007ee3f7211 */ /* 0x000fc400028f16ff */
[C---:B------:R-:W-:Y:S01]  /*760a0*/  ISETP.LT.AND P2, PT, R240.reuse, UR6, !P0 ;  /* 0x00000006f0007c0c */ /* 0x040fe2000c741270 */
[-C--:B------:R-:W-:Y:S01]  /*760b0*/  IMAD R240, R240, R4.reuse, RZ ;  /* 0x00000004f0f07224 */ /* 0x080fe200078e02ff */
[----:B------:R-:W-:Y:S01]  /*760c0*/  LEA.HI.X.SX32 R3, R66, R7, 0x2, P6 ;  /* 0x0000000742037211 */ /* 0x000fe200030f16ff */
[----:B------:R1:W-:Y:S01]  /*760d0*/  @P3 STG.E desc[UR22][R62.64], R173 ;  /* 0x000000ad3e003986 */ /* 0x0003e2000c101916 */
[----:B------:R-:W1:Y:S03]  /*760e0*/  LDCU UR6, c[0x0][0x39c] ;  /* 0x00007380ff0677ac */ /* 0x000e660008000800 */
[----:B------:R1:W-:Y:S01]  /*760f0*/  @P4 STG.E desc[UR22][R2.64], R174 ;  /* 0x000000ae02004986 */ /* 0x0003e2000c101916 */
[C---:B------:R-:W-:Y:S01]  /*76100*/  LEA R60, P4, R240.reuse, R5, 0x2 ;  /* 0x00000005f03c7211 */ /* 0x040fe200078810ff */
[CC--:B-1----:R-:W-:Y:S01]  /*76110*/  IMAD R64, R241.reuse, R4.reuse, RZ ;  /* 0x00000004f1407224 */ /* 0x0c2fe200078e02ff */
[----:B------:R-:W-:Y:S01]  /*76120*/  ISETP.LT.AND P3, PT, R241, UR7, !P0 ;  /* 0x00000007f1007c0c */ /* 0x000fe2000c761270 */
[-C--:B------:R-:W-:Y:S01]  /*76130*/  IMAD R66, R243, R4.reuse, RZ ;  /* 0x00000004f3427224 */ /* 0x080fe200078e02ff */
[----:B------:R-:W-:Y:S01]  /*76140*/  LEA.HI.X.SX32 R61, R240, R7, 0x2, P4 ;  /* 0x00000007f03d7211 */ /* 0x000fe200020f16ff */
[----:B------:R-:W1:Y:S01]  /*76150*/  LDCU UR7, c[0x0][0x39c] ;  /* 0x00007380ff0777ac */ /* 0x000e620008000800 */
[C---:B------:R-:W-:Y:S01]  /*76160*/  ISETP.LT.AND P4, PT, R242.reuse, UR4, !P0 ;  /* 0x00000004f2007c0c */ /* 0x040fe2000c781270 */
[----:B------:R-:W-:Y:S01]  /*76170*/  IMAD R242, R242, R4, RZ ;  /* 0x00000004f2f27224 */ /* 0x000fe200078e02ff */
[-C--:B------:R-:W-:Y:S01]  /*76180*/  LEA R62, P5, R64, R5.reuse, 0x2 ;  /* 0x00000005403e7211 */ /* 0x080fe200078a10ff */
[----:B------:R-:W1:Y:S03]  /*76190*/  LDCU UR4, c[0x0][0x39c] ;  /* 0x00007380ff0477ac */ /* 0x000e660008000800 */
[----:B------:R-:W-:-:S02]  /*761a0*/  LEA R2, P6, R242, R5, 0x2 ;  /* 0x00000005f2027211 */ /* 0x000fc400078c10ff */
[-C--:B------:R-:W-:Y:S01]  /*761b0*/  LEA.HI.X.SX32 R63, R64, R7.reuse, 0x2, P5 ;  /* 0x00000007403f7211 */ /* 0x080fe200028f16ff */
[----:B------:R1:W-:Y:S01]  /*761c0*/  @P2 STG.E desc[UR22][R60.64], R175 ;  /* 0x000000af3c002986 */ /* 0x0003e2000c101916 */
[----:B------:R-:W-:Y:S02]  /*761d0*/  LEA.HI.X.SX32 R3, R242, R7, 0x2, P6 ;  /* 0x00000007f2037211 */ /* 0x000fe400030f16ff */
[----:B------:R-:W-:Y:S01]  /*761e0*/  ISETP.LT.AND P2, PT, R243, UR5, !P0 ;  /* 0x00000005f3007c0c */ /* 0x000fe2000c741270 */
[----:B------:R-:W-:Y:S01]  /*761f0*/  @P3 STG.E desc[UR22][R62.64], R184 ;  /* 0x000000b83e003986 */ /* 0x000fe2000c101916 */
[----:B------:R-:W-:Y:S01]  /*76200*/  ISETP.LT.AND P3, PT, R244, UR6, !P0 ;  /* 0x00000006f4007c0c */ /* 0x000fe2000c761270 */
[----:B------:R-:W1:Y:S02]  /*76210*/  LDCU UR5, c[0x0][0x39c] ;  /* 0x00007380ff0577ac */ /* 0x000e640008000800 */
[----:B------:R1:W-:Y:S01]  /*76220*/  @P4 STG.E desc[UR22][R2.64], R185 ;  /* 0x000000b902004986 */ /* 0x0003e2000c101916 */
[----:B------:R-:W-:Y:S01]  /*76230*/  LEA R64, P4, R66, R5, 0x2 ;  /* 0x0000000542407211 */ /* 0x000fe200078810ff */
[-C--:B------:R-:W-:Y:S01]  /*76240*/  IMAD R244, R244, R4.reuse, RZ ;  /* 0x00000004f4f47224 */ /* 0x080fe200078e02ff */
[----:B------:R-:W1:Y:S02]  /*76250*/  LDCU UR6, c[0x0][0x39c] ;  /* 0x00007380ff0677ac */ /* 0x000e640008000800 */
[----:B------:R-:W-:Y:S01]  /*76260*/  LEA.HI.X.SX32 R65, R66, R7, 0x2, P4 ;  /* 0x0000000742417211 */ /* 0x000fe200020f16ff */
[----:B------:R-:W-:Y:S01]  /*76270*/  IMAD R66, R245, R4, RZ ;  /* 0x00000004f5427224 */ /* 0x000fe200078e02ff */
[----:B-1----:R-:W-:-:S02]  /*76280*/  LOP3.LUT R61, R6, 0x82, RZ, 0xfc, !PT ;  /* 0x00000082063d7812 */ /* 0x002fc400078efcff */
[-C--:B------:R-:W-:Y:S01]  /*76290*/  LEA R60, P5, R244, R5.reuse, 0x2 ;  /* 0x00000005f43c7211 */ /* 0x080fe200078a10ff */
[----:B------:R1:W-:Y:S01]  /*762a0*/  @P2 STG.E desc[UR22][R64.64], R186 ;  /* 0x000000ba40002986 */ /* 0x0003e2000c101916 */
[----:B------:R-:W-:Y:S02]  /*762b0*/  ISETP.LT.AND P4, PT, R245, UR8, !P0 ;  /* 0x00000008f5007c0c */ /* 0x000fe4000c781270 */
[----:B------:R-:W-:Y:S02]  /*762c0*/  ISETP.LT.AND P2, PT, R61, UR9, !P0 ;  /* 0x000000093d007c0c */ /* 0x000fe4000c741270 */
[----:B------:R-:W-:Y:S02]  /*762d0*/  LEA R2, P6, R66, R5, 0x2 ;  /* 0x0000000542027211 */ /* 0x000fe400078c10ff */
[-C--:B------:R-:W-:Y:S02]  /*762e0*/  LEA.HI.X.SX32 R61, R244, R7.reuse, 0x2, P5 ;  /* 0x00000007f43d7211 */ /* 0x080fe400028f16ff */
[C---:B------:R-:W-:Y:S01]  /*762f0*/  ISETP.LT.AND P5, PT, R246.reuse, UR4, !P0 ;  /* 0x00000004f6007c0c */ /* 0x040fe2000c7a1270 */
[-C--:B------:R-:W-:Y:S01]  /*76300*/  IMAD R246, R246, R4.reuse, RZ ;  /* 0x00000004f6f67224 */ /* 0x080fe200078e02ff */
[----:B------:R-:W-:Y:S01]  /*76310*/  LEA.HI.X.SX32 R3, R66, R7, 0x2, P6 ;  /* 0x0000000742037211 */ /* 0x000fe200030f16ff */
[----:B------:R-:W1:Y:S01]  /*76320*/  LDCU UR4, c[0x0][0x39c] ;  /* 0x00007380ff0477ac */ /* 0x000e620008000800 */
[----:B------:R-:W-:Y:S01]  /*76330*/  IMAD R66, R247, R4, RZ ;  /* 0x00000004f7427224 */ /* 0x000fe200078e02ff */
[----:B------:R-:W-:Y:S01]  /*76340*/  @P3 STG.E desc[UR22][R60.64], R187 ;  /* 0x000000bb3c003986 */ /* 0x000fe2000c101916 */
[----:B------:R-:W-:-:S03]  /*76350*/  LEA R62, P3, R246, R5, 0x2 ;  /* 0x00000005f63e7211 */ /* 0x000fc600078610ff */
[----:B------:R1:W-:Y:S02]  /*76360*/  @P4 STG.E desc[UR22][R2.64], R188 ;  /* 0x000000bc02004986 */ /* 0x0003e4000c101916 */
[----:B-1----:R-:W-:Y:S02]  /*76370*/  LEA R64, P6, R66, R5, 0x2 ;  /* 0x0000000542407211 */ /* 0x002fe400078c10ff */
[----:B------:R-:W-:Y:S01]  /*76380*/  ISETP.LT.AND P4, PT, R247, UR5, !P0 ;  /* 0x00000005f7007c0c */ /* 0x000fe2000c781270 */
[----:B------:R-:W1:Y:S01]  /*76390*/  LDCU UR5, c[0x0][0x39c] ;  /* 0x00007380ff0577ac */ /* 0x000e620008000800 */
[-C--:B------:R-:W-:Y:S02]  /*763a0*/  LEA.HI.X.SX32 R63, R246, R7.reuse, 0x2, P3 ;  /* 0x00000007f63f7211 */ /* 0x080fe400018f16ff */
[C---:B------:R-:W-:Y:S01]  /*763b0*/  ISETP.LT.AND P3, PT, R248.reuse, UR7, !P0 ;  /* 0x00000007f8007c0c */ /* 0x040fe2000c761270 */
[-C--:B------:R-:W-:Y:S01]  /*763c0*/  IMAD R248, R248, R4.reuse, RZ ;  /* 0x00000004f8f87224 */ /* 0x080fe200078e02ff */
[----:B------:R-:W-:Y:S01]  /*763d0*/  LEA.HI.X.SX32 R65, R66, R7, 0x2, P6 ;  /* 0x0000000742417211 */ /* 0x000fe200030f16ff */
[----:B------:R1:W-:Y:S01]  /*763e0*/  @P5 STG.E desc[UR22][R62.64], R189 ;  /* 0x000000bd3e005986 */ /* 0x0003e2000c101916 */
[C---:B------:R-:W-:Y:S01]  /*763f0*/  ISETP.LT.AND P6, PT, R249.reuse, UR6, !P0 ;  /* 0x00000006f9007c0c */ /* 0x040fe2000c7c1270 */
[----:B------:R-:W1:Y:S01]  /*76400*/  LDCU UR6, c[0x0][0x39c] ;  /* 0x00007380ff0677ac */ /* 0x000e620008000800 */
[C---:B------:R-:W-:Y:S01]  /*76410*/  LEA R2, P5, R248.reuse, R5, 0x2 ;  /* 0x00000005f8027211 */ /* 0x040fe200078a10ff */
[-C--:B------:R-:W-:Y:S01]  /*76420*/  IMAD R66, R249, R4.reuse, RZ ;  /* 0x00000004f9427224 */ /* 0x080fe200078e02ff */
[----:B------:R-:W4:Y:S02]  /*76430*/  LDCU UR7, c[0x0][0x39c] ;  /* 0x00007380ff0777ac */ /* 0x000f240008000800 */
[----:B------:R-:W-:Y:S01]  /*76440*/  LEA.HI.X.SX32 R3, R248, R7, 0x2, P5 ;  /* 0x00000007f8037211 */ /* 0x000fe200028f16ff */
[----:B------:R1:W-:Y:S01]  /*76450*/  @P4 STG.E desc[UR22][R64.64], R190 ;  /* 0x000000be40004986 */ /* 0x0003e2000c101916 */
[C---:B------:R-:W-:Y:S01]  /*76460*/  ISETP.LT.AND P5, PT, R250.reuse, UR4, !P0 ;  /* 0x00000004fa007c0c */ /* 0x040fe2000c7a1270 */
[----:B------:R-:W-:Y:S01]  /*76470*/  IMAD R250, R250, R4, RZ ;  /* 0x00000004fafa7224 */ /* 0x000fe200078e02ff */
[C---:B------:R-:W-:Y:S01]  /*76480*/  LEA R60, P4, R66.reuse, R5, 0x2 ;  /* 0x00000005423c7211 */ /* 0x040fe200078810ff */
[----:B------:R1:W-:Y:S01]  /*76490*/  @P3 STG.E desc[UR22][R2.64], R191 ;  /* 0x000000bf02003986 */ /* 0x0003e2000c101916 */
[----:B------:R-:W1:Y:S02]  /*764a0*/  LDCU UR4, c[0x0][0x39c] ;  /* 0x00007380ff0477ac */ /* 0x000e640008000800 */
[----:B------:R-:W-:-:S02]  /*764b0*/  LEA.HI.X.SX32 R61, R66, R7, 0x2, P4 ;  /* 0x00000007423d7211 */ /* 0x000fc400020f16ff */
[C---:B-1----:R-:W-:Y:S02]  /*764c0*/  LEA R62, P3, R250.reuse, R5, 0x2 ;  /* 0x00000005fa3e7211 */ /* 0x042fe400078610ff */
[C---:B------:R-:W-:Y:S01]  /*764d0*/  ISETP.LT.AND P4, PT, R251.reuse, UR5, !P0 ;  /* 0x00000005fb007c0c */ /* 0x040fe2000c781270 */
[----:B------:R-:W1:Y:S01]  /*764e0*/  LDCU UR5, c[0x0][0x39c] ;  /* 0x00007380ff0577ac */ /* 0x000e620008000800 */
[----:B------:R-:W-:Y:S01]  /*764f0*/  LEA.HI.X.SX32 R63, R250, R7, 0x2, P3 ;  /* 0x00000007fa3f7211 */ /* 0x000fe200018f16ff */
[-C--:B------:R-:W-:Y:S01]  /*76500*/  IMAD R66, R251, R4.reuse, RZ ;  /* 0x00000004fb427224 */ /* 0x080fe200078e02ff */
[C---:B------:R-:W-:Y:S01]  /*76510*/  ISETP.LT.AND P3, PT, R0.reuse, UR6, !P0 ;  /* 0x0000000600007c0c */ /* 0x040fe2000c761270 */
[----:B------:R-:W-:Y:S01]  /*76520*/  IMAD R0, R0, R4, RZ ;  /* 0x0000000400007224 */ /* 0x000fe200078e02ff */
[----:B------:R-:W1:Y:S01]  /*76530*/  LDCU UR6, c[0x0][0x39c] ;  /* 0x00007380ff0677ac */ /* 0x000e620008000800 */
[----:B------:R1:W-:Y:S01]  /*76540*/  @P6 STG.E desc[UR22][R60.64], R72 ;  /* 0x000000483c006986 */ /* 0x0003e2000c101916 */
[----:B------:R-:W-:-:S03]  /*76550*/  LEA R64, P6, R66, R5, 0x2 ;  /* 0x0000000542407211 */ /* 0x000fc600078c10ff */
[----:B------:R-:W-:Y:S01]  /*76560*/  @P5 STG.E desc[UR22][R62.64], R73 ;  /* 0x000000493e005986 */ /* 0x000fe2000c101916 */
[----:B------:R-:W-:Y:S02]  /*76570*/  LEA R2, P5, R0, R5, 0x2 ;  /* 0x0000000500027211 */ /* 0x000fe400078a10ff */
[-C--:B------:R-:W-:Y:S02]  /*76580*/  LEA.HI.X.SX32 R65, R66, R7.reuse, 0x2, P6 ;  /* 0x0000000742417211 */ /* 0x080fe400030f16ff */
[----:B-1----:R-:W-:Y:S02]  /*76590*/  LOP3.LUT R61, R6, 0x80, RZ, 0xfc, !PT ;  /* 0x00000080063d7812 */ /* 0x002fe400078efcff */
[----:B------:R-:W-:Y:S02]  /*765a0*/  LEA.HI.X.SX32 R3, R0, R7, 0x2, P5 ;  /* 0x0000000700037211 */ /* 0x000fe400028f16ff */
[----:B------:R-:W-:Y:S01]  /*765b0*/  LOP3.LUT R60, R6, 0x84, RZ, 0xfc, !PT ;  /* 0x00000084063c7812 */ /* 0x000fe200078efcff */
[C---:B------:R-:W-:Y:S01]  /*765c0*/  IMAD R0, R61.reuse, R4, RZ ;  /* 0x000000043d007224 */ /* 0x040fe200078e02ff */
[----:B------:R-:W-:Y:S01]  /*765d0*/  ISETP.LT.AND P6, PT, R61, UR4, !P0 ;  /* 0x000000043d007c0c */ /* 0x000fe2000c7c1270 */
[----:B------:R1:W-:Y:S01]  /*765e0*/  @P4 STG.E desc[UR22][R64.64], R74 ;  /* 0x0000004a40004986 */ /* 0x0003e2000c101916 */
[----:B------:R-:W-:Y:S01]  /*765f0*/  ISETP.LT.AND P5, PT, R60, UR5, !P0 ;  /* 0x000000053c007c0c */ /* 0x000fe2000c7a1270 */
[----:B------:R-:W4:Y:S01]  /*76600*/  LDCU UR4, c[0x0][0x39c] ;  /* 0x00007380ff0477ac */ /* 0x000f220008000800 */
[----:B------:R-:W-:Y:S01]  /*76610*/  LOP3.LUT R61, R6, 0x86, RZ, 0xfc, !PT ;  /* 0x00000086063d7812 */ /* 0x000fe200078efcff */
[----:B------:R4:W-:Y:S01]  /*76620*/  @P3 STG.E desc[UR22][R2.64], R75 ;  /* 0x0000004b02003986 */ /* 0x0009e2000c101916 */
[----:B------:R-:W-:Y:S01]  /*76630*/  LEA R60, P3, R0, R5, 0x2 ;  /* 0x00000005003c7211 */ /* 0x000fe200078610ff */
[----:B------:R-:W3:Y:S01]  /*76640*/  LDCU UR5, c[0x0][0x39c] ;  /* 0x00007380ff0577ac */ /* 0x000ee20008000800 */
[----:B------:R-:W-:-:S02]  /*76650*/  ISETP.LT.AND P4, PT, R61, UR6, !P0 ;  /* 0x000000063d007c0c */ /* 0x000fc4000c781270 */
[----:B------:R-:W-:Y:S01]  /*76660*/  LEA.HI.X.SX32 R61, R0, R7, 0x2, P3 ;  /* 0x00000007003d7211 */ /* 0x000fe200018f16ff */
[----:B------:R-:W3:Y:S01]  /*76670*/  LDCU UR6, c[0x0][0x39c] ;  /* 0x00007380ff0677ac */ /* 0x000ee20008000800 */
[----:B-1----:R-:W-:-:S04]  /*76680*/  IMAD R64, R4, 0x2, R0 ;  /* 0x0000000204407824 */ /* 0x002fc800078e0200 */
[----:B------:R-:W-:Y:S01]  /*76690*/  IMAD R0, R4, 0x2, R64 ;  /* 0x0000000204007824 */ /* 0x000fe200078e0240 */
[-C--:B------:R-:W-:Y:S01]  /*766a0*/  LEA R62, P3, R64, R5.reuse, 0x2 ;  /* 0x00000005403e7211 */ /* 0x080fe200078610ff */
[----:B------:R1:W-:Y:S03]  /*766b0*/  @P6 STG.E desc[UR22][R60.64], R80 ;  /* 0x000000503c006986 */ /* 0x0003e6000c101916 */
[----:B----4-:R-:W-:Y:S02]  /*766c0*/  LEA R2, P6, R0, R5, 0x2 ;  /* 0x0000000500027211 */ /* 0x010fe400078c10ff */
[-C--:B------:R-:W-:Y:S02]  /*766d0*/  LEA.HI.X.SX32 R63, R64, R7.reuse, 0x2, P3 ;  /* 0x00000007403f7211 */ /* 0x080fe400018f16ff */
[----:B------:R-:W-:Y:S01]  /*766e0*/  LEA.HI.X.SX32 R3, R0, R7, 0x2, P6 ;  /* 0x0000000700037211 */ /* 0x000fe200030f16ff */
[----:B------:R-:W-:Y:S01]  /*766f0*/  IMAD R0, R4, 0x2, R0 ;  /* 0x0000000204007824 */ /* 0x000fe200078e0200 */
[----:B------:R-:W-:-:S02]  /*76700*/  LOP3.LUT R65, R6, 0x88, RZ, 0xfc, !PT ;  /* 0x0000008806417812 */ /* 0x000fc400078efcff */
[----:B------:R-:W-:Y:S01]  /*76710*/  LOP3.LUT R64, R6, 0x8a, RZ, 0xfc, !PT ;  /* 0x0000008a06407812 */ /* 0x000fe200078efcff */
[----:B------:R4:W-:Y:S01]  /*76720*/  @P2 STG.E desc[UR22][R62.64], R81 ;  /* 0x000000513e002986 */ /* 0x0009e2000c101916 */
[----:B------:R-:W-:Y:S02]  /*76730*/  ISETP.LT.AND P3, PT, R65, UR7, !P0 ;  /* 0x0000000741007c0c */ /* 0x000fe4000c761270 */
[----:B------:R-:W-:Y:S01]  /*76740*/  ISETP.LT.AND P2, PT, R64, UR4, !P0 ;  /* 0x0000000440007c0c */ /* 0x000fe2000c741270 */
[----:B------:R-:W-:Y:S01]  /*76750*/  IMAD R64, R4, 0x2, R0 ;  /* 0x0000000204407824 */ /* 0x000fe200078e0200 */
[----:B------:R-:W-:Y:S01]  /*76760*/  LOP3.LUT R65, R6, 0x8c, RZ, 0xfc, !PT ;  /* 0x0000008c06417812 */ /* 0x000fe200078efcff */
[----:B------:R-:W2:Y:S01]  /*76770*/  LDCU UR4, c[0x0][0x39c] ;  /* 0x00007380ff0477ac */ /* 0x000ea20008000800 */
[C---:B-1----:R-:W-:Y:S01]  /*76780*/  LEA R60, P6, R0.reuse, R5, 0x2 ;  /* 0x00000005003c7211 */ /* 0x042fe200078c10ff */
[----:B------:R1:W-:Y:S01]  /*76790*/  @P5 STG.E desc[UR22][R2.64], R82 ;  /* 0x0000005202005986 */ /* 0x0003e2000c101916 */
[----:B---3--:R-:W-:Y:S01]  /*767a0*/  ISETP.LT.AND P5, PT, R65, UR5, !P0 ;  /* 0x0000000541007c0c */ /* 0x008fe2000c7a1270 */
[----:B------:R-:W3:Y:S01]  /*767b0*/  LDCU UR5, c[0x0][0x39c] ;  /* 0x00007380ff0577ac */ /* 0x000ee20008000800 */
[----:B------:R-:W-:Y:S01]  /*767c0*/  LEA.HI.X.SX32 R61, R0, R7, 0x2, P6 ;  /* 0x00000007003d7211 */ /* 0x000fe200030f16ff */
[----:B------:R-:W-:Y:S01]  /*767d0*/  IMAD R0, R4, 0x2, R64 ;  /* 0x0000000204007824 */ /* 0x000fe200078e0240 */
[----:B----4-:R-:W-:-:S02]  /*767e0*/  LEA R62, P6, R64, R5, 0x2 ;  /* 0x00000005403e7211 */ /* 0x010fc400078c10ff */
[----:B------:R-:W-:Y:S01]  /*767f0*/  LOP3.LUT R65, R6, 0x8e, RZ, 0xfc, !PT ;  /* 0x0000008e06417812 */ /* 0x000fe200078efcff */
[----:B------:R4:W-:Y:S01]  /*76800*/  @P4 STG.E desc[UR22][R60.64], R83 ;  /* 0x000000533c004986 */ /* 0x0009e2000c101916 */
[----:B------:R-:W-:Y:S01]  /*76810*/  LEA.HI.X.SX32 R63, R64, R7, 0x2, P6 ;  /* 0x00000007403f7211 */ /* 0x000fe200030f16ff */
[----:B------:R-:W-:Y:S01]  /*76820*/  IMAD R66, R4, 0x2, R0 ;  /* 0x0000000204427824 */ /* 0x000fe200078e0200 */
[----:B------:R-:W-:Y:S01]  /*76830*/  ISETP.LT.AND P4, PT, R65, UR6, !P0 ;  /* 0x0000000641007c0c */ /* 0x000fe2000c781270 */
[----:B------:R-:W4:Y:S01]  /*76840*/  LDCU UR6, c[0x0][0x39c] ;  /* 0x00007380ff0677ac */ /* 0x000f220008000800 */
[----:B-1----:R-:W-:Y:S02]  /*76850*/  LEA R2, P6, R0, R5, 0x2 ;  /* 0x0000000500027211 */ /* 0x002fe400078c10ff */
[----:B------:R-:W-:Y:S02]  /*76860*/  LOP3.LUT R65, R6, 0x90, RZ, 0xfc, !PT ;  /* 0x0000009006417812 */ /* 0x000fe400078efcff */
[----:B------:R-:W-:-:S02]  /*76870*/  LEA.HI.X.SX32 R3, R0, R7, 0x2, P6 ;  /* 0x0000000700037211 */ /* 0x000fc400030f16ff */
[----:B------:R-:W-:Y:S01]  /*76880*/  LEA R64, P6, R66, R5, 0x2 ;  /* 0x0000000542407211 */ /* 0x000fe200078c10ff */
[----:B------:R1:W-:Y:S01]  /*76890*/  @P3 STG.E desc[UR22][R62.64], R88 ;  /* 0x000000583e003986 */ /* 0x0003e2000c101916 */
[----:B--2---:R-:W-:Y:S01]  /*768a0*/  ISETP.LT.AND P3, PT, R65, UR4, !P0 ;  /* 0x0000000441007c0c */ /* 0x004fe2000c761270 */
[----:B------:R-:W2:Y:S01]  /*768b0*/  LDCU UR4, c[0x0][0x39c] ;  /* 0x00007380ff0477ac */ /* 0x000ea20008000800 */
[----:B------:R-:W-:Y:S02]  /*768c0*/  LOP3.LUT R0, R6, 0x92, RZ, 0xfc, !PT ;  /* 0x0000009206007812 */ /* 0x000fe400078efcff */
[----:B------:R-:W-:Y:S01]  /*768d0*/  LEA.HI.X.SX32 R65, R66, R7, 0x2, P6 ;  /* 0x0000000742417211 */ /* 0x000fe200030f16ff */
[----:B------:R-:W-:Y:S01]  /*768e0*/  IMAD R66, R4, 0x2, R66 ;  /* 0x0000000204427824 */ /* 0x000fe200078e0242 */
[----:B------:R2:W-:Y:S01]  /*768f0*/  @P2 STG.E desc[UR22][R2.64], R89 ;  /* 0x0000005902002986 */ /* 0x0005e2000c101916 */
[----:B---3--:R-:W-:Y:S01]  /*76900*/  ISETP.LT.AND P2, PT, R0, UR5, !P0 ;  /* 0x0000000500007c0c */ /* 0x008fe2000c741270 */
[----:B------:R-:W3:Y:S01]  /*76910*/  LDCU UR5, c[0x0][0x39c] ;  /* 0x00007380ff0577ac */ /* 0x000ee20008000800 */
[----:B------:R-:W-:Y:S01]  /*76920*/  IMAD R0, R4, 0x2, R66 ;  /* 0x0000000204007824 */ /* 0x000fe200078e0242 */
[----:B------:R2:W-:Y:S01]  /*76930*/  @P5 STG.E desc[UR22][R64.64], R90 ;  /* 0x0000005a40005986 */ /* 0x0005e2000c101916 */
[----:B----4-:R-:W-:-:S02]  /*76940*/  LEA R60, P5, R66, R5, 0x2 ;  /* 0x00000005423c7211 */ /* 0x010fc400078a10ff */
[----:B-1----:R-:W-:Y:S02]  /*76950*/  LOP3.LUT R63, R6, 0x94, RZ, 0xfc, !PT ;  /* 0x00000094063f7812 */ /* 0x002fe400078efcff */
[----:B------:R-:W-:Y:S02]  /*76960*/  LEA.HI.X.SX32 R61, R66, R7, 0x2, P5 ;  /* 0x00000007423d7211 */ /* 0x000fe400028f16ff */
[C---:B------:R-:W-:Y:S02]  /*76970*/  LEA R62, P6, R0.reuse, R5, 0x2 ;  /* 0x00000005003e7211 */ /* 0x040fe400078c10ff */
[----:B------:R-:W-:Y:S01]  /*76980*/  ISETP.LT.AND P5, PT, R63, UR6, !P0 ;  /* 0x000000063f007c0c */ /* 0x000fe2000c7a1270 */
[----:B------:R-:W1:Y:S01]  /*76990*/  LDCU UR6, c[0x0][0x39c] ;  /* 0x00007380ff0677ac */ /* 0x000e620008000800 */
[----:B------:R-:W-:Y:S01]  /*769a0*/  LEA.HI.X.SX32 R63, R0, R7, 0x2, P6 ;  /* 0x00000007003f7211 */ /* 0x000fe200030f16ff */
[----:B------:R-:W-:Y:S01]  /*769b0*/  IMAD R0, R4, 0x2, R0 ;  /* 0x0000000204007824 */ /* 0x000fe200078e0200 */
[----:B--2---:R-:W-:Y:S01]  /*769c0*/  LOP3.LUT R2, R6, 0x96, RZ, 0xfc, !PT ;  /* 0x0000009606027812 */ /* 0x004fe200078efcff */
[----:B------:R2:W-:Y:S03]  /*769d0*/  @P4 STG.E desc[UR22][R60.64], R91 ;  /* 0x0000005b3c004986 */ /* 0x0005e6000c101916 */
[----:B------:R-:W-:Y:S01]  /*769e0*/  ISETP.LT.AND P4, PT, R2, UR4, !P0 ;  /* 0x0000000402007c0c */ /* 0x000fe2000c781270 */
[----:B------:R4:W-:Y:S01]  /*769f0*/  @P3 STG.E desc[UR22][R62.64], R96 ;  /* 0x000000603e003986 */ /* 0x0009e2000c101916 */
[----:B------:R-:W-:Y:S01]  /*76a00*/  LEA R2, P3, R0, R5, 0x2 ;  /* 0x0000000500027211 */ /* 0x000fe200078610ff */
[----:B------:R-:W4:Y:S01]  /*76a10*/  LDCU UR4, c[0x0][0x39c] ;  /* 0x00007380ff0477ac */ /* 0x000f220008000800 */
[----:B------:R-:W-:Y:S01]  /*76a20*/  IMAD R64, R4, 0x2, R0 ;  /* 0x0000000204407824 */ /* 0x000fe200078e0200 */
[----:B------:R-:W-:-:S02]  /*76a30*/  LOP3.LUT R65, R6, 0x98, RZ, 0xfc, !PT ;  /* 0x0000009806417812 */ /* 0x000fc400078efcff */
[----:B------:R-:W-:Y:S01]  /*76a40*/  LEA.HI.X.SX32 R3, R0, R7, 0x2, P3 ;  /* 0x0000000700037211 */ /* 0x000fe200018f16ff */
[----:B------:R-:W-:Y:S01]  /*76a50*/  IMAD R0, R4, 0x2, R64 ;  /* 0x0000000204007824 */ /* 0x000fe200078e0240 */
[----:B--2---:R-:W-:Y:S02]  /*76a60*/  LOP3.LUT R61, R6, 0x9a, RZ, 0xfc, !PT ;  /* 0x0000009a063d7812 */ /* 0x004fe400078efcff */
[----:B---3--:R-:W-:Y:S01]  /*76a70*/  ISETP.LT.AND P3, PT, R65, UR5, !P0 ;  /* 0x0000000541007c0c */ /* 0x008fe2000c761270 */
[----:B------:R-:W2:Y:S01]  /*76a80*/  LDCU UR5, c[0x0][0x39c] ;  /* 0x00007380ff0577ac */ /* 0x000ea20008000800 */
[C---:B------:R-:W-:Y:S01]  /*76a90*/  LEA R60, P6, R64.reuse, R5, 0x2 ;  /* 0x00000005403c7211 */ /* 0x040fe200078c10ff */
[----:B------:R3:W-:Y:S01]  /*76aa0*/  @P2 STG.E desc[UR22][R2.64], R97 ;  /* 0x0000006102002986 */ /* 0x0007e2000c101916 */
[----:B-1----:R-:W-:Y:S01]  /*76ab0*/  ISETP.LT.AND P2, PT, R61, UR6, !P0 ;  /* 0x000000063d007c0c */ /* 0x002fe2000c741270 */
[----:B------:R-:W1:Y:S01]  /*76ac0*/  LDCU UR6, c[0x0][0x39c] ;  /* 0x00007380ff0677ac */ /* 0x000e620008000800 */
[----:B------:R-:W-:Y:S01]  /*76ad0*/  LEA.HI.X.SX32 R61, R64, R7, 0x2, P6 ;  /* 0x00000007403d7211 */ /* 0x000fe200030f16ff */
[----:B------:R-:W-:Y:S01]  /*76ae0*/  IMAD R66, R4, 0x2, R0 ;  /* 0x0000000204427824 */ /* 0x000fe200078e0200 */
[----:B----4-:R-:W-:-:S02]  /*76af0*/  LEA R62, P6, R0, R5, 0x2 ;  /* 0x00000005003e7211 */ /* 0x010fc400078c10ff */
[----:B------:R-:W-:Y:S02]  /*76b00*/  LOP3.LUT R65, R6, 0x9c, RZ, 0xfc, !PT ;  /* 0x0000009c06417812 */ /* 0x000fe400078efcff */
[----:B------:R-:W-:Y:S02]  /*76b10*/  LEA.HI.X.SX32 R63, R0, R7, 0x2, P6 ;  /* 0x00000007003f7211 */ /* 0x000fe400030f16ff */
[C---:B------:R-:W-:Y:S01]  /*76b20*/  LEA R64, P6, R66.reuse, R5, 0x2 ;  /* 0x0000000542407211 */ /* 0x040fe200078c10ff */
[----:B------:R4:W-:Y:S01]  /*76b30*/  @P5 STG.E desc[UR22][R60.64], R98 ;  /* 0x000000623c005986 */ /* 0x0009e2000c101916 */
[----:B------:R-:W-:Y:S01]  /*76b40*/  ISETP.LT.AND P5, PT, R65, UR4, !P0 ;  /* 0x0000000441007c0c */ /* 0x000fe2000c7a1270 */
[----:B------:R-:W4:Y:S01]  /*76b50*/  LDCU UR4, c[0x0][0x39c] ;  /* 0x00007380ff0477ac */ /* 0x000f220008000800 */
[----:B------:R-:W-:Y:S01]  /*76b60*/  LEA.HI.X.SX32 R65, R66, R7, 0x2, P6 ;  /* 0x0000000742417211 */ /* 0x000fe200030f16ff */
[----:B------:R-:W-:Y:S01]  /*76b70*/  IMAD R66, R4, 0x2, R66 ;  /* 0x0000000204427824 */ /* 0x000fe200078e0242 */
[C---:B------:R-:W-:Y:S01]  /*76b80*/  LOP3.LUT R0, R6.reuse, 0x9e, RZ, 0xfc, !PT ;  /* 0x0000009e06007812 */ /* 0x040fe200078efcff */
[----:B------:R4:W-:Y:S01]  /*76b90*/  @P4 STG.E desc[UR22][R62.64], R99 ;  /* 0x000000633e004986 */ /* 0x0009e2000c101916 */
[----:B---3--:R-:W-:-:S02]  /*76ba0*/  LOP3.LUT R3, R6, 0xa0, RZ, 0xfc, !PT ;  /* 0x000000a006037812 */ /* 0x008fc400078efcff */
[----:B--2---:R-:W-:Y:S01]  /*76bb0*/  ISETP.LT.AND P4, PT, R0, UR5, !P0 ;  /* 0x0000000500007c0c */ /* 0x004fe2000c781270 */
[----:B------:R-:W-:Y:S01]  /*76bc0*/  IMAD R0, R4, 0x2, R66 ;  /* 0x0000000204007824 */ /* 0x000fe200078e0242 */
[C---:B------:R-:W-:Y:S01]  /*76bd0*/  LEA R2, P6, R66.reuse, R5, 0x2 ;  /* 0x0000000542027211 */ /* 0x040fe200078c10ff */
[----:B------:R-:W2:Y:S01]  /*76be0*/  LDCU UR5, c[0x0][0x39c] ;  /* 0x00007380ff0577ac */ /* 0x000ea20008000800 */
[----:B------:R3:W-:Y:S01]  /*76bf0*/  @P3 STG.E desc[UR22][R64.64], R104 ;  /* 0x0000006840003986 */ /* 0x0007e2000c101916 */
[----:B-1----:R-:W-:Y:S02]  /*76c00*/  ISETP.LT.AND P3, PT, R3, UR6, !P0 ;  /* 0x0000000603007c0c */ /* 0x002fe4000c761270 */
[----:B------:R-:W-:Y:S01]  /*76c10*/  LEA.HI.X.SX32 R3, R66, R7, 0x2, P6 ;  /* 0x0000000742037211 */ /* 0x000fe200030f16ff */
[----:B------:R-:W-:Y:S01]  /*76c20*/  IMAD R66, R4, 0x2, R0 ;  /* 0x0000000204427824 */ /* 0x000fe200078e0200 */
[----:B----4-:R-:W-:Y:S01]  /*76c30*/  LEA R60, P6, R0, R5, 0x2 ;  /* 0x00000005003c7211 */ /* 0x010fe200078c10ff */
[----:B------:R-:W1:Y:S01]  /*76c40*/  LDCU UR6, c[0x0][0x39c] ;  /* 0x00007380ff0677ac */ /* 0x000e620008000800 */
[----:B------:R-:W-:-:S02]  /*76c50*/  LOP3.LUT R63, R6, 0xa2, RZ, 0xfc, !PT ;  /* 0x000000a2063f7812 */ /* 0x000fc400078efcff */
[----:B------:R-:W-:Y:S01]  /*76c60*/  LEA.HI.X.SX32 R61, R0, R7, 0x2, P6 ;  /* 0x00000007003d7211 */ /* 0x000fe200030f16ff */
[----:B------:R4:W-:Y:S01]  /*76c70*/  @P2 STG.E desc[UR22][R2.64], R105 ;  /* 0x0000006902002986 */ /* 0x0009e2000c101916 */
[C---:B------:R-:W-:Y:S02]  /*76c80*/  LEA R62, P6, R66.reuse, R5, 0x2 ;  /* 0x00000005423e7211 */ /* 0x040fe400078c10ff */
[----:B------:R-:W-:Y:S01]  /*76c90*/  ISETP.LT.AND P2, PT, R63, UR4, !P0 ;  /* 0x000000043f007c0c */ /* 0x000fe2000c741270 */
[----:B------:R-:W1:Y:S01]  /*76ca0*/  LDCU UR4, c[0x0][0x39c] ;  /* 0x00007380ff0477ac */ /* 0x000e620008000800 */
[----:B------:R-:W-:Y:S01]  /*76cb0*/  LEA.HI.X.SX32 R63, R66, R7, 0x2, P6 ;  /* 0x00000007423f7211 */ /* 0x000fe200030f16ff */
[----:B------:R-:W-:Y:S01]  /*76cc0*/  IMAD R66, R4, 0x2, R66 ;  /* 0x0000000204427824 */ /* 0x000fe200078e0242 */
[C---:B------:R-:W-:Y:S01]  /*76cd0*/  LOP3.LUT R0, R6.reuse, 0xa4, RZ, 0xfc, !PT ;  /* 0x000000a406007812 */ /* 0x040fe200078efcff */
[----:B------:R1:W-:Y:S01]  /*76ce0*/  @P5 STG.E desc[UR22][R60.64], R106 ;  /* 0x0000006a3c005986 */ /* 0x0003e2000c101916 */
[----:B---3--:R-:W-:-:S02]  /*76cf0*/  LOP3.LUT R64, R6, 0xa6, RZ, 0xfc, !PT ;  /* 0x000000a606407812 */ /* 0x008fc400078efcff */
[----:B--2---:R-:W-:Y:S01]  /*76d00*/  ISETP.LT.AND P5, PT, R0, UR5, !P0 ;  /* 0x0000000500007c0c */ /* 0x004fe2000c7a1270 */
[----:B------:R-:W-:Y:S01]  /*76d10*/  IMAD R0, R4, 0x2, R66 ;  /* 0x0000000204007824 */ /* 0x000fe200078e0242 */
[----:B----4-:R-:W-:Y:S01]  /*76d20*/  LEA R2, P6, R66, R5, 0x2 ;  /* 0x0000000542027211 */ /* 0x010fe200078c10ff */
[----:B------:R-:W2:Y:S01]  /*76d30*/  LDCU UR5, c[0x0][0x39c] ;  /* 0x00007380ff0577ac */ /* 0x000ea20008000800 */
[----:B------:R3:W-:Y:S01]  /*76d40*/  @P4 STG.E desc[UR22][R62.64], R107 ;  /* 0x0000006b3e004986 */ /* 0x0007e2000c101916 */
[----:B-1----:R-:W-:Y:S01]  /*76d50*/  ISETP.LT.AND P4, PT, R64, UR6, !P0 ;  /* 0x0000000640007c0c */ /* 0x002fe2000c781270 */
[----:B------:R-:W-:Y:S01]  /*76d60*/  IMAD R64, R4, 0x2, R0 ;  /* 0x0000000204407824 */ /* 0x000fe200078e0200 */
[----:B------:R-:W-:Y:S01]  /*76d70*/  LEA.HI.X.SX32 R3, R66, R7, 0x2, P6 ;  /* 0x0000000742037211 */ /* 0x000fe200030f16ff */
[----:B------:R-:W1:Y:S01]  /*76d80*/  LDCU UR6, c[0x0][0x39c] ;  /* 0x00007380ff0677ac */ /* 0x000e620008000800 */
[----:B------:R-:W-:Y:S02]  /*76d90*/  LEA R60, P6, R0, R5, 0x2 ;  /* 0x00000005003c7211 */ /* 0x000fe400078c10ff */
[----:B------:R-:W-:Y:S01]  /*76da0*/  LOP3.LUT R65, R6, 0xa8, RZ, 0xfc, !PT ;  /* 0x000000a806417812 */ /* 0x000fe200078efcff */
[----:B------:R4:W-:Y:S01]  /*76db0*/  @P3 STG.E desc[UR22][R2.64], R112 ;  /* 0x0000007002003986 */ /* 0x0009e2000c101916 */
[----:B------:R-:W-:Y:S01]  /*76dc0*/  LEA.HI.X.SX32 R61, R0, R7, 0x2, P6 ;  /* 0x00000007003d7211 */ /* 0x000fe200030f16ff */
[----:B------:R-:W-:Y:S01]  /*76dd0*/  IMAD R0, R4, 0x2, R64 ;  /* 0x0000000204007824 */ /* 0x000fe200078e0240 */
[----:B------:R-:W-:Y:S01]  /*76de0*/  ISETP.LT.AND P3, PT, R65, UR4, !P0 ;  /* 0x0000000441007c0c */ /* 0x000fe2000c761270 */
[----:B------:R-:W4:Y:S01]  /*76df0*/  LDCU UR4, c[0x0][0x39c] ;  /* 0x00007380ff0477ac */ /* 0x000f220008000800 */
[----:B---3--:R-:W-:-:S02]  /*76e00*/  LEA R62, P6, R64, R5, 0x2 ;  /* 0x00000005403e7211 */ /* 0x008fc400078c10ff */
[----:B------:R-:W-:Y:S02]  /*76e10*/  LOP3.LUT R65, R6, 0xaa, RZ, 0xfc, !PT ;  /* 0x000000aa06417812 */ /* 0x000fe400078efcff */
[----:B------:R-:W-:Y:S02]  /*76e20*/  LEA.HI.X.SX32 R63, R64, R7, 0x2, P6 ;  /* 0x00000007403f7211 */ /* 0x000fe400030f16ff */
[----:B------:R-:W-:Y:S01]  /*76e30*/  LEA R64, P6, R0, R5, 0x2 ;  /* 0x0000000500407211 */ /* 0x000fe200078c10ff */
[----:B------:R3:W-:Y:S01]  /*76e40*/  @P2 STG.E desc[UR22][R60.64], R113 ;  /* 0x000000713c002986 */ /* 0x0007e2000c101916 */
[----:B--2---:R-:W-:Y:S01]  /*76e50*/  ISETP.LT.AND P2, PT, R65, UR5, !P0 ;  /* 0x0000000541007c0c */ /* 0x004fe2000c741270 */
[----:B------:R-:W2:Y:S01]  /*76e60*/  LDCU UR5, c[0x0][0x39c] ;  /* 0x00007380ff0577ac */ /* 0x000ea20008000800 */
[----:B------:R-:W-:Y:S02]  /*76e70*/  LOP3.LUT R66, R6, 0xac, RZ, 0xfc, !PT ;  /* 0x000000ac06427812 */ /* 0x000fe400078efcff */
[----:B------:R-:W-:Y:S01]  /*76e80*/  LEA.HI.X.SX32 R65, R0, R7, 0x2, P6 ;  /* 0x0000000700417211 */ /* 0x000fe200030f16ff */
[----:B------:R-:W-:Y:S01]  /*76e90*/  IMAD R0, R4, 0x2, R0 ;  /* 0x0000000204007824 */ /* 0x000fe200078e0200 */
[----:B------:R-:W-:Y:S01]  /*76ea0*/  @P5 STG.E desc[UR22][R62.64], R114 ;  /* 0x000000723e005986 */ /* 0x000fe2000c101916 */
[----:B-1----:R-:W-:Y:S01]  /*76eb0*/  ISETP.LT.AND P5, PT, R66, UR6, !P0 ;  /* 0x0000000642007c0c */ /* 0x002fe2000c7a1270 */
[----:B------:R-:W1:Y:S01]  /*76ec0*/  LDCU UR6, c[0x0][0x39c] ;  /* 0x00007380ff0677ac */ /* 0x000e620008000800 */
[----:B------:R-:W-:Y:S01]  /*76ed0*/  IMAD R66, R4, 0x2, R0 ;  /* 0x0000000204427824 */ /* 0x000fe200078e0200 */
[----:B------:R2:W-:Y:S01]  /*76ee0*/  @P4 STG.E desc[UR22][R64.64], R115 ;  /* 0x0000007340004986 */ /* 0x0005e2000c101916 */
[----:B----4-:R-:W-:-:S02]  /*76ef0*/  LEA R2, P4, R0, R5, 0x2 ;  /* 0x0000000500027211 */ /* 0x010fc400078810ff */
[----:B---3--:R-:W-:Y:S02]  /*76f00*/  LOP3.LUT R61, R6, 0xae, RZ, 0xfc, !PT ;  /* 0x000000ae063d7812 */ /* 0x008fe400078efcff */
[----:B------:R-:W-:Y:S02]  /*76f10*/  LEA.HI.X.SX32 R3, R0, R7, 0x2, P4 ;  /* 0x0000000700037211 */ /* 0x000fe400020f16ff */
[C---:B------:R-:W-:Y:S02]  /*76f20*/  LEA R60, P6, R66.reuse, R5, 0x2 ;  /* 0x00000005423c7211 */ /* 0x040fe400078c10ff */
[----:B------:R-:W-:Y:S01]  /*76f30*/  ISETP.LT.AND P4, PT, R61, UR4, !P0 ;  /* 0x000000043d007c0c */ /* 0x000fe2000c781270 */
[----:B------:R-:W3:Y:S01]  /*76f40*/  LDCU UR4, c[0x0][0x39c] ;  /* 0x00007380ff0477ac */ /* 0x000ee20008000800 */
[----:B------:R-:W-:Y:S01]  /*76f50*/  LEA.HI.X.SX32 R61, R66, R7, 0x2, P6 ;  /* 0x00000007423d7211 */ /* 0x000fe200030f16ff */
[----:B------:R-:W-:Y:S01]  /*76f60*/  IMAD R66, R4, 0x2, R66 ;  /* 0x0000000204427824 */ /* 0x000fe200078e0242 */
[C---:B------:R-:W-:Y:S01]  /*76f70*/  LOP3.LUT R0, R6.reuse, 0xb0, RZ, 0xfc, !PT ;  /* 0x000000b006007812 */ /* 0x040fe200078efcff */
[----:B------:R4:W-:Y:S01]  /*76f80*/  @P3 STG.E desc[UR22][R2.64], R120 ;  /* 0x0000007802003986 */ /* 0x0009e2000c101916 */
[----:B--2---:R-:W-:-:S03]  /*76f90*/  LOP3.LUT R64, R6, 0xb2, RZ, 0xfc, !PT ;  /* 0x000000b206407812 */ /* 0x004fc600078efcff */
[----:B------:R2:W-:Y:S01]  /*76fa0*/  @P2 STG.E desc[UR22][R60.64], R121 ;  /* 0x000000793c002986 */ /* 0x0005e2000c101916 */
[----:B------:R-:W-:Y:S02]  /*76fb0*/  LEA R62, P2, R66, R5, 0x2 ;  /* 0x00000005423e7211 */ /* 0x000fe400078410ff */
[----:B------:R-:W-:Y:S01]  /*76fc0*/  ISETP.LT.AND P3, PT, R0, UR5, !P0 ;  /* 0x0000000500007c0c */ /* 0x000fe2000c761270 */
[----:B------:R-:W2:Y:S01]  /*76fd0*/  LDCU UR5, c[0x0][0x39c] ;  /* 0x00007380ff0577ac */ /* 0x000ea20008000800 */
[----:B------:R-:W-:Y:S01]  /*76fe0*/  IMAD R0, R4, 0x2, R66 ;  /* 0x0000000204007824 */ /* 0x000fe200078e0242 */
[----:B------:R-:W-:Y:S02]  /*76ff0*/  LEA.HI.X.SX32 R63, R66, R7, 0x2, P2 ;  /* 0x00000007423f7211 */ /* 0x000fe400010f16ff */
[----:B-1----:R-:W-:Y:S01]  /*77000*/  ISETP.LT.AND P2, PT, R64, UR6, !P0 ;  /* 0x0000000640007c0c */ /* 0x002fe2000c741270 */
[----:B------:R-:W-:Y:S01]  /*77010*/  IMAD R64, R4, 0x2, R0 ;  /* 0x0000000204407824 */ /* 0x000fe200078e0200 */
[----:B----4-:R-:W-:Y:S01]  /*77020*/  LOP3.LUT R3, R6, 0xb4, RZ, 0xfc, !PT ;  /* 0x000000b406037812 */ /* 0x010fe200078efcff */
[----:B------:R-:W1:Y:S01]  /*77030*/  LDCU UR6, c[0x0][0x39c] ;  /* 0x00007380ff0677ac */ /* 0x000e620008000800 */
[C---:B------:R-:W-:Y:S01]  /*77040*/  LEA R2, P6, R0.reuse, R5, 0x2 ;  /* 0x0000000500027211 */ /* 0x040fe200078c10ff */
[----:B------:R4:W-:Y:S01]  /*77050*/  @P5 STG.E desc[UR22][R62.64], R122 ;  /* 0x0000007a3e005986 */ /* 0x0009e2000c101916 */
[----:B---3--:R-:W-:Y:S01]  /*77060*/  ISETP.LT.AND P5, PT, R3, UR4, !P0 ;  /* 0x0000000403007c0c */ /* 0x008fe2000c7a1270 */
[----:B------:R-:W3:Y:S01]  /*77070*/  LDCU UR4, c[0x0][0x39c] ;  /* 0x00007380ff0477ac */ /* 0x000ee20008000800 */
[----:B------:R-:W-:Y:S01]  /*77080*/  LEA.HI.X.SX32 R3, R0, R7, 0x2, P6 ;  /* 0x0000000700037211 */ /* 0x000fe200030f16ff */
[----:B------:R-:W-:Y:S01]  /*77090*/  IMAD R0, R4, 0x2, R64 ;  /* 0x0000000204007824 */ /* 0x000fe200078e0240 */
[----:B--2---:R-:W-:-:S02]  /*770a0*/  LEA R60, P6, R64, R5, 0x2 ;  /* 0x00000005403c7211 */ /* 0x004fc400078c10ff */
[----:B------:R-:W-:Y:S02]  /*770b0*/  LOP3.LUT R65, R6, 0xb6, RZ, 0xfc, !PT ;  /* 0x000000b606417812 */ /* 0x000fe400078efcff */
[----:B------:R-:W-:Y:S02]  /*770c0*/  LEA.HI.X.SX32 R61, R64, R7, 0x2, P6 ;  /* 0x00000007403d7211 */ /* 0x000fe400030f16ff */
[C---:B------:R-:W-:Y:S01]  /*770d0*/  LEA R64, P6, R0.reuse, R5, 0x2 ;  /* 0x0000000500407211 */ /* 0x040fe200078c10ff */
[----:B------:R2:W-:Y:S01]  /*770e0*/  @P4 STG.E desc[UR22][R2.64], R123 ;  /* 0x0000007b02004986 */ /* 0x0005e2000c101916 */
[----:B------:R-:W-:Y:S01]  /*770f0*/  ISETP.LT.AND P4, PT, R65, UR5, !P0 ;  /* 0x0000000541007c0c */ /* 0x000fe2000c781270 */
[----:B------:R-:W3:Y:S01]  /*77100*/  LDCU UR5, c[0x0][0x39c] ;  /* 0x00007380ff0577ac */ /* 0x000ee20008000800 */
[----:B------:R-:W-:Y:S01]  /*77110*/  LEA.HI.X.SX32 R65, R0, R7, 0x2, P6 ;  /* 0x0000000700417211 */ /* 0x000fe200030f16ff */
[----:B------:R-:W-:Y:S01]  /*77120*/  IMAD R0, R4, 0x2, R0 ;  /* 0x0000000204007824 */ /* 0x000fe200078e0200 */
[C---:B----4-:R-:W-:Y:S01]  /*77130*/  LOP3.LUT R62, R6.reuse, 0xb8, RZ, 0xfc, !PT ;  /* 0x000000b8063e7812 */ /* 0x050fe200078efcff */
[----:B------:R4:W-:Y:S01]  /*77140*/  @P3 STG.E desc[UR22][R60.64], R128 ;  /* 0x000000803c003986 */ /* 0x0009e2000c101916 */
[----:B------:R-:W-:-:S02]  /*77150*/  LOP3.LUT R63, R6, 0xba, RZ, 0xfc, !PT ;  /* 0x000000ba063f7812 */ /* 0x000fc400078efcff */
[----:B-1----:R-:W-:Y:S01]  /*77160*/  ISETP.LT.AND P3, PT, R62, UR6, !P0 ;  /* 0x000000063e007c0c */ /* 0x002fe2000c761270 */
[----:B------:R-:W-:Y:S01]  /*77170*/  IMAD R62, R4, 0x2, R0 ;  /* 0x00000002043e7824 */ /* 0x000fe200078e0200 */
[----:B------:R-:W1:Y:S01]  /*77180*/  LDCU UR6, c[0x0][0x39c] ;  /* 0x00007380ff0677ac */ /* 0x000e620008000800 */
[C---:B--2---:R-:W-:Y:S01]  /*77190*/  LEA R2, P6, R0.reuse, R5, 0x2 ;  /* 0x0000000500027211 */ /* 0x044fe200078c10ff */
[----:B------:R2:W-:Y:S01]  /*771a0*/  @P2 STG.E desc[UR22][R64.64], R129 ;  /* 0x0000008140002986 */ /* 0x0005e2000c101916 */
[----:B---3--:R-:W-:Y:S01]  /*771b0*/  ISETP.LT.AND P2, PT, R63, UR4, !P0 ;  /* 0x000000043f007c0c */ /* 0x008fe2000c741270 */
[----:B------:R-:W3:Y:S01]  /*771c0*/  LDCU UR4, c[0x0][0x39c] ;  /* 0x00007380ff0477ac */ /* 0x000ee20008000800 */
[----:B------:R-:W-:Y:S01]  /*771d0*/  LEA.HI.X.SX32 R3, R0, R7, 0x2, P6 ;  /* 0x0000000700037211 */ /* 0x000fe200030f16ff */
[----:B------:R-:W-:Y:S01]  /*771e0*/  IMAD R0, R4, 0x2, R62 ;  /* 0x0000000204007824 */ /* 0x000fe200078e023e */
[----:B----4-:R-:W-:Y:S02]  /*771f0*/  LEA R60, P6, R62, R5, 0x2 ;  /* 0x000000053e3c7211 */ /* 0x010fe400078c10ff */
[----:B------:R-:W-:-:S02]  /*77200*/  LOP3.LUT R63, R6, 0xbc, RZ, 0xfc, !PT ;  /* 0x000000bc063f7812 */ /* 0x000fc400078efcff */
[----:B------:R-:W-:Y:S02]  /*77210*/  LEA.HI.X.SX32 R61, R62, R7, 0x2, P6 ;  /* 0x000000073e3d7211 */ /* 0x000fe400030f16ff */
[C---:B------:R-:W-:Y:S01]  /*77220*/  LEA R62, P6, R0.reuse, R5, 0x2 ;  /* 0x00000005003e7211 */ /* 0x040fe200078c10ff */
[----:B------:R4:W-:Y:S01]  /*77230*/  @P5 STG.E desc[UR22][R2.64], R130 ;  /* 0x0000008202005986 */ /* 0x0009e2000c101916 */
[----:B------:R-:W-:Y:S01]  /*77240*/  ISETP.LT.AND P5, PT, R63, UR5, !P0 ;  /* 0x000000053f007c0c */ /* 0x000fe2000c7a1270 */
[----:B------:R-:W3:Y:S01]  /*77250*/  LDCU UR5, c[0x0][0x39c] ;  /* 0x00007380ff0577ac */ /* 0x000ee20008000800 */
[----:B------:R-:W-:Y:S01]  /*77260*/  LEA.HI.X.SX32 R63, R0, R7, 0x2, P6 ;  /* 0x00000007003f7211 */ /* 0x000fe200030f16ff */
[----:B------:R-:W-:Y:S01]  /*77270*/  IMAD R0, R4, 0x2, R0 ;  /* 0x0000000204007824 */ /* 0x000fe200078e0200 */
[C---:B--2---:R-:W-:Y:S01]  /*77280*/  LOP3.LUT R64, R6.reuse, 0xbe, RZ, 0xfc, !PT ;  /* 0x000000be06407812 */ /* 0x044fe200078efcff */
[----:B------:R2:W-:Y:S01]  /*77290*/  @P4 STG.E desc[UR22][R60.64], R131 ;  /* 0x000000833c004986 */ /* 0x0005e2000c101916 */
[----:B------:R-:W-:-:S02]  /*772a0*/  LOP3.LUT R65, R6, 0xc0, RZ, 0xfc, !PT ;  /* 0x000000c006417812 */ /* 0x000fc400078efcff */
[----:B-1----:R-:W-:Y:S01]  /*772b0*/  ISETP.LT.AND P4, PT, R64, UR6, !P0 ;  /* 0x0000000640007c0c */ /* 0x002fe2000c781270 */
[----:B------:R-:W-:Y:S01]  /*772c0*/  IMAD R64, R4, 0x2, R0 ;  /* 0x0000000204407824 */ /* 0x000fe200078e0200 */
[----:B------:R-:W1:Y:S01]  /*772d0*/  LDCU UR6, c[0x0][0x39c] ;  /* 0x00007380ff0677ac */ /* 0x000e620008000800 */
[C---:B----4-:R-:W-:Y:S01]  /*772e0*/  LEA R2, P6, R0.reuse, R5, 0x2 ;  /* 0x0000000500027211 */ /* 0x050fe200078c10ff */
[----:B------:R4:W-:Y:S01]  /*772f0*/  @P3 STG.E desc[UR22][R62.64], R228 ;  /* 0x000000e43e003986 */ /* 0x0009e2000c101916 */
[----:B---3--:R-:W-:Y:S01]  /*77300*/  ISETP.LT.AND P3, PT, R65, UR4, !P0 ;  /* 0x0000000441007c0c */ /* 0x008fe2000c761270 */
[----:B------:R-:W3:Y:S01]  /*77310*/  LDCU UR4, c[0x0][0x39c] ;  /* 0x00007380ff0477ac */ /* 0x000ee20008000800 */
[----:B------:R-:W-:Y:S01]  /*77320*/  LEA.HI.X.SX32 R3, R0, R7, 0x2, P6 ;  /* 0x0000000700037211 */ /* 0x000fe200030f16ff */
[----:B------:R-:W-:Y:S01]  /*77330*/  IMAD R0, R4, 0x2, R64 ;  /* 0x0000000204007824 */ /* 0x000fe200078e0240 */
[----:B--2---:R-:W-:Y:S02]  /*77340*/  LEA R60, P6, R64, R5, 0x2 ;  /* 0x00000005403c7211 */ /* 0x004fe400078c10ff */
[----:B------:R-:W-:Y:S01]  /*77350*/  LOP3.LUT R65, R6, 0xc2, RZ, 0xfc, !PT ;  /* 0x000000c206417812 */ /* 0x000fe200078efcff */
[----:B------:R-:W-:Y:S01]  /*77360*/  IMAD R66, R4, 0x2, R0 ;  /* 0x0000000204427824 */ /* 0x000fe200078e0200 */
[----:B------:R-:W-:Y:S01]  /*77370*/  LEA.HI.X.SX32 R61, R64, R7, 0x2, P6 ;  /* 0x00000007403d7211 */ /* 0x000fe200030f16ff */
[----:B------:R2:W-:Y:S01]  /*77380*/  @P2 STG.E desc[UR22][R2.64], R229 ;  /* 0x000000e502002986 */ /* 0x0005e2000c101916 */
[----:B----4-:R-:W-:-:S02]  /*77390*/  LEA R62, P6, R0, R5, 0x2 ;  /* 0x00000005003e7211 */ /* 0x010fc400078c10ff */
[----:B------:R-:W-:Y:S01]  /*773a0*/  ISETP.LT.AND P2, PT, R65, UR5, !P0 ;  /* 0x0000000541007c0c */ /* 0x000fe2000c741270 */
[----:B------:R-:W4:Y:S01]  /*773b0*/  LDCU UR5, c[0x0][0x39c] ;  /* 0x00007380ff0577ac */ /* 0x000f220008000800 */
[----:B------:R-:W-:Y:S02]  /*773c0*/  LOP3.LUT R65, R6, 0xc4, RZ, 0xfc, !PT ;  /* 0x000000c406417812 */ /* 0x000fe400078efcff */
[----:B------:R-:W-:Y:S02]  /*773d0*/  LEA.HI.X.SX32 R63, R0, R7, 0x2, P6 ;  /* 0x00000007003f7211 */ /* 0x000fe400030f16ff */
[----:B------:R-:W-:Y:S01]  /*773e0*/  LEA R64, P6, R66, R5, 0x2 ;  /* 0x0000000542407211 */ /* 0x000fe200078c10ff */
[----:B------:R2:W-:Y:S01]  /*773f0*/  @P5 STG.E desc[UR22][R60.64], R230 ;  /* 0x000000e63c005986 */ /* 0x0005e2000c101916 */
[----:B-1----:R-:W-:Y:S01]  /*77400*/  ISETP.LT.AND P5, PT, R65, UR6, !P0 ;  /* 0x0000000641007c0c */ /* 0x002fe2000c7a1270 */
[----:B------:R-:W1:Y:S01]  /*77410*/  LDCU UR6, c[0x0][0x39c] ;  /* 0x00007380ff0677ac */ /* 0x000e620008000800 */
[----:B------:R-:W-:-:S02]  /*77420*/  LOP3.LUT R0, R6, 0xc6, RZ, 0xfc, !PT ;  /* 0x000000c606007812 */ /* 0x000fc400078efcff */
[----:B------:R-:W-:Y:S01]  /*77430*/  LEA.HI.X.SX32 R65, R66, R7, 0x2, P6 ;  /* 0x0000000742417211 */ /* 0x000fe200030f16ff */
[----:B------:R-:W-:Y:S01]  /*77440*/  IMAD R66, R4, 0x2, R66 ;  /* 0x0000000204427824 */ /* 0x000fe200078e0242 */
[----:B------:R1:W-:Y:S01]  /*77450*/  @P4 STG.E desc[UR22][R62.64], R231 ;  /* 0x000000e73e004986 */ /* 0x0003e2000c101916 */
[----:B---3--:R-:W-:Y:S01]  /*77460*/  ISETP.LT.AND P4, PT, R0, UR4, !P0 ;  /* 0x0000000400007c0c */ /* 0x008fe2000c781270 */
[----:B------:R-:W3:Y:S01]  /*77470*/  LDCU UR4, c[0x0][0x39c] ;  /* 0x00007380ff0477ac */ /* 0x000ee20008000800 */
[----:B------:R-:W-:Y:S01]  /*77480*/  IMAD R0, R4, 0x2, R66 ;  /* 0x0000000204007824 */ /* 0x000fe200078e0242 */
[----:B------:R1:W-:Y:S01]  /*77490*/  @P3 STG.E desc[UR22][R64.64], R16 ;  /* 0x0000001040003986 */ /* 0x0003e2000c101916 */
[-C--:B--2---:R-:W-:Y:S02]  /*774a0*/  LEA R2, P3, R66, R5.reuse, 0x2 ;  /* 0x0000000542027211 */ /* 0x084fe400078610ff */
[----:B------:R-:W-:Y:S02]  /*774b0*/  LOP3.LUT R61, R6, 0xc8, RZ, 0xfc, !PT ;  /* 0x000000c8063d7812 */ /* 0x000fe400078efcff */
[----:B------:R-:W-:-:S02]  /*774c0*/  LEA R60, P6, R0, R5, 0x2 ;  /* 0x00000005003c7211 */ /* 0x000fc400078c10ff */
[-C--:B------:R-:W-:Y:S02]  /*774d0*/  LEA.HI.X.SX32 R3, R66, R7.reuse, 0x2, P3 ;  /* 0x0000000742037211 */ /* 0x080fe400018f16ff */
[----:B----4-:R-:W-:Y:S01]  /*774e0*/  ISETP.LT.AND P3, PT, R61, UR5, !P0 ;  /* 0x000000053d007c0c */ /* 0x010fe2000c761270 */
[----:B------:R-:W2:Y:S01]  /*774f0*/  LDCU UR5, c[0x0][0x39c] ;  /* 0x00007380ff0577ac */ /* 0x000ea20008000800 */
[----:B------:R-:W-:Y:S01]  /*77500*/  LEA.HI.X.SX32 R61, R0, R7, 0x2, P6 ;  /* 0x00000007003d7211 */ /* 0x000fe200030f16ff */
[----:B------:R-:W-:Y:S01]  /*77510*/  IMAD R0, R4, 0x2, R0 ;  /* 0x0000000204007824 */ /* 0x000fe200078e0200 */
[C---:B-1----:R-:W-:Y:S01]  /*77520*/  LOP3.LUT R62, R6.reuse, 0xca, RZ, 0xfc, !PT ;  /* 0x000000ca063e7812 */ /* 0x042fe200078efcff */
[----:B------:R1:W-:Y:S01]  /*77530*/  @P2 STG.E desc[UR22][R2.64], R17 ;  /* 0x0000001102002986 */ /* 0x0003e2000c101916 */
[----:B------:R-:W-:Y:S02]  /*77540*/  LOP3.LUT R64, R6, 0xcc, RZ, 0xfc, !PT ;  /* 0x000000cc06407812 */ /* 0x000fe400078efcff */
[----:B------:R-:W-:Y:S01]  /*77550*/  ISETP.LT.AND P2, PT, R62, UR6, !P0 ;  /* 0x000000063e007c0c */ /* 0x000fe2000c741270 */
[----:B------:R4:W-:Y:S01]  /*77560*/  @P5 STG.E desc[UR22][R60.64], R18 ;  /* 0x000000123c005986 */ /* 0x0009e2000c101916 */
[----:B------:R-:W-:Y:S01]  /*77570*/  LEA R62, P5, R0, R5, 0x2 ;  /* 0x00000005003e7211 */ /* 0x000fe200078a10ff */
[----:B------:R-:W-:Y:S01]  /*77580*/  IMAD R16, R4, 0x2, R0 ;  /* 0x0000000204107824 */ /* 0x000fe200078e0200 */
[----:B------:R-:W4:Y:S02]  /*77590*/  LDCU UR6, c[0x0][0x39c] ;  /* 0x00007380ff0677ac */ /* 0x000f240008000800 */
[----:B------:R-:W-:-:S02]  /*775a0*/  LEA.HI.X.SX32 R63, R0, R7, 0x2, P5 ;  /* 0x00000007003f7211 */ /* 0x000fc400028f16ff */
[----:B---3--:R-:W-:Y:S01]  /*775b0*/  ISETP.LT.AND P5, PT, R64, UR4, !P0 ;  /* 0x0000000440007c0c */ /* 0x008fe2000c7a1270 */
[----:B------:R-:W3:Y:S01]  /*775c0*/  LDCU UR4, c[0x0][0x39c] ;  /* 0x00007380ff0477ac */ /* 0x000ee20008000800 */
[----:B-1----:R-:W-:Y:S01]  /*775d0*/  LOP3.LUT R3, R6, 0xce, RZ, 0xfc, !PT ;  /* 0x000000ce06037812 */ /* 0x002fe200078efcff */
[----:B------:R-:W-:Y:S01]  /*775e0*/  IMAD R0, R4, 0x2, R16 ;  /* 0x0000000204007824 */ /* 0x000fe200078e0210 */
[----:B------:R-:W-:Y:S01]  /*775f0*/  LEA R2, P6, R16, R5, 0x2 ;  /* 0x0000000510027211 */ /* 0x000fe200078c10ff */
[----:B------:R1:W-:Y:S01]  /*77600*/  @P4 STG.E desc[UR22][R62.64], R19 ;  /* 0x000000133e004986 */ /* 0x0003e2000c101916 */
[----:B--2---:R-:W-:Y:S01]  /*77610*/  ISETP.LT.AND P4, PT, R3, UR5, !P0 ;  /* 0x0000000503007c0c */ /* 0x004fe2000c781270 */
[----:B----4-:R-:W-:Y:S01]  /*77620*/  IMAD R18, R4, 0x2, R0 ;  /* 0x0000000204127824 */ /* 0x010fe200078e0200 */
[----:B------:R-:W-:Y:S01]  /*77630*/  LEA.HI.X.SX32 R3, R16, R7, 0x2, P6 ;  /* 0x0000000710037211 */ /* 0x000fe200030f16ff */
[----:B------:R-:W2:Y:S01]  /*77640*/  LDCU UR5, c[0x0][0x39c] ;  /* 0x00007380ff0577ac */ /* 0x000ea20008000800 */
[----:B------:R-:W-:-:S02]  /*77650*/  LEA R16, P6, R0, R5, 0x2 ;  /* 0x0000000500107211 */ /* 0x000fc400078c10ff */
[----:B------:R-:W-:Y:S02]  /*77660*/  LOP3.LUT R61, R6, 0xd0, RZ, 0xfc, !PT ;  /* 0x000000d0063d7812 */ /* 0x000fe400078efcff */
[----:B------:R-:W-:Y:S02]  /*77670*/  LEA.HI.X.SX32 R17, R0, R7, 0x2, P6 ;  /* 0x0000000700117211 */ /* 0x000fe400030f16ff */
[----:B------:R-:W-:Y:S01]  /*77680*/  LOP3.LUT R0, R6, 0xd2, RZ, 0xfc, !PT ;  /* 0x000000d206007812 */ /* 0x000fe200078efcff */
[----:B------:R4:W-:Y:S01]  /*77690*/  @P3 STG.E desc[UR22][R2.64], R24 ;  /* 0x0000001802003986 */ /* 0x0009e2000c101916 */
[----:B------:R-:W-:Y:S02]  /*776a0*/  LEA R60, P6, R18, R5, 0x2 ;  /* 0x00000005123c7211 */ /* 0x000fe400078c10ff */
[----:B------:R-:W-:Y:S01]  /*776b0*/  ISETP.LT.AND P3, PT, R61, UR6, !P0 ;  /* 0x000000063d007c0c */ /* 0x000fe2000c761270 */
[----:B------:R2:W-:Y:S01]  /*776c0*/  @P2 STG.E desc[UR22][R16.64], R25 ;  /* 0x0000001910002986 */ /* 0x0005e2000c101916 */
[----:B---3--:R-:W-:Y:S01]  /*776d0*/  ISETP.LT.AND P2, PT, R0, UR4, !P0 ;  /* 0x0000000400007c0c */ /* 0x008fe2000c741270 */
[----:B------:R-:W3:Y:S01]  /*776e0*/  LDCU UR4, c[0x0][0x39c] ;  /* 0x00007380ff0477ac */ /* 0x000ee20008000800 */
[----:B------:R-:W-:Y:S01]  /*776f0*/  LEA.HI.X.SX32 R61, R18, R7, 0x2, P6 ;  /* 0x00000007123d7211 */ /* 0x000fe200030f16ff */
[----:B------:R-:W-:Y:S01]  /*77700*/  IMAD R18, R4, 0x2, R18 ;  /* 0x0000000204127824 */ /* 0x000fe200078e0212 */
[----:B-1----:R-:W-:Y:S01]  /*77710*/  LOP3.LUT R19, R6, 0xd4, RZ, 0xfc, !PT ;  /* 0x000000d406137812 */ /* 0x002fe200078efcff */
[----:B------:R-:W1:Y:S02]  /*77720*/  LDCU UR6, c[0x0][0x39c] ;  /* 0x00007380ff0677ac */ /* 0x000e640008000800 */
[----:B------:R-:W-:Y:S01]  /*77730*/  IMAD R0, R4, 0x2, R18 ;  /* 0x0000000204007824 */ /* 0x000fe200078e0212 */
[----:B----4-:R-:W-:Y:S01]  /*77740*/  LEA R2, P6, R18, R5, 0x2 ;  /* 0x0000000512027211 */ /* 0x010fe200078c10ff */
[----:B------:R-:W-:Y:S01]  /*77750*/  @P5 STG.E desc[UR22][R60.64], R26 ;  /* 0x0000001a3c005986 */ /* 0x000fe2000c101916 */
[----:B--2---:R-:W-:Y:S01]  /*77760*/  ISETP.LT.AND P5, PT, R19, UR5, !P0 ;  /* 0x0000000513007c0c */ /* 0x004fe2000c7a1270 */
[----:B------:R-:W-:Y:S01]  /*77770*/  IMAD R24, R4, 0x2, R0 ;  /* 0x0000000204187824 */ /* 0x000fe200078e0200 */
[----:B------:R-:W-:Y:S01]  /*77780*/  LEA.HI.X.SX32 R3, R18, R7, 0x2, P6 ;  /* 0x0000000712037211 */ /* 0x000fe200030f16ff */
[----:B------:R-:W2:Y:S01]  /*77790*/  LDCU UR5, c[0x0][0x39c] ;  /* 0x00007380ff0577ac */ /* 0x000ea20008000800 */
[----:B------:R-:W-:-:S02]  /*777a0*/  LEA R16, P6, R0, R5, 0x2 ;  /* 0x0000000500107211 */ /* 0x000fc400078c10ff */
[----:B------:R-:W-:Y:S02]  /*777b0*/  LOP3.LUT R19, R6, 0xd6, RZ, 0xfc, !PT ;  /* 0x000000d606137812 */ /* 0x000fe400078efcff */
[----:B------:R-:W-:Y:S01]  /*777c0*/  LEA.HI.X.SX32 R17, R0, R7, 0x2, P6 ;  /* 0x0000000700117211 */ /* 0x000fe200030f16ff */
[----:B------:R4:W-:Y:S01]  /*777d0*/  @P4 STG.E desc[UR22][R2.64], R27 ;  /* 0x0000001b02004986 */ /* 0x0009e2000c101916 */
[C---:B------:R-:W-:Y:S02]  /*777e0*/  LEA R18, P6, R24.reuse, R5, 0x2 ;  /* 0x0000000518127211 */ /* 0x040fe400078c10ff */
[----:B---3--:R-:W-:Y:S01]  /*777f0*/  ISETP.LT.AND P4, PT, R19, UR4, !P0 ;  /* 0x0000000413007c0c */ /* 0x008fe2000c781270 */
[----:B------:R-:W3:Y:S01]  /*77800*/  LDCU UR4, c[0x0][0x39c] ;  /* 0x00007380ff0477ac */ /* 0x000ee20008000800 */
[----:B------:R-:W-:Y:S01]  /*77810*/  LEA.HI.X.SX32 R19, R24, R7, 0x2, P6 ;  /* 0x0000000718137211 */ /* 0x000fe200030f16ff */
[----:B------:R-:W-:Y:S01]  /*77820*/  IMAD R24, R4, 0x2, R24 ;  /* 0x0000000204187824 */ /* 0x000fe200078e0218 */
[C---:B------:R-:W-:Y:S01]  /*77830*/  LOP3.LUT R0, R6.reuse, 0xd8, RZ, 0xfc, !PT ;  /* 0x000000d806007812 */ /* 0x040fe200078efcff */
[----:B------:R3:W-:Y:S01]  /*77840*/  @P3 STG.E desc[UR22][R16.64], R32 ;  /* 0x0000002010003986 */ /* 0x0007e2000c101916 */
[----:B------:R-:W-:-:S02]  /*77850*/  LOP3.LUT R25, R6, 0xda, RZ, 0xfc, !PT ;  /* 0x000000da06197812 */ /* 0x000fc400078efcff */
[----:B-1----:R-:W-:Y:S01]  /*77860*/  ISETP.LT.AND P3, PT, R0, UR6, !P0 ;  /* 0x0000000600007c0c */ /* 0x002fe2000c761270 */
[----:B------:R-:W-:Y:S01]  /*77870*/  IMAD R0, R4, 0x2, R24 ;  /* 0x0000000204007824 */ /* 0x000fe200078e0218 */
[C---:B----4-:R-:W-:Y:S01]  /*77880*/  LEA R2, P6, R24.reuse, R5, 0x2 ;  /* 0x0000000518027211 */ /* 0x050fe200078c10ff */
[----:B------:R-:W1:Y:S01]  /*77890*/  LDCU UR6, c[0x0][0x39c] ;  /* 0x00007380ff0677ac */ /* 0x000e620008000800 */
[----:B------:R4:W-:Y:S01]  /*778a0*/  @P2 STG.E desc[UR22][R18.64], R33 ;  /* 0x0000002112002986 */ /* 0x0009e2000c101916 */
[----:B--2---:R-:W-:Y:S02]  /*778b0*/  ISETP.LT.AND P2, PT, R25, UR5, !P0 ;  /* 0x0000000519007c0c */ /* 0x004fe4000c741270 */
[----:B------:R-:W-:Y:S01]  /*778c0*/  LEA.HI.X.SX32 R3, R24, R7, 0x2, P6 ;  /* 0x0000000718037211 */ /* 0x000fe200030f16ff */
[----:B------:R-:W2:Y:S01]  /*778d0*/  LDCU UR5, c[0x0][0x39c] ;  /* 0x00007380ff0577ac */ /* 0x000ea20008000800 */
[----:B---3--:R-:W-:Y:S01]  /*778e0*/  LEA R16, P6, R0, R5, 0x2 ;  /* 0x0000000500107211 */ /* 0x008fe200078c10ff */
[----:B------:R-:W-:Y:S01]  /*778f0*/  IMAD R24, R4, 0x2, R0 ;  /* 0x0000000204187824 */ /* 0x000fe200078e0200 */
[----:B------:R-:W-:Y:S01]  /*77900*/  LOP3.LUT R25, R6, 0xdc, RZ, 0xfc, !PT ;  /* 0x000000dc06197812 */ /* 0x000fe200078efcff */
[----:B------:R3:W-:Y:S01]  /*77910*/  @P5 STG.E desc[UR22][R2.64], R34 ;  /* 0x0000002202005986 */ /* 0x0007e2000c101916 */
[----:B------:R-:W-:Y:S01]  /*77920*/  LEA.HI.X.SX32 R17, R0, R7, 0x2, P6 ;  /* 0x0000000700117211 */ /* 0x000fe200030f16ff */
[----:B------:R-:W-:Y:S01]  /*77930*/  IMAD R0, R4, 0x2, R24 ;  /* 0x0000000204007824 */ /* 0x000fe200078e0218 */
[----:B------:R-:W-:Y:S01]  /*77940*/  ISETP.LT.AND P5, PT, R25, UR4, !P0 ;  /* 0x0000000419007c0c */ /* 0x000fe2000c7a1270 */
[----:B------:R-:W3:Y:S01]  /*77950*/  LDCU UR4, c[0x0][0x39c] ;  /* 0x00007380ff0477ac */ /* 0x000ee20008000800 */
[----:B----4-:R-:W-:-:S02]  /*77960*/  LEA R18, P6, R24, R5, 0x2 ;  /* 0x0000000518127211 */ /* 0x010fc400078c10ff */
[----:B------:R-:W-:Y:S02]  /*77970*/  LOP3.LUT R25, R6, 0xde, RZ, 0xfc, !PT ;  /* 0x000000de06197812 */ /* 0x000fe400078efcff */
[----:B------:R-:W-:Y:S02]  /*77980*/  LEA.HI.X.SX32 R19, R24, R7, 0x2, P6 ;  /* 0x0000000718137211 */ /* 0x000fe400030f16ff */
[----:B------:R-:W-:Y:S01]  /*77990*/  LEA R24, P6, R0, R5, 0x2 ;  /* 0x0000000500187211 */ /* 0x000fe200078c10ff */
[----:B------:R4:W-:Y:S01]  /*779a0*/  @P4 STG.E desc[UR22][R16.64], R35 ;  /* 0x0000002310004986 */ /* 0x0009e2000c101916 */
[----:B-1----:R-:W-:Y:S01]  /*779b0*/  ISETP.LT.AND P4, PT, R25, UR6, !P0 ;  /* 0x0000000619007c0c */ /* 0x002fe2000c781270 */
[----:B------:R-:W1:Y:S01]  /*779c0*/  LDCU UR6, c[0x0][0x39c] ;  /* 0x00007380ff0677ac */ /* 0x000e620008000800 */
[----:B------:R-:W-:Y:S02]  /*779d0*/  LOP3.LUT R26, R6, 0xe0, RZ, 0xfc, !PT ;  /* 0x000000e0061a7812 */ /* 0x000fe400078efcff */
[----:B------:R-:W-:Y:S01]  /*779e0*/  LEA.HI.X.SX32 R25, R0, R7, 0x2, P6 ;  /* 0x0000000700197211 */ /* 0x000fe200030f16ff */
[----:B------:R-:W-:Y:S01]  /*779f0*/  IMAD R0, R4, 0x2, R0 ;  /* 0x0000000204007824 */ /* 0x000fe200078e0200 */
[----:B------:R-:W-:Y:S01]  /*77a00*/  @P3 STG.E desc[UR22][R18.64], R40 ;  /* 0x0000002812003986 */ /* 0x000fe2000c101916 */
[----:B--2---:R-:W-:Y:S01]  /*77a10*/  ISETP.LT.AND P3, PT, R26, UR5, !P0 ;  /* 0x000000051a007c0c */ /* 0x004fe2000c761270 */
[----:B------:R-:W2:Y:S01]  /*77a20*/  LDCU UR5, c[0x0][0x39c] ;  /* 0x00007380ff0577ac */ /* 0x000ea20008000800 */
[----:B------:R-:W-:Y:S01]  /*77a30*/  IMAD R26, R4, 0x2, R0 ;  /* 0x00000002041a7824 */ /* 0x000fe200078e0200 */
[----:B------:R1:W-:Y:S01]  /*77a40*/  @P2 STG.E desc[UR22][R24.64], R41 ;  /* 0x0000002918002986 */ /* 0x0003e2000c101916 */
[----:B---3--:R-:W-:-:S02]  /*77a50*/  LEA R2, P2, R0, R5, 0x2 ;  /* 0x0000000500027211 */ /* 0x008fc400078410ff */
[----:B----4-:R-:W-:Y:S02]  /*77a60*/  LOP3.LUT R17, R6, 0xe2, RZ, 0xfc, !PT ;  /* 0x000000e206117812 */ /* 0x010fe400078efcff */
        /* <DEDUP_REMOVED lines=8> */
[----:B-1----:R-:W-:-:S03]  /*77af0*/  LOP3.LUT R24, R6, 0xe6, RZ, 0xfc, !PT ;  /* 0x000000e606187812 */ /* 0x002fc600078efcff */
[----:B------:R1:W-:Y:S01]  /*77b00*/  @P4 STG.E desc[UR22][R16.64], R43 ;  /* 0x0000002b10004986 */ /* 0x0003e2000c101916 */
[----:B------:R-:W-:Y:S02]  /*77b10*/  LEA R18, P4, R26, R5, 0x2 ;  /* 0x000000051a127211 */ /* 0x000fe400078810ff */
[----:B------:R-:W-:Y:S01]  /*77b20*/  ISETP.LT.AND P5, PT, R0, UR6, !P0 ;  /* 0x0000000600007c0c */ /* 0x000fe2000c7a1270 */
[----:B------:R-:W1:Y:S01]  /*77b30*/  LDCU UR6, c[0x0][0x39c] ;  /* 0x00007380ff0677ac */ /* 0x000e620008000800 */
[----:B------:R-:W-:Y:S01]  /*77b40*/  IMAD R0, R4, 0x2, R26 ;  /* 0x0000000204007824 */ /* 0x000fe200078e021a */
[----:B------:R-:W-:Y:S02]  /*77b50*/  LEA.HI.X.SX32 R19, R26, R7, 0x2, P4 ;  /* 0x000000071a137211 */ /* 0x000fe400020f16ff */
[----:B--2---:R-:W-:Y:S01]  /*77b60*/  ISETP.LT.AND P4, PT, R24, UR5, !P0 ;  /* 0x0000000518007c0c */ /* 0x004fe2000c781270 */
[----:B------:R-:W2:Y:S01]  /*77b70*/  LDCU UR5, c[0x0][0x39c] ;  /* 0x00007380ff0577ac */ /* 0x000ea20008000800 */
[----:B----4-:R-:W-:Y:S01]  /*77b80*/  LOP3.LUT R3, R6, 0xe8, RZ, 0xfc, !PT ;  /* 0x000000e806037812 */ /* 0x010fe200078efcff */
[----:B------:R-:W-:Y:S01]  /*77b90*/  IMAD R24, R4, 0x2, R0 ;  /* 0x0000000204187824 */ /* 0x000fe200078e0200 */
[C---:B------:R-:W-:Y:S01]  /*77ba0*/  LEA R2, P6, R0.reuse, R5, 0x2 ;  /* 0x0000000500027211 */ /* 0x040fe200078c10ff */
[----:B------:R4:W-:Y:S01]  /*77bb0*/  @P3 STG.E desc[UR22][R18.64], R192 ;  /* 0x000000c012003986 */ /* 0x0009e2000c101916 */
[----:B---3--:R-:W-:Y:S01]  /*77bc0*/  ISETP.LT.AND P3, PT, R3, UR4, !P0 ;  /* 0x0000000403007c0c */ /* 0x008fe2000c761270 */
[----:B------:R-:W3:Y:S01]  /*77bd0*/  LDCU UR4, c[0x0][0x39c] ;  /* 0x00007380ff0477ac */ /* 0x000ee20008000800 */
[----:B------:R-:W-:Y:S01]  /*77be0*/  LEA.HI.X.SX32 R3, R0, R7, 0x2, P6 ;  /* 0x0000000700037211 */ /* 0x000fe200030f16ff */
[----:B------:R-:W-:Y:S01]  /*77bf0*/  IMAD R0, R4, 0x2, R24 ;  /* 0x0000000204007824 */ /* 0x000fe200078e0218 */
[----:B-1----:R-:W-:-:S02]  /*77c00*/  LEA R16, P6, R24, R5, 0x2 ;  /* 0x0000000518107211 */ /* 0x002fc400078c10ff */
[----:B------:R-:W-:Y:S02]  /*77c10*/  LOP3.LUT R25, R6, 0xea, RZ, 0xfc, !PT ;  /* 0x000000ea06197812 */ /* 0x000fe400078efcff */
[----:B------:R-:W-:Y:S02]  /*77c20*/  LEA.HI.X.SX32 R17, R24, R7, 0x2, P6 ;  /* 0x0000000718117211 */ /* 0x000fe400030f16ff */
[----:B------:R-:W-:Y:S01]  /*77c30*/  LEA R24, P6, R0, R5, 0x2 ;  /* 0x0000000500187211 */ /* 0x000fe200078c10ff */
[----:B------:R1:W-:Y:S01]  /*77c40*/  @P2 STG.E desc[UR22][R2.64], R193 ;  /* 0x000000c102002986 */ /* 0x0003e2000c101916 */
[----:B------:R-:W-:Y:S01]  /*77c50*/  ISETP.LT.AND P2, PT, R25, UR6, !P0 ;  /* 0x0000000619007c0c */ /* 0x000fe2000c741270 */
[----:B------:R-:W3:Y:S01]  /*77c60*/  LDCU UR6, c[0x0][0x39c] ;  /* 0x00007380ff0677ac */ /* 0x000ee20008000800 */
[----:B----4-:R-:W-:Y:S02]  /*77c70*/  LOP3.LUT R18, R6, 0xec, RZ, 0xfc, !PT ;  /* 0x000000ec06127812 */ /* 0x010fe400078efcff */
[----:B------:R-:W-:Y:S01]  /*77c80*/  LEA.HI.X.SX32 R25, R0, R7, 0x2, P6 ;  /* 0x0000000700197211 */ /* 0x000fe200030f16ff */
[----:B------:R-:W-:Y:S01]  /*77c90*/  IMAD R0, R4, 0x2, R0 ;  /* 0x0000000204007824 */ /* 0x000fe200078e0200 */
[----:B------:R4:W-:Y:S01]  /*77ca0*/  @P5 STG.E desc[UR22][R16.64], R194 ;  /* 0x000000c210005986 */ /* 0x0009e2000c101916 */
[----:B--2---:R-:W-:Y:S01]  /*77cb0*/  ISETP.LT.AND P5, PT, R18, UR5, !P0 ;  /* 0x0000000512007c0c */ /* 0x004fe2000c7a1270 */
[----:B------:R-:W2:Y:S01]  /*77cc0*/  LDCU UR5, c[0x0][0x39c] ;  /* 0x00007380ff0577ac */ /* 0x000ea20008000800 */
[----:B------:R-:W-:Y:S01]  /*77cd0*/  IMAD R18, R4, 0x2, R0 ;  /* 0x0000000204127824 */ /* 0x000fe200078e0200 */
[----:B-1----:R-:W-:-:S02]  /*77ce0*/  LEA R2, P6, R0, R5, 0x2 ;  /* 0x0000000500027211 */ /* 0x002fc400078c10ff */
[----:B------:R-:W-:Y:S01]  /*77cf0*/  LOP3.LUT R19, R6, 0xee, RZ, 0xfc, !PT ;  /* 0x000000ee06137812 */ /* 0x000fe200078efcff */
[----:B------:R1:W-:Y:S01]  /*77d00*/  @P4 STG.E desc[UR22][R24.64], R195 ;  /* 0x000000c318004986 */ /* 0x0003e2000c101916 */
[----:B------:R-:W-:Y:S01]  /*77d10*/  LEA.HI.X.SX32 R3, R0, R7, 0x2, P6 ;  /* 0x0000000700037211 */ /* 0x000fe200030f16ff */
[----:B------:R-:W-:Y:S01]  /*77d20*/  IMAD R0, R4, 0x2, R18 ;  /* 0x0000000204007824 */ /* 0x000fe200078e0212 */
[----:B---3--:R-:W-:Y:S01]  /*77d30*/  ISETP.LT.AND P4, PT, R19, UR4, !P0 ;  /* 0x0000000413007c0c */ /* 0x008fe2000c781270 */
[----:B------:R-:W3:Y:S01]  /*77d40*/  LDCU UR4, c[0x0][0x39c] ;  /* 0x00007380ff0477ac */ /* 0x000ee20008000800 */
[----:B----4-:R-:W-:-:S04]  /*77d50*/  LEA R16, P6, R18, R5, 0x2 ;  /* 0x0000000512107211 */ /* 0x010fc800078c10ff */
[----:B------:R-:W-:Y:S02]  /*77d60*/  LEA.HI.X.SX32 R17, R18, R7, 0x2, P6 ;  /* 0x0000000712117211 */ /* 0x000fe400030f16ff */
[----:B-1----:R-:W-:Y:S02]  /*77d70*/  LEA R24, P6, R0, R5, 0x2 ;  /* 0x0000000500187211 */ /* 0x002fe400078c10ff */
[C---:B------:R-:W-:Y:S01]  /*77d80*/  LOP3.LUT R19, R6.reuse, 0xf0, RZ, 0xfc, !PT ;  /* 0x000000f006137812 */ /* 0x040fe200078efcff */
[----:B------:R1:W-:Y:S01]  /*77d90*/  @P3 STG.E desc[UR22][R2.64], R232 ;  /* 0x000000e802003986 */ /* 0x0003e2000c101916 */
[----:B------:R-:W-:Y:S02]  /*77da0*/  LOP3.LUT R18, R6, 0xf2, RZ, 0xfc, !PT ;  /* 0x000000f206127812 */ /* 0x000fe400078efcff */
[----:B------:R-:W-:Y:S01]  /*77db0*/  LEA.HI.X.SX32 R25, R0, R7, 0x2, P6 ;  /* 0x0000000700197211 */ /* 0x000fe200030f16ff */
[----:B------:R-:W-:Y:S01]  /*77dc0*/  IMAD R0, R4, 0x2, R0 ;  /* 0x0000000204007824 */ /* 0x000fe200078e0200 */
[----:B--2---:R-:W-:Y:S01]  /*77dd0*/  ISETP.LT.AND P3, PT, R19, UR5, !P0 ;  /* 0x0000000513007c0c */ /* 0x004fe2000c761270 */
[----:B------:R-:W2:Y:S01]  /*77de0*/  LDCU UR5, c[0x0][0x39c] ;  /* 0x00007380ff0577ac */ /* 0x000ea20008000800 */
[----:B------:R-:W-:Y:S01]  /*77df0*/  @P2 STG.E desc[UR22][R16.64], R233 ;  /* 0x000000e910002986 */ /* 0x000fe2000c101916 */
[----:B------:R-:W-:Y:S01]  /*77e00*/  ISETP.LT.AND P2, PT, R18, UR6, !P0 ;  /* 0x0000000612007c0c */ /* 0x000fe2000c741270 */
[----:B------:R-:W-:Y:S01]  /*77e10*/  IMAD R32, R4, 0x2, R0 ;  /* 0x0000000204207824 */ /* 0x000fe200078e0200 */
[----:B------:R-:W4:Y:S01]  /*77e20*/  LDCU UR6, c[0x0][0x39c] ;  /* 0x00007380ff0677ac */ /* 0x000f220008000800 */
[----:B------:R2:W-:Y:S01]  /*77e30*/  @P5 STG.E desc[UR22][R24.64], R234 ;  /* 0x000000ea18005986 */ /* 0x0005e2000c101916 */
[----:B------:R-:W-:-:S02]  /*77e40*/  LEA R26, P5, R0, R5, 0x2 ;  /* 0x00000005001a7211 */ /* 0x000fc400078a10ff */
[----:B-1----:R-:W-:Y:S01]  /*77e50*/  LOP3.LUT R2, R6, 0xf4, RZ, 0xfc, !PT ;  /* 0x000000f406027812 */ /* 0x002fe200078efcff */
[----:B------:R-:W1:Y:S01]  /*77e60*/  LDS.128 R16, [R252] ;  /* 0x00000000fc107984 */ /* 0x000e620000000c00 */
[----:B------:R-:W-:Y:S02]  /*77e70*/  LEA.HI.X.SX32 R27, R0, R7, 0x2, P5 ;  /* 0x00000007001b7211 */ /* 0x000fe400028f16ff */
[----:B---3--:R-:W-:Y:S01]  /*77e80*/  ISETP.LT.AND P5, PT, R2, UR4, !P0 ;  /* 0x0000000402007c0c */ /* 0x008fe2000c7a1270 */
[----:B------:R-:W3:Y:S01]  /*77e90*/  LDCU UR4, c[0x0][0x39c] ;  /* 0x00007380ff0477ac */ /* 0x000ee20008000800 */
[----:B------:R-:W-:Y:S02]  /*77ea0*/  LEA R2, P6, R32, R5, 0x2 ;  /* 0x0000000520027211 */ /* 0x000fe400078c10ff */
[----:B------:R-:W-:Y:S02]  /*77eb0*/  LOP3.LUT R0, R6, 0xf6, RZ, 0xfc, !PT ;  /* 0x000000f606007812 */ /* 0x000fe400078efcff */
[----:B------:R-:W-:Y:S01]  /*77ec0*/  LEA.HI.X.SX32 R3, R32, R7, 0x2, P6 ;  /* 0x0000000720037211 */ /* 0x000fe200030f16ff */
[----:B------:R-:W-:Y:S01]  /*77ed0*/  IMAD R32, R4, 0x2, R32 ;  /* 0x0000000204207824 */ /* 0x000fe200078e0220 */
[----:B------:R3:W-:Y:S01]  /*77ee0*/  @P4 STG.E desc[UR22][R26.64], R235 ;  /* 0x000000eb1a004986 */ /* 0x0007e2000c101916 */
[----:B--2---:R-:W-:Y:S01]  /*77ef0*/  ISETP.LT.AND P4, PT, R0, UR5, !P0 ;  /* 0x0000000500007c0c */ /* 0x004fe2000c781270 */
[----:B------:R-:W2:Y:S01]  /*77f00*/  LDCU UR5, c[0x0][0x39c] ;  /* 0x00007380ff0577ac */ /* 0x000ea20008000800 */
[----:B------:R-:W-:Y:S01]  /*77f10*/  LOP3.LUT R25, R6, 0xf8, RZ, 0xfc, !PT ;  /* 0x000000f806197812 */ /* 0x000fe200078efcff */
[----:B------:R-:W-:Y:S01]  /*77f20*/  IMAD R0, R4, 0x2, R32 ;  /* 0x0000000204007824 */ /* 0x000fe200078e0220 */
[C---:B------:R-:W-:Y:S01]  /*77f30*/  LEA R24, P6, R32.reuse, R5, 0x2 ;  /* 0x0000000520187211 */ /* 0x040fe200078c10ff */
[----:B------:R2:W-:Y:S01]  /*77f40*/  @P3 STG.E desc[UR22][R2.64], R44 ;  /* 0x0000002c02003986 */ /* 0x0005e2000c101916 */
[----:B----4-:R-:W-:Y:S01]  /*77f50*/  ISETP.LT.AND P3, PT, R25, UR6, !P0 ;  /* 0x0000000619007c0c */ /* 0x010fe2000c761270 */
[----:B------:R-:W4:Y:S01]  /*77f60*/  LDCU UR6, c[0x0][0x39c] ;  /* 0x00007380ff0677ac */ /* 0x000f220008000800 */
[----:B------:R-:W-:Y:S01]  /*77f70*/  LEA.HI.X.SX32 R25, R32, R7, 0x2, P6 ;  /* 0x0000000720197211 */ /* 0x000fe200030f16ff */
[----:B------:R-:W-:Y:S01]  /*77f80*/  IMAD R32, R4, 0x2, R0 ;  /* 0x0000000204207824 */ /* 0x000fe200078e0200 */
[----:B---3--:R-:W-:-:S02]  /*77f90*/  LEA R26, P6, R0, R5, 0x2 ;  /* 0x00000005001a7211 */ /* 0x008fc400078c10ff */
[----:B------:R-:W-:Y:S01]  /*77fa0*/  LOP3.LUT R33, R6, 0xfa, RZ, 0xfc, !PT ;  /* 0x000000fa06217812 */ /* 0x000fe200078efcff */
[----:B------:R3:W-:Y:S01]  /*77fb0*/  @P2 STG.E desc[UR22][R24.64], R45 ;  /* 0x0000002d18002986 */ /* 0x0007e2000c101916 */
[----:B------:R-:W-:Y:S01]  /*77fc0*/  LEA.HI.X.SX32 R27, R0, R7, 0x2, P6 ;  /* 0x00000007001b7211 */ /* 0x000fe200030f16ff */
[----:B------:R-:W-:Y:S01]  /*77fd0*/  IMAD R0, R4, 0x2, R32 ;  /* 0x0000000204007824 */ /* 0x000fe200078e0220 */
[----:B--2---:R-:W-:Y:S02]  /*77fe0*/  LEA R2, P6, R32, R5, 0x2 ;  /* 0x0000000520027211 */ /* 0x004fe400078c10ff */
[----:B------:R-:W-:Y:S01]  /*77ff0*/  ISETP.LT.AND P2, PT, R33, UR4, !P0 ;  /* 0x0000000421007c0c */ /* 0x000fe2000c741270 */
[----:B------:R-:W2:Y:S01]  /*78000*/  LDCU UR4, c[0x0][0x39c] ;  /* 0x00007380ff0477ac */ /* 0x000ea20008000800 */
[----:B------:R-:W-:Y:S02]  /*78010*/  LOP3.LUT R33, R6, 0xfc, RZ, 0xfc, !PT ;  /* 0x000000fc06217812 */ /* 0x000fe400078efcff */
[----:B------:R-:W-:-:S02]  /*78020*/  LEA.HI.X.SX32 R3, R32, R7, 0x2, P6 ;  /* 0x0000000720037211 */ /* 0x000fc400030f16ff */
[----:B------:R-:W-:Y:S01]  /*78030*/  LEA R32, P6, R0, R5, 0x2 ;  /* 0x0000000500207211 */ /* 0x000fe200078c10ff */
[----:B------:R2:W-:Y:S01]  /*78040*/  @P5 STG.E desc[UR22][R26.64], R46 ;  /* 0x0000002e1a005986 */ /* 0x0005e2000c101916 */
[----:B------:R-:W-:Y:S01]  /*78050*/  ISETP.LT.AND P5, PT, R33, UR5, !P0 ;  /* 0x0000000521007c0c */ /* 0x000fe2000c7a1270 */
[----:B------:R-:W2:Y:S01]  /*78060*/  LDCU UR5, c[0x0][0x39c] ;  /* 0x00007380ff0577ac */ /* 0x000ea20008000800 */
[----:B------:R-:W-:Y:S02]  /*78070*/  LOP3.LUT R34, R6, 0xfe, RZ, 0xfc, !PT ;  /* 0x000000fe06227812 */ /* 0x000fe400078efcff */
[----:B------:R-:W-:Y:S01]  /*78080*/  LEA.HI.X.SX32 R33, R0, R7, 0x2, P6 ;  /* 0x0000000700217211 */ /* 0x000fe200030f16ff */
[----:B------:R-:W-:Y:S01]  /*78090*/  IMAD R0, R4, 0x2, R0 ;  /* 0x0000000204007824 */ /* 0x000fe200078e0200 */
[----:B------:R-:W-:Y:S01]  /*780a0*/  @P4 STG.E desc[UR22][R2.64], R47 ;  /* 0x0000002f02004986 */ /* 0x000fe2000c101916 */
[----:B----4-:R-:W-:Y:S01]  /*780b0*/  ISETP.LT.AND P4, PT, R34, UR6, !P0 ;  /* 0x0000000622007c0c */ /* 0x010fe2000c781270 */
[----:B------:R-:W4:Y:S01]  /*780c0*/  LDCU UR6, c[0x0][0x39c] ;  /* 0x00007380ff0677ac */ /* 0x000f220008000800 */
[----:B------:R-:W-:Y:S01]  /*780d0*/  IMAD R34, R4, 0x2, R0 ;  /* 0x0000000204227824 */ /* 0x000fe200078e0200 */
[----:B-1----:R1:W-:Y:S01]  /*780e0*/  @P3 STG.E desc[UR22][R32.64], R16 ;  /* 0x0000001020003986 */ /* 0x0023e2000c101916 */
[----:B---3--:R-:W-:-:S02]  /*780f0*/  LEA R24, P3, R0, R5, 0x2 ;  /* 0x0000000500187211 */ /* 0x008fc400078610ff */
[----:B--2---:R-:W-:Y:S02]  /*78100*/  LOP3.LUT R27, R6, 0x100, RZ, 0xfc, !PT ;  /* 0x00000100061b7812 */ /* 0x004fe400078efcff */
[----:B------:R-:W-:Y:S02]  /*78110*/  LEA.HI.X.SX32 R25, R0, R7, 0x2, P3 ;  /* 0x0000000700197211 */ /* 0x000fe400018f16ff */
[C---:B------:R-:W-:Y:S02]  /*78120*/  LEA R26, P6, R34.reuse, R5, 0x2 ;  /* 0x00000005221a7211 */ /* 0x040fe400078c10ff */
[----:B------:R-:W-:Y:S01]  /*78130*/  ISETP.LT.AND P3, PT, R27, UR4, !P0 ;  /* 0x000000041b007c0c */ /* 0x000fe2000c761270 */
[----:B------:R-:W2:Y:S01]  /*78140*/  LDCU UR4, c[0x0][0x39c] ;  /* 0x00007380ff0477ac */ /* 0x000ea20008000800 */
        /* <DEDUP_REMOVED lines=8> */
[----:B------:R-:W2:Y:S01]  /*781d0*/  LDCU UR5, c[0x0][0x39c] ;  /* 0x00007380ff0577ac */ /* 0x000ea20008000800 */
[----:B------:R-:W-:Y:S01]  /*781e0*/  IMAD R0, R4, 0x2, R34 ;  /* 0x0000000204007824 */ /* 0x000fe200078e0222 */
[----:B------:R-:W-:Y:S02]  /*781f0*/  LEA.HI.X.SX32 R3, R34, R7, 0x2, P5 ;  /* 0x0000000722037211 */ /* 0x000fe400028f16ff */
[----:B----4-:R-:W-:Y:S01]  /*78200*/  ISETP.LT.AND P5, PT, R16, UR6, !P0 ;  /* 0x0000000610007c0c */ /* 0x010fe2000c7a1270 */
[----:B------:R-:W4:Y:S01]  /*78210*/  LDCU UR6, c[0x0][0x39c] ;  /* 0x00007380ff0677ac */ /* 0x000f220008000800 */
[----:B---3--:R-:W-:-:S02]  /*78220*/  LOP3.LUT R17, R6, 0x106, RZ, 0xfc, !PT ;  /* 0x0000010606117812 */ /* 0x008fc400078efcff */
[----:B------:R-:W-:Y:S01]  /*78230*/  LEA R16, P6, R0, R5, 0x2 ;  /* 0x0000000500107211 */ /* 0x000fe200078c10ff */
[----:B-1----:R-:W-:Y:S01]  /*78240*/  IMAD R18, R4, 0x2, R0 ;  /* 0x0000000204127824 */ /* 0x002fe200078e0200 */
[----:B------:R1:W-:Y:S01]  /*78250*/  @P4 STG.E desc[UR22][R2.64], R19 ;  /* 0x0000001302004986 */ /* 0x0003e2000c101916 */
[----:B--2---:R-:W-:Y:S01]  /*78260*/  ISETP.LT.AND P4, PT, R17, UR4, !P0 ;  /* 0x0000000411007c0c */ /* 0x004fe2000c781270 */
[----:B------:R-:W2:Y:S01]  /*78270*/  LDCU UR4, c[0x0][0x39c] ;  /* 0x00007380ff0477ac */ /* 0x000ea20008000800 */
[----:B------:R-:W-:Y:S01]  /*78280*/  LEA.HI.X.SX32 R17, R0, R7, 0x2, P6 ;  /* 0x0000000700117211 */ /* 0x000fe200030f16ff */
[----:B------:R-:W-:Y:S01]  /*78290*/  IMAD R0, R4, 0x2, R18 ;  /* 0x0000000204007824 */ /* 0x000fe200078e0212 */
[----:B------:R-:W-:Y:S02]  /*782a0*/  LEA R24, P6, R18, R5, 0x2 ;  /* 0x0000000512187211 */ /* 0x000fe400078c10ff */
[----:B------:R-:W-:Y:S02]  /*782b0*/  LOP3.LUT R27, R6, 0x108, RZ, 0xfc, !PT ;  /* 0x00000108061b7812 */ /* 0x000fe400078efcff */
[----:B------:R-:W-:-:S02]  /*782c0*/  LEA.HI.X.SX32 R25, R18, R7, 0x2, P6 ;  /* 0x0000000712197211 */ /* 0x000fc400030f16ff */
[C---:B------:R-:W-:Y:S01]  /*782d0*/  LEA R26, P6, R0.reuse, R5, 0x2 ;  /* 0x00000005001a7211 */ /* 0x040fe200078c10ff */
[----:B------:R3:W-:Y:S01]  /*782e0*/  @P3 STG.E desc[UR22][R16.64], R213 ;  /* 0x000000d510003986 */ /* 0x0007e2000c101916 */
[----:B------:R-:W-:Y:S01]  /*782f0*/  ISETP.LT.AND P3, PT, R27, UR5, !P0 ;  /* 0x000000051b007c0c */ /* 0x000fe2000c761270 */
[----:B------:R-:W2:Y:S01]  /*78300*/  LDCU UR5, c[0x0][0x39c] ;  /* 0x00007380ff0577ac */ /* 0x000ea20008000800 */
[----:B------:R-:W-:Y:S01]  /*78310*/  LEA.HI.X.SX32 R27, R0, R7, 0x2, P6 ;  /* 0x00000007001b7211 */ /* 0x000fe200030f16ff */
[----:B------:R-:W-:Y:S01]  /*78320*/  IMAD R0, R4, 0x2, R0 ;  /* 0x0000000204007824 */ /* 0x000fe200078e0200 */
[C---:B-1----:R-:W-:Y:S01]  /*78330*/  LOP3.LUT R2, R6.reuse, 0x10a, RZ, 0xfc, !PT ;  /* 0x0000010a06027812 */ /* 0x042fe200078efcff */
[----:B------:R1:W-:Y:S01]  /*78340*/  @P2 STG.E desc[UR22][R24.64], R226 ;  /* 0x000000e218002986 */ /* 0x0003e2000c101916 */
[----:B------:R-:W-:-:S03]  /*78350*/  LOP3.LUT R3, R6, 0x10c, RZ, 0xfc, !PT ;  /* 0x0000010c06037812 */ /* 0x000fc600078efcff */
[----:B---3--:R-:W3:Y:S01]  /*78360*/  LDL.LU R213, [R1+0x10] ;  /* 0x0000100001d57983 */ /* 0x008ee20000300800 */
[----:B----4-:R-:W-:Y:S01]  /*78370*/  ISETP.LT.AND P2, PT, R2, UR6, !P0 ;  /* 0x0000000602007c0c */ /* 0x010fe2000c741270 */
[----:B------:R-:W-:Y:S01]  /*78380*/  IMAD R18, R4, 0x2, R0 ;  /* 0x0000000204127824 */ /* 0x000fe200078e0200 */
[C---:B------:R-:W-:Y:S01]  /*78390*/  LEA R2, P6, R0.reuse, R5, 0x2 ;  /* 0x0000000500027211 */ /* 0x040fe200078c10ff */
[----:B------:R4:W-:Y:S04]  /*783a0*/  @P5 STG.E desc[UR22][R26.64], R225 ;  /* 0x000000e11a005986 */ /* 0x0009e8000c101916 */
[----:B-1----:R-:W3:Y:S01]  /*783b0*/  LDL.LU R226, [R1+0x14] ;  /* 0x0000140001e27983 */ /* 0x002ee20000300800 */
[----:B--2---:R-:W-:Y:S01]  /*783c0*/  ISETP.LT.AND P5, PT, R3, UR4, !P0 ;  /* 0x0000000403007c0c */ /* 0x004fe2000c7a1270 */
[----:B------:R-:W1:Y:S01]  /*783d0*/  LDCU UR6, c[0x0][0x39c] ;  /* 0x00007380ff0677ac */ /* 0x000e620008000800 */
[----:B------:R-:W-:Y:S01]  /*783e0*/  LEA.HI.X.SX32 R3, R0, R7, 0x2, P6 ;  /* 0x0000000700037211 */ /* 0x000fe200030f16ff */
[----:B------:R-:W2:Y:S04]  /*783f0*/  LDCU UR4, c[0x0][0x39c] ;  /* 0x00007380ff0477ac */ /* 0x000ea80008000800 */
[----:B------:R1:W-:Y:S04]  /*78400*/  @P4 STG.E desc[UR22][R2.64], R224 ;  /* 0x000000e002004986 */ /* 0x0003e8000c101916 */
[----:B----4-:R-:W4:Y:S04]  /*78410*/  LDL.LU R225, [R1+0x18] ;  /* 0x0000180001e17983 */ /* 0x010f280000300800 */
[----:B-1----:R-:W4:Y:S01]  /*78420*/  LDL.LU R224, [R1+0x1c] ;  /* 0x00001c0001e07983 */ /* 0x002f220000300800 */
[----:B------:R-:W-:Y:S01]  /*78430*/  LEA R16, P6, R18, R5, 0x2 ;  /* 0x0000000512107211 */ /* 0x000fe200078c10ff */
[----:B------:R-:W-:Y:S01]  /*78440*/  IMAD R0, R4, 0x2, R18 ;  /* 0x0000000204007824 */ /* 0x000fe200078e0212 */
[----:B------:R-:W-:-:S02]  /*78450*/  LOP3.LUT R19, R6, 0x10e, RZ, 0xfc, !PT ;  /* 0x0000010e06137812 */ /* 0x000fc400078efcff */
[----:B------:R-:W-:Y:S02]  /*78460*/  LEA.HI.X.SX32 R17, R18, R7, 0x2, P6 ;  /* 0x0000000712117211 */ /* 0x000fe400030f16ff */
[C---:B------:R-:W-:Y:S02]  /*78470*/  LEA R18, P6, R0.reuse, R5, 0x2 ;  /* 0x0000000500127211 */ /* 0x040fe400078c10ff */
[----:B------:R-:W-:Y:S01]  /*78480*/  ISETP.LT.AND P4, PT, R19, UR5, !P0 ;  /* 0x0000000513007c0c */ /* 0x000fe2000c781270 */
[----:B------:R-:W1:Y:S01]  /*78490*/  LDCU UR5, c[0x0][0x39c] ;  /* 0x00007380ff0577ac */ /* 0x000e620008000800 */
[----:B------:R-:W-:Y:S01]  /*784a0*/  LEA.HI.X.SX32 R19, R0, R7, 0x2, P6 ;  /* 0x0000000700137211 */ /* 0x000fe200030f16ff */
[----:B------:R-:W-:Y:S01]  /*784b0*/  IMAD R0, R4, 0x2, R0 ;  /* 0x0000000204007824 */ /* 0x000fe200078e0200 */
[C---:B------:R-:W-:Y:S01]  /*784c0*/  LOP3.LUT R24, R6.reuse, 0x110, RZ, 0xfc, !PT ;  /* 0x0000011006187812 */ /* 0x040fe200078efcff */
[----:B------:R1:W-:Y:S01]  /*784d0*/  @P3 STG.E desc[UR22][R16.64], R222 ;  /* 0x000000de10003986 */ /* 0x0003e2000c101916 */
[----:B------:R-:W-:-:S02]  /*784e0*/  LOP3.LUT R25, R6, 0x112, RZ, 0xfc, !PT ;  /* 0x0000011206197812 */ /* 0x000fc400078efcff */
[----:B------:R-:W-:Y:S01]  /*784f0*/  ISETP.LT.AND P3, PT, R24, UR6, !P0 ;  /* 0x0000000618007c0c */ /* 0x000fe2000c761270 */
[----:B------:R-:W-:Y:S01]  /*78500*/  IMAD R24, R4, 0x2, R0 ;  /* 0x0000000204187824 */ /* 0x000fe200078e0200 */
[C---:B------:R-:W-:Y:S01]  /*78510*/  LEA R2, P6, R0.reuse, R5, 0x2 ;  /* 0x0000000500027211 */ /* 0x040fe200078c10ff */
[----:B------:R-:W1:Y:S01]  /*78520*/  LDCU UR6, c[0x0][0x39c] ;  /* 0x00007380ff0677ac */ /* 0x000e620008000800 */
[----:B------:R1:W-:Y:S01]  /*78530*/  @P2 STG.E desc[UR22][R18.64], R223 ;  /* 0x000000df12002986 */ /* 0x0003e2000c101916 */
[----:B--2---:R-:W-:Y:S02]  /*78540*/  ISETP.LT.AND P2, PT, R25, UR4, !P0 ;  /* 0x0000000419007c0c */ /* 0x004fe4000c741270 */
[----:B------:R-:W-:Y:S01]  /*78550*/  LEA.HI.X.SX32 R3, R0, R7, 0x2, P6 ;  /* 0x0000000700037211 */ /* 0x000fe200030f16ff */
[----:B------:R-:W2:Y:S01]  /*78560*/  LDCU UR4, c[0x0][0x39c] ;  /* 0x00007380ff0477ac */ /* 0x000ea20008000800 */
[----:B-1----:R-:W-:Y:S01]  /*78570*/  LEA R16, P6, R24, R5, 0x2 ;  /* 0x0000000518107211 */ /* 0x002fe200078c10ff */
[----:B------:R-:W-:Y:S01]  /*78580*/  IMAD R0, R4, 0x2, R24 ;  /* 0x0000000204007824 */ /* 0x000fe200078e0218 */
[----:B------:R-:W-:-:S02]  /*78590*/  LOP3.LUT R25, R6, 0x114, RZ, 0xfc, !PT ;  /* 0x0000011406197812 */ /* 0x000fc400078efcff */
[----:B------:R-:W-:Y:S01]  /*785a0*/  LEA.HI.X.SX32 R17, R24, R7, 0x2, P6 ;  /* 0x0000000718117211 */ /* 0x000fe200030f16ff */
[----:B------:R-:W-:Y:S01]  /*785b0*/  IMAD R26, R4, 0x2, R0 ;  /* 0x00000002041a7824 */ /* 0x000fe200078e0200 */
[----:B------:R-:W-:Y:S01]  /*785c0*/  LEA R18, P6, R0, R5, 0x2 ;  /* 0x0000000500127211 */ /* 0x000fe200078c10ff */
[----:B------:R-:W-:Y:S01]  /*785d0*/  @P5 STG.E desc[UR22][R2.64], R237 ;  /* 0x000000ed02005986 */ /* 0x000fe2000c101916 */
[----:B------:R-:W-:Y:S01]  /*785e0*/  ISETP.LT.AND P5, PT, R25, UR5, !P0 ;  /* 0x0000000519007c0c */ /* 0x000fe2000c7a1270 */
[----:B------:R-:W1:Y:S01]  /*785f0*/  LDCU UR5, c[0x0][0x39c] ;  /* 0x00007380ff0577ac */ /* 0x000e620008000800 */
[----:B------:R-:W-:Y:S02]  /*78600*/  LOP3.LUT R25, R6, 0x116, RZ, 0xfc, !PT ;  /* 0x0000011606197812 */ /* 0x000fe400078efcff */
[----:B------:R-:W-:Y:S02]  /*78610*/  LEA.HI.X.SX32 R19, R0, R7, 0x2, P6 ;  /* 0x0000000700137211 */ /* 0x000fe400030f16ff */
[----:B------:R-:W-:Y:S01]  /*78620*/  LEA R24, P6, R26, R5, 0x2 ;  /* 0x000000051a187211 */ /* 0x000fe200078c10ff */
[----:B------:R1:W-:Y:S01]  /*78630*/  @P4 STG.E desc[UR22][R16.64], R227 ;  /* 0x000000e310004986 */ /* 0x0003e2000c101916 */
[----:B------:R-:W-:Y:S01]  /*78640*/  ISETP.LT.AND P4, PT, R25, UR6, !P0 ;  /* 0x0000000619007c0c */ /* 0x000fe2000c781270 */
[----:B------:R-:W2:Y:S01]  /*78650*/  LDCU UR6, c[0x0][0x39c] ;  /* 0x00007380ff0677ac */ /* 0x000ea20008000800 */
[----:B------:R-:W-:-:S02]  /*78660*/  LOP3.LUT R0, R6, 0x118, RZ, 0xfc, !PT ;  /* 0x0000011806007812 */ /* 0x000fc400078efcff */
[----:B------:R-:W-:Y:S01]  /*78670*/  LEA.HI.X.SX32 R25, R26, R7, 0x2, P6 ;  /* 0x000000071a197211 */ /* 0x000fe200030f16ff */
[----:B------:R-:W-:Y:S01]  /*78680*/  IMAD R26, R4, 0x2, R26 ;  /* 0x00000002041a7824 */ /* 0x000fe200078e021a */
[----:B-1----:R-:W-:Y:S01]  /*78690*/  LOP3.LUT R17, R6, 0x11a, RZ, 0xfc, !PT ;  /* 0x0000011a06117812 */ /* 0x002fe200078efcff */
[----:B---3--:R1:W-:Y:S01]  /*786a0*/  @P3 STG.E desc[UR22][R18.64], R213 ;  /* 0x000000d512003986 */ /* 0x0083e2000c101916 */
[----:B--2---:R-:W-:Y:S01]  /*786b0*/  ISETP.LT.AND P3, PT, R0, UR4, !P0 ;  /* 0x0000000400007c0c */ /* 0x004fe2000c761270 */
[----:B------:R-:W-:Y:S01]  /*786c0*/  IMAD R0, R4, 0x2, R26 ;  /* 0x0000000204007824 */ /* 0x000fe200078e021a */
[----:B------:R-:W2:Y:S01]  /*786d0*/  LDCU UR4, c[0x0][0x39c] ;  /* 0x00007380ff0477ac */ /* 0x000ea20008000800 */
[----:B------:R3:W-:Y:S01]  /*786e0*/  @P2 STG.E desc[UR22][R24.64], R226 ;  /* 0x000000e218002986 */ /* 0x0007e2000c101916 */
[-C--:B------:R-:W-:Y:S02]  /*786f0*/  LEA R2, P2, R26, R5.reuse, 0x2 ;  /* 0x000000051a027211 */ /* 0x080fe400078410ff */
[----:B------:R-:W-:-:S02]  /*78700*/  LEA R16, P6, R0, R5, 0x2 ;  /* 0x0000000500107211 */ /* 0x000fc400078c10ff */
[-C--:B------:R-:W-:Y:S02]  /*78710*/  LEA.HI.X.SX32 R3, R26, R7.reuse, 0x2, P2 ;  /* 0x000000071a037211 */ /* 0x080fe400010f16ff */
[----:B------:R-:W-:Y:S01]  /*78720*/  ISETP.LT.AND P2, PT, R17, UR5, !P0 ;  /* 0x0000000511007c0c */ /* 0x000fe2000c741270 */
[----:B------:R-:W2:Y:S01]  /*78730*/  LDCU UR5, c[0x0][0x39c] ;  /* 0x00007380ff0577ac */ /* 0x000ea20008000800 */
[----:B------:R-:W-:Y:S01]  /*78740*/  LEA.HI.X.SX32 R17, R0, R7, 0x2, P6 ;  /* 0x0000000700117211 */ /* 0x000fe200030f16ff */
[----:B------:R-:W-:Y:S01]  /*78750*/  IMAD R0, R4, 0x2, R0 ;  /* 0x0000000204007824 */ /* 0x000fe200078e0200 */
[C---:B-1----:R-:W-:Y:S01]  /*78760*/  LOP3.LUT R18, R6.reuse, 0x11c, RZ, 0xfc, !PT ;  /* 0x0000011c06127812 */ /* 0x042fe200078efcff */
[----:B----4-:R1:W-:Y:S01]  /*78770*/  @P5 STG.E desc[UR22][R2.64], R225 ;  /* 0x000000e102005986 */ /* 0x0103e2000c101916 */
[----:B---3--:R-:W-:Y:S02]  /*78780*/  LOP3.LUT R25, R6, 0x11e, RZ, 0xfc, !PT ;  /* 0x0000011e06197812 */ /* 0x008fe400078efcff */
[----:B------:R-:W-:Y:S01]  /*78790*/  ISETP.LT.AND P5, PT, R18, UR6, !P0 ;  /* 0x0000000612007c0c */ /* 0x000fe2000c7a1270 */
[----:B------:R-:W-:Y:S01]  /*787a0*/  IMAD R24, R4, 0x2, R0 ;  /* 0x0000000204187824 */ /* 0x000fe200078e0200 */
[----:B------:R-:W3:Y:S01]  /*787b0*/  LDCU UR6, c[0x0][0x39c] ;  /* 0x00007380ff0677ac */ /* 0x000ee20008000800 */
[----:B------:R4:W-:Y:S01]  /*787c0*/  @P4 STG.E desc[UR22][R16.64], R224 ;  /* 0x000000e010004986 */ /* 0x0009e2000c101916 */
[----:B------:R-:W-:-:S04]  /*787d0*/  LEA R18, P4, R0, R5, 0x2 ;  /* 0x0000000500127211 */ /* 0x000fc800078810ff */
[----:B------:R-:W-:Y:S02]  /*787e0*/  LEA.HI.X.SX32 R19, R0, R7, 0x2, P4 ;  /* 0x0000000700137211 */ /* 0x000fe400020f16ff */
[----:B--2---:R-:W-:Y:S01]  /*787f0*/  ISETP.LT.AND P4, PT, R25, UR4, !P0 ;  /* 0x0000000419007c0c */ /* 0x004fe2000c781270 */
[----:B------:R-:W2:Y:S01]  /*78800*/  LDCU UR4, c[0x0][0x39c] ;  /* 0x00007380ff0477ac */ /* 0x000ea20008000800 */
[----:B-1----:R-:W-:Y:S01]  /*78810*/  LOP3.LUT R3, R6, 0x120, RZ, 0xfc, !PT ;  /* 0x0000012006037812 */ /* 0x002fe200078efcff */
[----:B------:R-:W-:Y:S01]  /*78820*/  IMAD R0, R4, 0x2, R24 ;  /* 0x0000000204007824 */ /* 0x000fe200078e0218 */
[----:B------:R-:W-:Y:S01]  /*78830*/  LEA R2, P6, R24, R5, 0x2 ;  /* 0x0000000518027211 */ /* 0x000fe200078c10ff */
[----:B------:R1:W-:Y:S01]  /*78840*/  @P3 STG.E desc[UR22][R18.64], R196 ;  /* 0x000000c412003986 */ /* 0x0003e2000c101916 */
[----:B------:R-:W-:Y:S01]  /*78850*/  ISETP.LT.AND P3, PT, R3, UR5, !P0 ;  /* 0x0000000503007c0c */ /* 0x000fe2000c761270 */
[----:B------:R-:W-:Y:S01]  /*78860*/  IMAD R26, R4, 0x2, R0 ;  /* 0x00000002041a7824 */ /* 0x000fe200078e0200 */
[----:B------:R-:W-:Y:S01]  /*78870*/  LEA.HI.X.SX32 R3, R24, R7, 0x2, P6 ;  /* 0x0000000718037211 */ /* 0x000fe200030f16ff */
[----:B------:R-:W1:Y:S01]  /*78880*/  LDCU UR5, c[0x0][0x39c] ;  /* 0x00007380ff0577ac */ /* 0x000e620008000800 */
[----:B----4-:R-:W-:-:S02]  /*78890*/  LEA R16, P6, R0, R5, 0x2 ;  /* 0x0000000500107211 */ /* 0x010fc400078c10ff */
[----:B------:R-:W-:Y:S02]  /*788a0*/  LOP3.LUT R25, R6, 0x122, RZ, 0xfc, !PT ;  /* 0x0000012206197812 */ /* 0x000fe400078efcff */
[----:B------:R-:W-:Y:S02]  /*788b0*/  LEA.HI.X.SX32 R17, R0, R7, 0x2, P6 ;  /* 0x0000000700117211 */ /* 0x000fe400030f16ff */
[----:B------:R-:W-:Y:S02]  /*788c0*/  LEA R24, P6, R26, R5, 0x2 ;  /* 0x000000051a187211 */ /* 0x000fe400078c10ff */
[----:B------:R-:W-:Y:S01]  /*788d0*/  LOP3.LUT R0, R6, 0x124, RZ, 0xfc, !PT ;  /* 0x0000012406007812 */ /* 0x000fe200078efcff */
[----:B------:R4:W-:Y:S01]  /*788e0*/  @P2 STG.E desc[UR22][R2.64], R197 ;  /* 0x000000c502002986 */ /* 0x0009e2000c101916 */
[----:B---3--:R-:W-:Y:S01]  /*788f0*/  ISETP.LT.AND P2, PT, R25, UR6, !P0 ;  /* 0x0000000619007c0c */ /* 0x008fe2000c741270 */
[----:B------:R-:W3:Y:S01]  /*78900*/  LDCU UR6, c[0x0][0x39c] ;  /* 0x00007380ff0677ac */ /* 0x000ee20008000800 */
[----:B------:R-:W-:Y:S01]  /*78910*/  LEA.HI.X.SX32 R25, R26, R7, 0x2, P6 ;  /* 0x000000071a197211 */ /* 0x000fe200030f16ff */
[----:B------:R3:W-:Y:S01]  /*78920*/  @P5 STG.E desc[UR22][R16.64], R198 ;  /* 0x000000c610005986 */ /* 0x0007e2000c101916 */
[----:B--2---:R-:W-:Y:S01]  /*78930*/  ISETP.LT.AND P5, PT, R0, UR4, !P0 ;  /* 0x0000000400007c0c */ /* 0x004fe2000c7a1270 */
[----:B------:R-:W2:Y:S01]  /*78940*/  LDCU UR4, c[0x0][0x39c] ;  /* 0x00007380ff0477ac */ /* 0x000ea20008000800 */
[----:B------:R-:W-:Y:S01]  /*78950*/  IMAD R26, R4, 0x2, R26 ;  /* 0x00000002041a7824 */ /* 0x000fe200078e021a */
[----:B-1----:R-:W-:-:S03]  /*78960*/  LOP3.LUT R18, R6, 0x126, RZ, 0xfc, !PT ;  /* 0x0000012606127812 */ /* 0x002fc600078efcff */
[----:B------:R-:W-:Y:S01]  /*78970*/  IMAD R0, R4, 0x2, R26 ;  /* 0x0000000204007824 */ /* 0x000fe200078e021a */
[----:B----4-:R-:W-:Y:S01]  /*78980*/  LEA R2, P6, R26, R5, 0x2 ;  /* 0x000000051a027211 */ /* 0x010fe200078c10ff */
[----:B------:R1:W-:Y:S01]  /*78990*/  @P4 STG.E desc[UR22][R24.64], R199 ;  /* 0x000000c718004986 */ /* 0x0003e2000c101916 */
[----:B------:R-:W-:Y:S01]  /*789a0*/  ISETP.LT.AND P4, PT, R18, UR5, !P0 ;  /* 0x0000000512007c0c */ /* 0x000fe2000c781270 */
[----:B------:R-:W4:Y:S01]  /*789b0*/  LDCU UR5, c[0x0][0x39c] ;  /* 0x00007380ff0577ac */ /* 0x000f220008000800 */
[----:B------:R-:W-:Y:S01]  /*789c0*/  LEA.HI.X.SX32 R3, R26, R7, 0x2, P6 ;  /* 0x000000071a037211 */ /* 0x000fe200030f16ff */
[----:B------:R-:W-:Y:S01]  /*789d0*/  IMAD R26, R4, 0x2, R0 ;  /* 0x00000002041a7824 */ /* 0x000fe200078e0200 */
[----:B---3--:R-:W-:Y:S02]  /*789e0*/  LEA R16, P6, R0, R5, 0x2 ;  /* 0x0000000500107211 */ /* 0x008fe400078c10ff */
[----:B------:R-:W-:Y:S02]  /*789f0*/  LOP3.LUT R19, R6, 0x128, RZ, 0xfc, !PT ;  /* 0x0000012806137812 */ /* 0x000fe400078efcff */
[----:B------:R-:W-:-:S02]  /*78a00*/  LEA.HI.X.SX32 R17, R0, R7, 0x2, P6 ;  /* 0x0000000700117211 */ /* 0x000fc400030f16ff */
[C---:B------:R-:W-:Y:S01]  /*78a10*/  LEA R18, P6, R26.reuse, R5, 0x2 ;  /* 0x000000051a127211 */ /* 0x040fe200078c10ff */
[----:B------:R3:W-:Y:S01]  /*78a20*/  @P3 STG.E desc[UR22][R2.64], R200 ;  /* 0x000000c802003986 */ /* 0x0007e2000c101916 */
[----:B--2---:R-:W-:Y:S01]  /*78a30*/  ISETP.LT.AND P3, PT, R19, UR4, !P0 ;  /* 0x0000000413007c0c */ /* 0x004fe2000c761270 */
[----:B------:R-:W2:Y:S01]  /*78a40*/  LDCU UR4, c[0x0][0x39c] ;  /* 0x00007380ff0477ac */ /* 0x000ea20008000800 */
[----:B------:R-:W-:Y:S01]  /*78a50*/  LEA.HI.X.SX32 R19, R26, R7, 0x2, P6 ;  /* 0x000000071a137211 */ /* 0x000fe200030f16ff */
[----:B------:R-:W-:Y:S01]  /*78a60*/  IMAD R26, R4, 0x2, R26 ;  /* 0x00000002041a7824 */ /* 0x000fe200078e021a */
[C---:B------:R-:W-:Y:S01]  /*78a70*/  LOP3.LUT R0, R6.reuse, 0x12a, RZ, 0xfc, !PT ;  /* 0x0000012a06007812 */ /* 0x040fe200078efcff */
[----:B------:R2:W-:Y:S01]  /*78a80*/  @P2 STG.E desc[UR22][R16.64], R201 ;  /* 0x000000c910002986 */ /* 0x0005e2000c101916 */
[----:B-1----:R-:W-:Y:S02]  /*78a90*/  LOP3.LUT R24, R6, 0x12c, RZ, 0xfc, !PT ;  /* 0x0000012c06187812 */ /* 0x002fe400078efcff */
[----:B------:R-:W-:Y:S01]  /*78aa0*/  ISETP.LT.AND P2, PT, R0, UR6, !P0 ;  /* 0x0000000600007c0c */ /* 0x000fe2000c741270 */
[----:B------:R-:W-:Y:S01]  /*78ab0*/  IMAD R0, R4, 0x2, R26 ;  /* 0x0000000204007824 */ /* 0x000fe200078e021a */
[----:B------:R-:W1:Y:S01]  /*78ac0*/  LDCU UR6, c[0x0][0x39c] ;  /* 0x00007380ff0677ac */ /* 0x000e620008000800 */
[----:B---3--:R-:W-:Y:S01]  /*78ad0*/  LEA R2, P6, R26, R5, 0x2 ;  /* 0x000000051a027211 */ /* 0x008fe200078c10ff */
[----:B------:R3:W-:Y:S01]  /*78ae0*/  @P5 STG.E desc[UR22][R18.64], R202 ;  /* 0x000000ca12005986 */ /* 0x0007e2000c101916 */
[----:B----4-:R-:W-:Y:S01]  /*78af0*/  ISETP.LT.AND P5, PT, R24, UR5, !P0 ;  /* 0x0000000518007c0c */ /* 0x010fe2000c7a1270 */
[----:B------:R-:W4:Y:S01]  /*78b00*/  LDCU UR5, c[0x0][0x39c] ;  /* 0x00007380ff0577ac */ /* 0x000f220008000800 */
[----:B------:R-:W-:Y:S01]  /*78b10*/  LEA.HI.X.SX32 R3, R26, R7, 0x2, P6 ;  /* 0x000000071a037211 */ /* 0x000fe200030f16ff */
[----:B------:R-:W-:Y:S01]  /*78b20*/  IMAD R24, R4, 0x2, R0 ;  /* 0x0000000204187824 */ /* 0x000fe200078e0200 */
[----:B--2---:R-:W-:-:S02]  /*78b30*/  LEA R16, P6, R0, R5, 0x2 ;  /* 0x0000000500107211 */ /* 0x004fc400078c10ff */
[----:B------:R-:W-:Y:S02]  /*78b40*/  LOP3.LUT R25, R6, 0x12e, RZ, 0xfc, !PT ;  /* 0x0000012e06197812 */ /* 0x000fe400078efcff */
[----:B------:R-:W-:Y:S01]  /*78b50*/  LEA.HI.X.SX32 R17, R0, R7, 0x2, P6 ;  /* 0x0000000700117211 */ /* 0x000fe200030f16ff */
[----:B------:R-:W-:Y:S01]  /*78b60*/  IMAD R0, R4, 0x2, R24 ;  /* 0x0000000204007824 */ /* 0x000fe200078e0218 */
[----:B---3--:R-:W-:Y:S01]  /*78b70*/  LEA R18, P6, R24, R5, 0x2 ;  /* 0x0000000518127211 */ /* 0x008fe200078c10ff */
[----:B------:R2:W-:Y:S01]  /*78b80*/  @P4 STG.E desc[UR22][R2.64], R203 ;  /* 0x000000cb02004986 */ /* 0x0005e2000c101916 */
[----:B------:R-:W-:Y:S01]  /*78b90*/  ISETP.LT.AND P4, PT, R25, UR4, !P0 ;  /* 0x0000000419007c0c */ /* 0x000fe2000c781270 */
[----:B------:R-:W3:Y:S01]  /*78ba0*/  LDCU UR4, c[0x0][0x39c] ;  /* 0x00007380ff0477ac */ /* 0x000ee20008000800 */
[----:B------:R-:W-:Y:S02]  /*78bb0*/  LOP3.LUT R25, R6, 0x130, RZ, 0xfc, !PT ;  /* 0x0000013006197812 */ /* 0x000fe400078efcff */
[----:B------:R-:W-:-:S02]  /*78bc0*/  LEA.HI.X.SX32 R19, R24, R7, 0x2, P6 ;  /* 0x0000000718137211 */ /* 0x000fc400030f16ff */
[----:B------:R-:W-:Y:S01]  /*78bd0*/  LEA R24, P6, R0, R5, 0x2 ;  /* 0x0000000500187211 */ /* 0x000fe200078c10ff */
[----:B------:R2:W-:Y:S01]  /*78be0*/  @P3 STG.E desc[UR22][R16.64], R204 ;  /* 0x000000cc10003986 */ /* 0x0005e2000c101916 */
[----:B-1----:R-:W-:Y:S01]  /*78bf0*/  ISETP.LT.AND P3, PT, R25, UR6, !P0 ;  /* 0x0000000619007c0c */ /* 0x002fe2000c761270 */
[----:B------:R-:W1:Y:S01]  /*78c00*/  LDCU UR6, c[0x0][0x39c] ;  /* 0x00007380ff0677ac */ /* 0x000e620008000800 */
[----:B------:R-:W-:Y:S02]  /*78c10*/  LOP3.LUT R26, R6, 0x132, RZ, 0xfc, !PT ;  /* 0x00000132061a7812 */ /* 0x000fe400078efcff */
[----:B------:R-:W-:Y:S01]  /*78c20*/  LEA.HI.X.SX32 R25, R0, R7, 0x2, P6 ;  /* 0x0000000700197211 */ /* 0x000fe200030f16ff */
[----:B------:R-:W-:Y:S01]  /*78c30*/  IMAD R0, R4, 0x2, R0 ;  /* 0x0000000204007824 */ /* 0x000fe200078e0200 */
[----:B------:R1:W-:Y:S01]  /*78c40*/  @P2 STG.E desc[UR22][R18.64], R205 ;  /* 0x000000cd12002986 */ /* 0x0003e2000c101916 */
[----:B----4-:R-:W-:Y:S01]  /*78c50*/  ISETP.LT.AND P2, PT, R26, UR5, !P0 ;  /* 0x000000051a007c0c */ /* 0x010fe2000c741270 */
[----:B------:R-:W4:Y:S01]  /*78c60*/  LDCU UR5, c[0x0][0x39c] ;  /* 0x00007380ff0577ac */ /* 0x000f220008000800 */
[----:B------:R-:W-:Y:S01]  /*78c70*/  IMAD R26, R4, 0x2, R0 ;  /* 0x00000002041a7824 */ /* 0x000fe200078e0200 */
[----:B------:R1:W-:Y:S01]  /*78c80*/  @P5 STG.E desc[UR22][R24.64], R206 ;  /* 0x000000ce18005986 */ /* 0x0003e2000c101916 */
[----:B--2---:R-:W-:-:S02]  /*78c90*/  LEA R2, P5, R0, R5, 0x2 ;  /* 0x0000000500027211 */ /* 0x004fc400078a10ff */
[----:B------:R-:W-:Y:S02]  /*78ca0*/  LOP3.LUT R17, R6, 0x134, RZ, 0xfc, !PT ;  /* 0x0000013406117812 */ /* 0x000fe400078efcff */
[----:B------:R-:W-:Y:S02]  /*78cb0*/  LEA R16, P6, R26, R5, 0x2 ;  /* 0x000000051a107211 */ /* 0x000fe400078c10ff */
[-C--:B------:R-:W-:Y:S02]  /*78cc0*/  LEA.HI.X.SX32 R3, R0, R7.reuse, 0x2, P5 ;  /* 0x0000000700037211 */ /* 0x080fe400028f16ff */
[----:B---3--:R-:W-:Y:S01]  /*78cd0*/  ISETP.LT.AND P5, PT, R17, UR4, !P0 ;  /* 0x0000000411007c0c */ /* 0x008fe2000c7a1270 */
[----:B------:R-:W2:Y:S01]  /*78ce0*/  LDCU UR4, c[0x0][0x39c] ;  /* 0x00007380ff0477ac */ /* 0x000ea20008000800 */
[----:B------:R-:W-:Y:S01]  /*78cf0*/  LEA.HI.X.SX32 R17, R26, R7, 0x2, P6 ;  /* 0x000000071a117211 */ /* 0x000fe200030f16ff */
[----:B------:R-:W-:Y:S01]  /*78d00*/  IMAD R26, R4, 0x2, R26 ;  /* 0x00000002041a7824 */ /* 0x000fe200078e021a */
[----:B------:R3:W-:Y:S01]  /*78d10*/  @P4 STG.E desc[UR22][R2.64], R207 ;  /* 0x000000cf02004986 */ /* 0x0007e2000c101916 */
[----:B------:R-:W-:-:S03]  /*78d20*/  LOP3.LUT R0, R6, 0x136, RZ, 0xfc, !PT ;  /* 0x0000013606007812 */ /* 0x000fc600078efcff */
[----:B------:R2:W-:Y:S01]  /*78d30*/  @P3 STG.E desc[UR22][R16.64], R216 ;  /* 0x000000d810003986 */ /* 0x0005e2000c101916 */
[----:B-1----:R-:W-:Y:S02]  /*78d40*/  LEA R18, P3, R26, R5, 0x2 ;  /* 0x000000051a127211 */ /* 0x002fe400078610ff */
[----:B------:R-:W-:Y:S02]  /*78d50*/  LOP3.LUT R24, R6, 0x138, RZ, 0xfc, !PT ;  /* 0x0000013806187812 */ /* 0x000fe400078efcff */
[----:B------:R-:W-:Y:S01]  /*78d60*/  ISETP.LT.AND P4, PT, R0, UR6, !P0 ;  /* 0x0000000600007c0c */ /* 0x000fe2000c781270 */
[----:B------:R-:W-:Y:S01]  /*78d70*/  IMAD R0, R4, 0x2, R26 ;  /* 0x0000000204007824 */ /* 0x000fe200078e021a */
[----:B------:R-:W-:Y:S01]  /*78d80*/  LEA.HI.X.SX32 R19, R26, R7, 0x2, P3 ;  /* 0x000000071a137211 */ /* 0x000fe200018f16ff */
[----:B------:R-:W1:Y:S01]  /*78d90*/  LDCU UR6, c[0x0][0x39c] ;  /* 0x00007380ff0677ac */ /* 0x000e620008000800 */
[----:B----4-:R-:W-:Y:S01]  /*78da0*/  ISETP.LT.AND P3, PT, R24, UR5, !P0 ;  /* 0x0000000518007c0c */ /* 0x010fe2000c761270 */
[----:B------:R-:W4:Y:S01]  /*78db0*/  LDCU UR5, c[0x0][0x39c] ;  /* 0x00007380ff0577ac */ /* 0x000f220008000800 */
[----:B---3--:R-:W-:Y:S01]  /*78dc0*/  LOP3.LUT R3, R6, 0x13a, RZ, 0xfc, !PT ;  /* 0x0000013a06037812 */ /* 0x008fe200078efcff */
[----:B------:R-:W-:Y:S01]  /*78dd0*/  IMAD R24, R4, 0x2, R0 ;  /* 0x0000000204187824 */ /* 0x000fe200078e0200 */
[C---:B------:R-:W-:Y:S01]  /*78de0*/  LEA R2, P6, R0.reuse, R5, 0x2 ;  /* 0x0000000500027211 */ /* 0x040fe200078c10ff */
[----:B------:R3:W-:Y:S01]  /*78df0*/  @P2 STG.E desc[UR22][R18.64], R217 ;  /* 0x000000d912002986 */ /* 0x0007e2000c101916 */
[----:B--2---:R-:W-:Y:S01]  /*78e00*/  ISETP.LT.AND P2, PT, R3, UR4, !P0 ;  /* 0x0000000403007c0c */ /* 0x004fe2000c741270 */
[----:B------:R-:W2:Y:S01]  /*78e10*/  LDCU UR4, c[0x0][0x39c] ;  /* 0x00007380ff0477ac */ /* 0x000ea20008000800 */
[----:B------:R-:W-:Y:S01]  /*78e20*/  LEA.HI.X.SX32 R3, R0, R7, 0x2, P6 ;  /* 0x0000000700037211 */ /* 0x000fe200030f16ff */
[----:B------:R-:W-:Y:S01]  /*78e30*/  IMAD R0, R4, 0x2, R24 ;  /* 0x0000000204007824 */ /* 0x000fe200078e0218 */
[----:B------:R-:W-:-:S02]  /*78e40*/  LEA R16, P6, R24, R5, 0x2 ;  /* 0x0000000518107211 */ /* 0x000fc400078c10ff */
[----:B------:R-:W-:Y:S02]  /*78e50*/  LOP3.LUT R25, R6, 0x13c, RZ, 0xfc, !PT ;  /* 0x0000013c06197812 */ /* 0x000fe400078efcff */
[----:B------:R-:W-:Y:S02]  /*78e60*/  LEA.HI.X.SX32 R17, R24, R7, 0x2, P6 ;  /* 0x0000000718117211 */ /* 0x000fe400030f16ff */
[----:B------:R-:W-:Y:S02]  /*78e70*/  LEA R24, P6, R0, R5, 0x2 ;  /* 0x0000000500187211 */ /* 0x000fe400078c10ff */
[----:B---3--:R-:W-:Y:S01]  /*78e80*/  LOP3.LUT R18, R6, 0x13e, RZ, 0xfc, !PT ;  /* 0x0000013e06127812 */ /* 0x008fe200078efcff */
[----:B------:R3:W-:Y:S01]  /*78e90*/  @P5 STG.E desc[UR22][R2.64], R218 ;  /* 0x000000da02005986 */ /* 0x0007e2000c101916 */
[----:B-1----:R-:W-:Y:S01]  /*78ea0*/  ISETP.LT.AND P5, PT, R25, UR6, !P0 ;  /* 0x0000000619007c0c */ /* 0x002fe2000c7a1270 */
[----:B------:R-:W1:Y:S01]  /*78eb0*/  LDCU UR6, c[0x0][0x39c] ;  /* 0x00007380ff0677ac */ /* 0x000e620008000800 */
[----:B------:R-:W-:Y:S01]  /*78ec0*/  LEA.HI.X.SX32 R25, R0, R7, 0x2, P6 ;  /* 0x0000000700197211 */ /* 0x000fe200030f16ff */
[----:B------:R1:W-:Y:S01]  /*78ed0*/  @P4 STG.E desc[UR22][R16.64], R219 ;  /* 0x000000db10004986 */ /* 0x0003e2000c101916 */
[----:B----4-:R-:W-:Y:S01]  /*78ee0*/  ISETP.LT.AND P4, PT, R18, UR5, !P0 ;  /* 0x0000000512007c0c */ /* 0x010fe2000c781270 */
[----:B------:R-:W4:Y:S01]  /*78ef0*/  LDCU UR5, c[0x0][0x39c] ;  /* 0x00007380ff0577ac */ /* 0x000f220008000800 */
[----:B------:R-:W-:Y:S01]  /*78f00*/  IMAD R0, R4, 0x2, R0 ;  /* 0x0000000204007824 */ /* 0x000fe200078e0200 */
[----:B------:R-:W-:-:S03]  /*78f10*/  LOP3.LUT R19, R6, 0x140, RZ, 0xfc, !PT ;  /* 0x0000014006137812 */ /* 0x000fc600078efcff */
[----:B------:R-:W-:Y:S01]  /*78f20*/  IMAD R18, R4, 0x2, R0 ;  /* 0x0000000204127824 */ /* 0x000fe200078e0200 */
[C---:B---3--:R-:W-:Y:S01]  /*78f30*/  LEA R2, P6, R0.reuse, R5, 0x2 ;  /* 0x0000000500027211 */ /* 0x048fe200078c10ff */
[----:B------:R3:W-:Y:S01]  /*78f40*/  @P3 STG.E desc[UR22][R24.64], R136 ;  /* 0x0000008818003986 */ /* 0x0007e2000c101916 */
[----:B--2---:R-:W-:Y:S01]  /*78f50*/  ISETP.LT.AND P3, PT, R19, UR4, !P0 ;  /* 0x0000000413007c0c */ /* 0x004fe2000c761270 */
[----:B------:R-:W2:Y:S01]  /*78f60*/  LDCU UR4, c[0x0][0x39c] ;  /* 0x00007380ff0477ac */ /* 0x000ea20008000800 */
[----:B------:R-:W-:Y:S01]  /*78f70*/  LEA.HI.X.SX32 R3, R0, R7, 0x2, P6 ;  /* 0x0000000700037211 */ /* 0x000fe200030f16ff */
[----:B------:R-:W-:Y:S01]  /*78f80*/  IMAD R0, R4, 0x2, R18 ;  /* 0x0000000204007824 */ /* 0x000fe200078e0212 */
[----:B-1----:R-:W-:Y:S02]  /*78f90*/  LEA R16, P6, R18, R5, 0x2 ;  /* 0x0000000512107211 */ /* 0x002fe400078c10ff */
[----:B------:R-:W-:Y:S02]  /*78fa0*/  LOP3.LUT R19, R6, 0x142, RZ, 0xfc, !PT ;  /* 0x0000014206137812 */ /* 0x000fe400078efcff */
[----:B------:R-:W-:-:S02]  /*78fb0*/  LEA.HI.X.SX32 R17, R18, R7, 0x2, P6 ;  /* 0x0000000712117211 */ /* 0x000fc400030f16ff */
[C---:B------:R-:W-:Y:S01]  /*78fc0*/  LEA R18, P6, R0.reuse, R5, 0x2 ;  /* 0x0000000500127211 */ /* 0x040fe200078c10ff */
[----:B------:R1:W-:Y:S01]  /*78fd0*/  @P2 STG.E desc[UR22][R2.64], R137 ;  /* 0x0000008902002986 */ /* 0x0003e2000c101916 */
[----:B----4-:R-:W-:Y:S01]  /*78fe0*/  ISETP.LT.AND P2, PT, R19, UR5, !P0 ;  /* 0x0000000513007c0c */ /* 0x010fe2000c741270 */
[----:B------:R-:W4:Y:S01]  /*78ff0*/  LDCU UR5, c[0x0][0x39c] ;  /* 0x00007380ff0577ac */ /* 0x000f220008000800 */
[----:B------:R-:W-:Y:S01]  /*79000*/  LEA.HI.X.SX32 R19, R0, R7, 0x2, P6 ;  /* 0x0000000700137211 */ /* 0x000fe200030f16ff */
[----:B------:R-:W-:Y:S01]  /*79010*/  IMAD R0, R4, 0x2, R0 ;  /* 0x0000000204007824 */ /* 0x000fe200078e0200 */
[C---:B---3--:R-:W-:Y:S01]  /*79020*/  LOP3.LUT R24, R6.reuse, 0x144, RZ, 0xfc, !PT ;  /* 0x0000014406187812 */ /* 0x048fe200078efcff */
[----:B------:R3:W-:Y:S01]  /*79030*/  @P5 STG.E desc[UR22][R16.64], R138 ;  /* 0x0000008a10005986 */ /* 0x0007e2000c101916 */
[----:B------:R-:W-:Y:S02]  /*79040*/  LOP3.LUT R25, R6, 0x146, RZ, 0xfc, !PT ;  /* 0x0000014606197812 */ /* 0x000fe400078efcff */
[----:B------:R-:W-:Y:S01]  /*79050*/  ISETP.LT.AND P5, PT, R24, UR6, !P0 ;  /* 0x0000000618007c0c */ /* 0x000fe2000c7a1270 */
[----:B------:R-:W-:Y:S01]  /*79060*/  IMAD R24, R4, 0x2, R0 ;  /* 0x0000000204187824 */ /* 0x000fe200078e0200 */
[----:B------:R-:W4:Y:S01]  /*79070*/  LDCU UR6, c[0x0][0x39c] ;  /* 0x00007380ff0677ac */ /* 0x000f220008000800 */
[C---:B-1----:R-:W-:Y:S01]  /*79080*/  LEA R2, P6, R0.reuse, R5, 0x2 ;  /* 0x0000000500027211 */ /* 0x042fe200078c10ff */
[----:B------:R1:W-:Y:S01]  /*79090*/  @P4 STG.E desc[UR22][R18.64], R139 ;  /* 0x0000008b12004986 */ /* 0x0003e2000c101916 */
[----:B--2---:R-:W-:Y:S01]  /*790a0*/  ISETP.LT.AND P4, PT, R25, UR4, !P0 ;  /* 0x0000000419007c0c */ /* 0x004fe2000c781270 */
[----:B------:R-:W2:Y:S01]  /*790b0*/  LDCU UR4, c[0x0][0x39c] ;  /* 0x00007380ff0477ac */ /* 0x000ea20008000800 */
[----:B------:R-:W-:Y:S01]  /*790c0*/  LEA.HI.X.SX32 R3, R0, R7, 0x2, P6 ;  /* 0x0000000700037211 */ /* 0x000fe200030f16ff */
[----:B------:R-:W-:Y:S01]  /*790d0*/  IMAD R0, R4, 0x2, R24 ;  /* 0x0000000204007824 */ /* 0x000fe200078e0218 */
[----:B---3--:R-:W-:-:S02]  /*790e0*/  LEA R16, P6, R24, R5, 0x2 ;  /* 0x0000000518107211 */ /* 0x008fc400078c10ff */
[----:B------:R-:W-:Y:S01]  /*790f0*/  LOP3.LUT R25, R6, 0x148, RZ, 0xfc, !PT ;  /* 0x0000014806197812 */ /* 0x000fe200078efcff */
[----:B------:R-:W-:Y:S01]  /*79100*/  IMAD R26, R4, 0x2, R0 ;  /* 0x00000002041a7824 */ /* 0x000fe200078e0200 */
[----:B------:R-:W-:Y:S01]  /*79110*/  LEA.HI.X.SX32 R17, R24, R7, 0x2, P6 ;  /* 0x0000000718117211 */ /* 0x000fe200030f16ff */
[----:B------:R3:W-:Y:S01]  /*79120*/  @P3 STG.E desc[UR22][R2.64], R132 ;  /* 0x0000008402003986 */ /* 0x0007e2000c101916 */
[----:B-1----:R-:W-:Y:S02]  /*79130*/  LEA R18, P6, R0, R5, 0x2 ;  /* 0x0000000500127211 */ /* 0x002fe400078c10ff */
[----:B----4-:R-:W-:Y:S01]  /*79140*/  ISETP.LT.AND P3, PT, R25, UR5, !P0 ;  /* 0x0000000519007c0c */ /* 0x010fe2000c761270 */
[----:B------:R-:W1:Y:S01]  /*79150*/  LDCU UR5, c[0x0][0x39c] ;  /* 0x00007380ff0577ac */ /* 0x000e620008000800 */
[----:B------:R-:W-:Y:S02]  /*79160*/  LOP3.LUT R25, R6, 0x14a, RZ, 0xfc, !PT ;  /* 0x0000014a06197812 */ /* 0x000fe400078efcff */
[----:B------:R-:W-:-:S02]  /*79170*/  LEA.HI.X.SX32 R19, R0, R7, 0x2, P6 ;  /* 0x0000000700137211 */ /* 0x000fc400030f16ff */
[----:B------:R-:W-:Y:S01]  /*79180*/  LEA R24, P6, R26, R5, 0x2 ;  /* 0x000000051a187211 */ /* 0x000fe200078c10ff */
[----:B------:R4:W-:Y:S01]  /*79190*/  @P2 STG.E desc[UR22][R16.64], R133 ;  /* 0x0000008510002986 */ /* 0x0009e2000c101916 */
[----:B------:R-:W-:Y:S01]  /*791a0*/  ISETP.LT.AND P2, PT, R25, UR6, !P0 ;  /* 0x0000000619007c0c */ /* 0x000fe2000c741270 */
[----:B------:R-:W1:Y:S01]  /*791b0*/  LDCU UR6, c[0x0][0x39c] ;  /* 0x00007380ff0677ac */ /* 0x000e620008000800 */
[----:B------:R-:W-:Y:S02]  /*791c0*/  LOP3.LUT R0, R6, 0x14c, RZ, 0xfc, !PT ;  /* 0x0000014c06007812 */ /* 0x000fe400078efcff */
[----:B------:R-:W-:Y:S01]  /*791d0*/  LEA.HI.X.SX32 R25, R26, R7, 0x2, P6 ;  /* 0x000000071a197211 */ /* 0x000fe200030f16ff */
[----:B------:R-:W-:Y:S01]  /*791e0*/  IMAD R26, R4, 0x2, R26 ;  /* 0x00000002041a7824 */ /* 0x000fe200078e021a */
[----:B------:R1:W-:Y:S01]  /*791f0*/  @P5 STG.E desc[UR22][R18.64], R134 ;  /* 0x0000008612005986 */ /* 0x0003e2000c101916 */
[----:B--2---:R-:W-:Y:S01]  /*79200*/  ISETP.LT.AND P5, PT, R0, UR4, !P0 ;  /* 0x0000000400007c0c */ /* 0x004fe2000c7a1270 */
[----:B------:R-:W2:Y:S01]  /*79210*/  LDCU UR4, c[0x0][0x39c] ;  /* 0x00007380ff0477ac */ /* 0x000ea20008000800 */
[----:B------:R-:W-:Y:S01]  /*79220*/  IMAD R0, R4, 0x2, R26 ;  /* 0x0000000204007824 */ /* 0x000fe200078e021a */
[----:B------:R2:W-:Y:S01]  /*79230*/  @P4 STG.E desc[UR22][R24.64], R135 ;  /* 0x0000008718004986 */ /* 0x0005e2000c101916 */
[----:B---3--:R-:W-:-:S02]  /*79240*/  LEA R2, P4, R26, R5, 0x2 ;  /* 0x000000051a027211 */ /* 0x008fc400078810ff */
[----:B----4-:R-:W-:Y:S02]  /*79250*/  LOP3.LUT R17, R6, 0x14e, RZ, 0xfc, !PT ;  /* 0x0000014e06117812 */ /* 0x010fe400078efcff */
[----:B------:R-:W-:Y:S02]  /*79260*/  LEA R16, P6, R0, R5, 0x2 ;  /* 0x0000000500107211 */ /* 0x000fe400078c10ff */
[-C--:B------:R-:W-:Y:S02]  /*79270*/  LEA.HI.X.SX32 R3, R26, R7.reuse, 0x2, P4 ;  /* 0x000000071a037211 */ /* 0x080fe400020f16ff */
[----:B-1----:R-:W-:Y:S01]  /*79280*/  ISETP.LT.AND P4, PT, R17, UR5, !P0 ;  /* 0x0000000511007c0c */ /* 0x002fe2000c781270 */
[----:B------:R-:W1:Y:S01]  /*79290*/  LDCU UR5, c[0x0][0x39c] ;  /* 0x00007380ff0577ac */ /* 0x000e620008000800 */
[----:B------:R-:W-:Y:S01]  /*792a0*/  LEA.HI.X.SX32 R17, R0, R7, 0x2, P6 ;  /* 0x0000000700117211 */ /* 0x000fe200030f16ff */
[----:B------:R-:W-:Y:S01]  /*792b0*/  IMAD R0, R4, 0x2, R0 ;  /* 0x0000000204007824 */ /* 0x000fe200078e0200 */
[C---:B------:R-:W-:Y:S01]  /*792c0*/  LOP3.LUT R18, R6.reuse, 0x150, RZ, 0xfc, !PT ;  /* 0x0000015006127812 */ /* 0x040fe200078efcff */
[----:B------:R3:W-:Y:S01]  /*792d0*/  @P3 STG.E desc[UR22][R2.64], R148 ;  /* 0x0000009402003986 */ /* 0x0007e2000c101916 */
[----:B--2---:R-:W-:-:S02]  /*792e0*/  LOP3.LUT R25, R6, 0x152, RZ, 0xfc, !PT ;  /* 0x0000015206197812 */ /* 0x004fc400078efcff */
[----:B------:R-:W-:Y:S01]  /*792f0*/  ISETP.LT.AND P3, PT, R18, UR6, !P0 ;  /* 0x0000000612007c0c */ /* 0x000fe2000c761270 */
[----:B------:R2:W-:Y:S01]  /*79300*/  @P2 STG.E desc[UR22][R16.64], R149 ;  /* 0x0000009510002986 */ /* 0x0005e2000c101916 */
[----:B------:R-:W-:Y:S01]  /*79310*/  LEA R18, P2, R0, R5, 0x2 ;  /* 0x0000000500127211 */ /* 0x000fe200078410ff */
[----:B------:R-:W-:Y:S01]  /*79320*/  IMAD R24, R4, 0x2, R0 ;  /* 0x0000000204187824 */ /* 0x000fe200078e0200 */
[----:B------:R-:W4:Y:S02]  /*79330*/  LDCU UR6, c[0x0][0x39c] ;  /* 0x00007380ff0677ac */ /* 0x000f240008000800 */
[----:B------:R-:W-:Y:S02]  /*79340*/  LEA.HI.X.SX32 R19, R0, R7, 0x2, P2 ;  /* 0x0000000700137211 */ /* 0x000fe400010f16ff */
[----:B------:R-:W-:Y:S01]  /*79350*/  ISETP.LT.AND P2, PT, R25, UR4, !P0 ;  /* 0x0000000419007c0c */ /* 0x000fe2000c741270 */
[----:B------:R-:W4:Y:S01]  /*79360*/  LDCU UR4, c[0x0][0x39c] ;  /* 0x00007380ff0477ac */ /* 0x000f220008000800 */
[----:B---3--:R-:W-:Y:S01]  /*79370*/  LOP3.LUT R3, R6, 0x154, RZ, 0xfc, !PT ;  /* 0x0000015406037812 */ /* 0x008fe200078efcff */
[----:B------:R-:W-:Y:S01]  /*79380*/  IMAD R0, R4, 0x2, R24 ;  /* 0x0000000204007824 */ /* 0x000fe200078e0218 */
[----:B------:R-:W-:Y:S01]  /*79390*/  LEA R2, P6, R24, R5, 0x2 ;  /* 0x0000000518027211 */ /* 0x000fe200078c10ff */
[----:B------:R3:W-:Y:S01]  /*793a0*/  @P5 STG.E desc[UR22][R18.64], R150 ;  /* 0x0000009612005986 */ /* 0x0007e2000c101916 */
[----:B-1----:R-:W-:Y:S01]  /*793b0*/  ISETP.LT.AND P5, PT, R3, UR5, !P0 ;  /* 0x0000000503007c0c */ /* 0x002fe2000c7a1270 */
[----:B------:R-:W-:Y:S01]  /*793c0*/  IMAD R26, R4, 0x2, R0 ;  /* 0x00000002041a7824 */ /* 0x000fe200078e0200 */
[----:B------:R-:W-:Y:S01]  /*793d0*/  LEA.HI.X.SX32 R3, R24, R7, 0x2, P6 ;  /* 0x0000000718037211 */ /* 0x000fe200030f16ff */
[----:B------:R-:W1:Y:S01]  /*793e0*/  LDCU UR5, c[0x0][0x39c] ;  /* 0x00007380ff0577ac */ /* 0x000e620008000800 */
[----:B--2---:R-:W-:-:S02]  /*793f0*/  LEA R16, P6, R0, R5, 0x2 ;  /* 0x0000000500107211 */ /* 0x004fc400078c10ff */
[----:B------:R-:W-:Y:S02]  /*79400*/  LOP3.LUT R25, R6, 0x156, RZ, 0xfc, !PT ;  /* 0x0000015606197812 */ /* 0x000fe400078efcff */
[----:B------:R-:W-:Y:S02]  /*79410*/  LEA.HI.X.SX32 R17, R0, R7, 0x2, P6 ;  /* 0x0000000700117211 */ /* 0x000fe400030f16ff */
[----:B------:R-:W-:Y:S02]  /*79420*/  LEA R24, P6, R26, R5, 0x2 ;  /* 0x000000051a187211 */ /* 0x000fe400078c10ff */
[----:B------:R-:W-:Y:S01]  /*79430*/  LOP3.LUT R0, R6, 0x158, RZ, 0xfc, !PT ;  /* 0x0000015806007812 */ /* 0x000fe200078efcff */
[----:B------:R2:W-:Y:S01]  /*79440*/  @P4 STG.E desc[UR22][R2.64], R151 ;  /* 0x0000009702004986 */ /* 0x0005e2000c101916 */
[----:B----4-:R-:W-:Y:S01]  /*79450*/  ISETP.LT.AND P4, PT, R25, UR6, !P0 ;  /* 0x0000000619007c0c */ /* 0x010fe2000c781270 */
[----:B------:R-:W4:Y:S01]  /*79460*/  LDCU UR6, c[0x0][0x39c] ;  /* 0x00007380ff0677ac */ /* 0x000f220008000800 */
[----:B------:R-:W-:Y:S01]  /*79470*/  LEA.HI.X.SX32 R25, R26, R7, 0x2, P6 ;  /* 0x000000071a197211 */ /* 0x000fe200030f16ff */
[----:B------:R1:W-:Y:S01]  /*79480*/  @P3 STG.E desc[UR22][R16.64], R144 ;  /* 0x0000009010003986 */ /* 0x0003e2000c101916 */
[----:B------:R-:W-:Y:S01]  /*79490*/  ISETP.LT.AND P3, PT, R0, UR4, !P0 ;  /* 0x0000000400007c0c */ /* 0x000fe2000c761270 */
[----:B------:R-:W4:Y:S01]  /*794a0*/  LDCU UR4, c[0x0][0x39c] ;  /* 0x00007380ff0477ac */ /* 0x000f220008000800 */
[----:B------:R-:W-:Y:S01]  /*794b0*/  IMAD R26, R4, 0x2, R26 ;  /* 0x00000002041a7824 */ /* 0x000fe200078e021a */
[----:B---3--:R-:W-:-:S03]  /*794c0*/  LOP3.LUT R18, R6, 0x15a, RZ, 0xfc, !PT ;  /* 0x0000015a06127812 */ /* 0x008fc600078efcff */
[----:B------:R-:W-:Y:S01]  /*794d0*/  IMAD R0, R4, 0x2, R26 ;  /* 0x0000000204007824 */ /* 0x000fe200078e021a */
[----:B--2---:R-:W-:Y:S01]  /*794e0*/  LEA R2, P6, R26, R5, 0x2 ;  /* 0x000000051a027211 */ /* 0x004fe200078c10ff */
[----:B------:R2:W-:Y:S01]  /*794f0*/  @P2 STG.E desc[UR22][R24.64], R145 ;  /* 0x0000009118002986 */ /* 0x0005e2000c101916 */
[----:B-1----:R-:W-:Y:S01]  /*79500*/  ISETP.LT.AND P2, PT, R18, UR5, !P0 ;  /* 0x0000000512007c0c */ /* 0x002fe2000c741270 */
[----:B------:R-:W1:Y:S01]  /*79510*/  LDCU UR5, c[0x0][0x39c] ;  /* 0x00007380ff0577ac */ /* 0x000e620008000800 */
[----:B------:R-:W-:Y:S01]  /*79520*/  LEA.HI.X.SX32 R3, R26, R7, 0x2, P6 ;  /* 0x000000071a037211 */ /* 0x000fe200030f16ff */
[----:B------:R-:W-:Y:S01]  /*79530*/  IMAD R26, R4, 0x2, R0 ;  /* 0x00000002041a7824 */ /* 0x000fe200078e0200 */
[----:B------:R-:W-:Y:S02]  /*79540*/  LEA R16, P6, R0, R5, 0x2 ;  /* 0x0000000500107211 */ /* 0x000fe400078c10ff */
        /* <DEDUP_REMOVED lines=8> */
[C---:B------:R-:W-:Y:S01]  /*795d0*/  LOP3.LUT R0, R6.reuse, 0x15e, RZ, 0xfc, !PT ;  /* 0x0000015e06007812 */ /* 0x040fe200078efcff */
[----:B------:R4:W-:Y:S01]  /*795e0*/  @P4 STG.E desc[UR22][R16.64], R147 ;  /* 0x0000009310004986 */ /* 0x0009e2000c101916 */
[----:B--2---:R-:W-:Y:S02]  /*795f0*/  LOP3.LUT R24, R6, 0x160, RZ, 0xfc, !PT ;  /* 0x0000016006187812 */ /* 0x004fe400078efcff */
[----:B------:R-:W-:Y:S01]  /*79600*/  ISETP.LT.AND P4, PT, R0, UR6, !P0 ;  /* 0x0000000600007c0c */ /* 0x000fe2000c781270 */
[----:B------:R-:W-:Y:S01]  /*79610*/  IMAD R0, R4, 0x2, R26 ;  /* 0x0000000204007824 */ /* 0x000fe200078e021a */
[----:B------:R-:W2:Y:S01]  /*79620*/  LDCU UR6, c[0x0][0x39c] ;  /* 0x00007380ff0677ac */ /* 0x000ea20008000800 */
[----:B---3--:R-:W-:Y:S01]  /*79630*/  LEA R2, P6, R26, R5, 0x2 ;  /* 0x000000051a027211 */ /* 0x008fe200078c10ff */
[----:B------:R3:W-:Y:S01]  /*79640*/  @P3 STG.E desc[UR22][R18.64], R164 ;  /* 0x000000a412003986 */ /* 0x0007e2000c101916 */
[----:B-1----:R-:W-:Y:S01]  /*79650*/  ISETP.LT.AND P3, PT, R24, UR5, !P0 ;  /* 0x0000000518007c0c */ /* 0x002fe2000c761270 */
[----:B------:R-:W1:Y:S01]  /*79660*/  LDCU UR5, c[0x0][0x39c] ;  /* 0x00007380ff0577ac */ /* 0x000e620008000800 */
[----:B------:R-:W-:Y:S01]  /*79670*/  LEA.HI.X.SX32 R3, R26, R7, 0x2, P6 ;  /* 0x000000071a037211 */ /* 0x000fe200030f16ff */
[----:B------:R-:W-:Y:S01]  /*79680*/  IMAD R24, R4, 0x2, R0 ;  /* 0x0000000204187824 */ /* 0x000fe200078e0200 */
[----:B----4-:R-:W-:-:S02]  /*79690*/  LEA R16, P6, R0, R5, 0x2 ;  /* 0x0000000500107211 */ /* 0x010fc400078c10ff */
[----:B------:R-:W-:Y:S02]  /*796a0*/  LOP3.LUT R25, R6, 0x162, RZ, 0xfc, !PT ;  /* 0x0000016206197812 */ /* 0x000fe400078efcff */
[----:B------:R-:W-:Y:S01]  /*796b0*/  LEA.HI.X.SX32 R17, R0, R7, 0x2, P6 ;  /* 0x0000000700117211 */ /* 0x000fe200030f16ff */
[----:B------:R-:W-:Y:S01]  /*796c0*/  IMAD R0, R4, 0x2, R24 ;  /* 0x0000000204007824 */ /* 0x000fe200078e0218 */
[----:B---3--:R-:W-:Y:S01]  /*796d0*/  LEA R18, P6, R24, R5, 0x2 ;  /* 0x0000000518127211 */ /* 0x008fe200078c10ff */
[----:B------:R3:W-:Y:S01]  /*796e0*/  @P2 STG.E desc[UR22][R2.64], R165 ;  /* 0x000000a502002986 */ /* 0x0007e2000c101916 */
[----:B------:R-:W-:Y:S01]  /*796f0*/  ISETP.LT.AND P2, PT, R25, UR4, !P0 ;  /* 0x0000000419007c0c */ /* 0x000fe2000c741270 */
[----:B------:R-:W4:Y:S01]  /*79700*/  LDCU UR4, c[0x0][0x39c] ;  /* 0x00007380ff0477ac */ /* 0x000f220008000800 */
        /* <DEDUP_REMOVED lines=10> */
[----:B-1----:R-:W-:Y:S01]  /*797b0*/  ISETP.LT.AND P4, PT, R26, UR5, !P0 ;  /* 0x000000051a007c0c */ /* 0x002fe2000c781270 */
[----:B------:R-:W1:Y:S01]  /*797c0*/  LDCU UR5, c[0x0][0x39c] ;  /* 0x00007380ff0577ac */ /* 0x000e620008000800 */
[----:B------:R-:W-:Y:S01]  /*797d0*/  IMAD R26, R4, 0x2, R0 ;  /* 0x00000002041a7824 */ /* 0x000fe200078e0200 */
[----:B------:R1:W-:Y:S01]  /*797e0*/  @P3 STG.E desc[UR22][R24.64], R160 ;  /* 0x000000a018003986 */ /* 0x0003e2000c101916 */
[----:B---3--:R-:W-:-:S02]  /*797f0*/  LEA R2, P3, R0, R5, 0x2 ;  /* 0x0000000500027211 */ /* 0x008fc400078610ff */
[----:B------:R-:W-:Y:S02]  /*79800*/  LOP3.LUT R17, R6, 0x168, RZ, 0xfc, !PT ;  /* 0x0000016806117812 */ /* 0x000fe400078efcff */
[----:B------:R-:W-:Y:S02]  /*79810*/  LEA R16, P6, R26, R5, 0x2 ;  /* 0x000000051a107211 */ /* 0x000fe400078c10ff */
[-C--:B------:R-:W-:Y:S02]  /*79820*/  LEA.HI.X.SX32 R3, R0, R7.reuse, 0x2, P3 ;  /* 0x0000000700037211 */ /* 0x080fe400018f16ff */
[----:B----4-:R-:W-:Y:S01]  /*79830*/  ISETP.LT.AND P3, PT, R17, UR4, !P0 ;  /* 0x0000000411007c0c */ /* 0x010fe2000c761270 */
[----:B------:R-:W3:Y:S01]  /*79840*/  LDCU UR4, c[0x0][0x39c] ;  /* 0x00007380ff0477ac */ /* 0x000ee20008000800 */
[----:B------:R-:W-:Y:S01]  /*79850*/  LEA.HI.X.SX32 R17, R26, R7, 0x2, P6 ;  /* 0x000000071a117211 */ /* 0x000fe200030f16ff */
[----:B------:R-:W-:Y:S01]  /*79860*/  IMAD R26, R4, 0x2, R26 ;  /* 0x00000002041a7824 */ /* 0x000fe200078e021a */
[----:B------:R4:W-:Y:S01]  /*79870*/  @P2 STG.E desc[UR22][R2.64], R161 ;  /* 0x000000a102002986 */ /* 0x0009e2000c101916 */
[----:B------:R-:W-:-:S03]  /*79880*/  LOP3.LUT R0, R6, 0x16a, RZ, 0xfc, !PT ;  /* 0x0000016a06007812 */ /* 0x000fc600078efcff */
[----:B------:R3:W-:Y:S01]  /*79890*/  @P5 STG.E desc[UR22][R16.64], R162 ;  /* 0x000000a210005986 */ /* 0x0007e2000c101916 */
[----:B--2---:R-:W-:Y:S02]  /*798a0*/  LEA R18, P5, R26, R5, 0x2 ;  /* 0x000000051a127211 */ /* 0x004fe400078a10ff */
[----:B-1----:R-:W-:Y:S02]  /*798b0*/  LOP3.LUT R24, R6, 0x16c, RZ, 0xfc, !PT ;  /* 0x0000016c06187812 */ /* 0x002fe400078efcff */
[----:B------:R-:W-:Y:S01]  /*798c0*/  ISETP.LT.AND P2, PT, R0, UR6, !P0 ;  /* 0x0000000600007c0c */ /* 0x000fe2000c741270 */
[----:B------:R-:W-:Y:S01]  /*798d0*/  IMAD R0, R4, 0x2, R26 ;  /* 0x0000000204007824 */ /* 0x000fe200078e021a */
[----:B------:R-:W-:Y:S01]  /*798e0*/  LEA.HI.X.SX32 R19, R26, R7, 0x2, P5 ;  /* 0x000000071a137211 */ /* 0x000fe200028f16ff */
[----:B------:R-:W1:Y:S01]  /*798f0*/  LDCU UR6, c[0x0][0x39c] ;  /* 0x00007380ff0677ac */ /* 0x000e620008000800 */
[----:B------:R-:W-:Y:S01]  /*79900*/  ISETP.LT.AND P5, PT, R24, UR5, !P0 ;  /* 0x0000000518007c0c */ /* 0x000fe2000c7a1270 */
        /* <DEDUP_REMOVED lines=9> */
[----:B------:R-:W-:-:S02]  /*799a0*/  LEA R16, P6, R24, R5, 0x2 ;  /* 0x0000000518107211 */ /* 0x000fc400078c10ff */
[----:B------:R-:W-:Y:S02]  /*799b0*/  LOP3.LUT R25, R6, 0x170, RZ, 0xfc, !PT ;  /* 0x0000017006197812 */ /* 0x000fe400078efcff */
[----:B------:R-:W-:Y:S02]  /*799c0*/  LEA.HI.X.SX32 R17, R24, R7, 0x2, P6 ;  /* 0x0000000718117211 */ /* 0x000fe400030f16ff */
[----:B------:R-:W-:Y:S02]  /*799d0*/  LEA R24, P6, R0, R5, 0x2 ;  /* 0x0000000500187211 */ /* 0x000fe400078c10ff */
[----:B----4-:R-:W-:Y:S01]  /*799e0*/  LOP3.LUT R18, R6, 0x172, RZ, 0xfc, !PT ;  /* 0x0000017206127812 */ /* 0x010fe200078efcff */
[----:B------:R4:W-:Y:S01]  /*799f0*/  @P3 STG.E desc[UR22][R2.64], R180 ;  /* 0x000000b402003986 */ /* 0x0009e2000c101916 */
[----:B-1----:R-:W-:Y:S01]  /*79a00*/  ISETP.LT.AND P3, PT, R25, UR6, !P0 ;  /* 0x0000000619007c0c */ /* 0x002fe2000c761270 */
[----:B------:R-:W1:Y:S01]  /*79a10*/  LDCU UR6, c[0x0][0x39c] ;  /* 0x00007380ff0677ac */ /* 0x000e620008000800 */
[----:B------:R-:W-:Y:S01]  /*79a20*/  LEA.HI.X.SX32 R25, R0, R7, 0x2, P6 ;  /* 0x0000000700197211 */ /* 0x000fe200030f16ff */
[----:B------:R1:W-:Y:S01]  /*79a30*/  @P2 STG.E desc[UR22][R16.64], R181 ;  /* 0x000000b510002986 */ /* 0x0003e2000c101916 */
[----:B--2---:R-:W-:Y:S01]  /*79a40*/  ISETP.LT.AND P2, PT, R18, UR5, !P0 ;  /* 0x0000000512007c0c */ /* 0x004fe2000c741270 */
[----:B------:R-:W2:Y:S01]  /*79a50*/  LDCU UR5, c[0x0][0x39c] ;  /* 0x00007380ff0577ac */ /* 0x000ea20008000800 */
[----:B------:R-:W-:Y:S01]  /*79a60*/  IMAD R0, R4, 0x2, R0 ;  /* 0x0000000204007824 */ /* 0x000fe200078e0200 */
[----:B------:R-:W-:-:S03]  /*79a70*/  LOP3.LUT R19, R6, 0x174, RZ, 0xfc, !PT ;  /* 0x0000017406137812 */ /* 0x000fc600078efcff */
[----:B------:R-:W-:Y:S01]  /*79a80*/  IMAD R18, R4, 0x2, R0 ;  /* 0x0000000204127824 */ /* 0x000fe200078e0200 */
[C---:B----4-:R-:W-:Y:S01]  /*79a90*/  LEA R2, P6, R0.reuse, R5, 0x2 ;  /* 0x0000000500027211 */ /* 0x050fe200078c10ff */
[----:B------:R4:W-:Y:S01]  /*79aa0*/  @P5 STG.E desc[UR22][R24.64], R182 ;  /* 0x000000b618005986 */ /* 0x0009e2000c101916 */
[----:B---3--:R-:W-:Y:S01]  /*79ab0*/  ISETP.LT.AND P5, PT, R19, UR4, !P0 ;  /* 0x0000000413007c0c */ /* 0x008fe2000c7a1270 */
[----:B------:R-:W3:Y:S01]  /*79ac0*/  LDCU UR4, c[0x0][0x39c] ;  /* 0x00007380ff0477ac */ /* 0x000ee20008000800 */
[----:B------:R-:W-:Y:S01]  /*79ad0*/  LEA.HI.X.SX32 R3, R0, R7, 0x2, P6 ;  /* 0x0000000700037211 */ /* 0x000fe200030f16ff */
[----:B------:R-:W-:Y:S01]  /*79ae0*/  IMAD R0, R4, 0x2, R18 ;  /* 0x0000000204007824 */ /* 0x000fe200078e0212 */
[----:B-1----:R-:W-:Y:S02]  /*79af0*/  LEA R16, P6, R18, R5, 0x2 ;  /* 0x0000000512107211 */ /* 0x002fe400078c10ff */
        /* <DEDUP_REMOVED lines=8> */
[C---:B----4-:R-:W-:Y:S01]  /*79b80*/  LOP3.LUT R24, R6.reuse, 0x178, RZ, 0xfc, !PT ;  /* 0x0000017806187812 */ /* 0x050fe200078efcff */
[----:B------:R4:W-:Y:S01]  /*79b90*/  @P3 STG.E desc[UR22][R16.64], R176 ;  /* 0x000000b010003986 */ /* 0x0009e2000c101916 */
[----:B------:R-:W-:Y:S02]  /*79ba0*/  LOP3.LUT R25, R6, 0x17a, RZ, 0xfc, !PT ;  /* 0x0000017a06197812 */ /* 0x000fe400078efcff */
[----:B------:R-:W-:Y:S01]  /*79bb0*/  ISETP.LT.AND P3, PT, R24, UR6, !P0 ;  /* 0x0000000618007c0c */ /* 0x000fe2000c761270 */
[----:B------:R-:W-:Y:S01]  /*79bc0*/  IMAD R24, R4, 0x2, R0 ;  /* 0x0000000204187824 */ /* 0x000fe200078e0200 */
        /* <DEDUP_REMOVED lines=9> */
[----:B------:R-:W-:Y:S01]  /*79c60*/  IMAD R26, R4, 0x2, R0 ;  /* 0x00000002041a7824 */ /* 0x000fe200078e0200 */
[----:B------:R-:W-:Y:S01]  /*79c70*/  LEA.HI.X.SX32 R17, R24, R7, 0x2, P6 ;  /* 0x0000000718117211 */ /* 0x000fe200030f16ff */
[----:B------:R4:W-:Y:S01]  /*79c80*/  @P5 STG.E desc[UR22][R2.64], R178 ;  /* 0x000000b202005986 */ /* 0x0009e2000c101916 */
[----:B-1----:R-:W-:Y:S02]  /*79c90*/  LEA R18, P6, R0, R5, 0x2 ;  /* 0x0000000500127211 */ /* 0x002fe400078c10ff */
[----:B--2---:R-:W-:Y:S01]  /*79ca0*/  ISETP.LT.AND P5, PT, R25, UR5, !P0 ;  /* 0x0000000519007c0c */ /* 0x004fe2000c7a1270 */
        /* <DEDUP_REMOVED lines=16> */
[----:B--2---:R-:W-:Y:S02]  /*79db0*/  LOP3.LUT R17, R6, 0x182, RZ, 0xfc, !PT ;  /* 0x0000018206117812 */ /* 0x004fe400078efcff */
        /* <DEDUP_REMOVED lines=8> */
[----:B---3--:R-:W-:-:S02]  /*79e40*/  LOP3.LUT R25, R6, 0x186, RZ, 0xfc, !PT ;  /* 0x0000018606197812 */ /* 0x008fc400078efcff */
        /* <DEDUP_REMOVED lines=8> */
[----:B--2---:R-:W-:Y:S01]  /*79ed0*/  LOP3.LUT R3, R6, 0x188, RZ, 0xfc, !PT ;  /* 0x0000018806037812 */ /* 0x004fe200078efcff */
[----:B------:R-:W-:Y:S01]  /*79ee0*/  IMAD R0, R4, 0x2, R24 ;  /* 0x0000000204007824 */ /* 0x000fe200078e0218 */
[----:B------:R-:W-:Y:S01]  /*79ef0*/  LEA R2, P6, R24, R5, 0x2 ;  /* 0x0000000518027211 */ /* 0x000fe200078c10ff */
[----:B------:R2:W-:Y:S01]  /*79f00*/  @P3 STG.E desc[UR22][R18.64], R76 ;  /* 0x0000004c12003986 */ /* 0x0005e2000c101916 */
[----:B-1----:R-:W-:Y:S01]  /*79f10*/  ISETP.LT.AND P3, PT, R3, UR5, !P0 ;  /* 0x0000000503007c0c */ /* 0x002fe2000c761270 */
[----:B------:R-:W-:Y:S01]  /*79f20*/  IMAD R26, R4, 0x2, R0 ;  /* 0x00000002041a7824 */ /* 0x000fe200078e0200 */
[----:B------:R-:W-:Y:S01]  /*79f30*/  LEA.HI.X.SX32 R3, R24, R7, 0x2, P6 ;  /* 0x0000000718037211 */ /* 0x000fe200030f16ff */
[----:B------:R-:W1:Y:S01]  /*79f40*/  LDCU UR5, c[0x0][0x39c] ;  /* 0x00007380ff0577ac */ /* 0x000e620008000800 */
[----:B---3--:R-:W-:-:S02]  /*79f50*/  LEA R16, P6, R0, R5, 0x2 ;  /* 0x0000000500107211 */ /* 0x008fc400078c10ff */
        /* <DEDUP_REMOVED lines=12> */
[----:B--2---:R-:W-:-:S03]  /*7a020*/  LOP3.LUT R18, R6, 0x18e, RZ, 0xfc, !PT ;  /* 0x0000018e06127812 */ /* 0x004fc600078efcff */
[----:B------:R-:W-:Y:S01]  /*7a030*/  IMAD R0, R4, 0x2, R26 ;  /* 0x0000000204007824 */ /* 0x000fe200078e021a */
[----:B---3--:R-:W-:Y:S01]  /*7a040*/  LEA R2, P6, R26, R5, 0x2 ;  /* 0x000000051a027211 */ /* 0x008fe200078c10ff */
        /* <DEDUP_REMOVED lines=153> */
[----:B------:R-:W4:Y:S01]  /*7a9e0*/  LDCU UR6, c[0x0][0x39c] ;  /* 0x00007380ff0677ac */ /* 0x000f220008000800 */
[----:B------:R-:W-:Y:S02]  /*7a9f0*/  IMAD R24, R4, 0x2, R0 ;  /* 0x0000000204187824 */ /* 0x000fe400078e0200 */
        /* <DEDUP_REMOVED lines=14> */
[----:B------:R-:W-:Y:S01]  /*7aae0*/  LEA R24, P6, R26, R5, 0x2 ;  /* 0x000000051a187211 */ /* 0x000fe200078c10ff */
[----:B------:R3:W-:Y:S01]  /*7aaf0*/  @P4 STG.E desc[UR22][R2.64], R127 ;  /* 0x0000007f02004986 */ /* 0x0007e2000c101916 */
[----:B------:R-:W-:Y:S02]  /*7ab00*/  LOP3.LUT R0, R6, 0x1c0, RZ, 0xfc, !PT ;  /* 0x000001c006007812 */ /* 0x000fe400078efcff */
[----:B----4-:R-:W-:Y:S01]  /*7ab10*/  ISETP.LT.AND P4, PT, R25, UR6, !P0 ;  /* 0x0000000619007c0c */ /* 0x010fe2000c781270 */
[----:B------:R4:W-:Y:S01]  /*7ab20*/  @P3 STG.E desc[UR22][R16.64], R8 ;  /* 0x0000000810003986 */ /* 0x0009e2000c101916 */
[----:B------:R-:W-:Y:S01]  /*7ab30*/  LEA.HI.X.SX32 R25, R26, R7, 0x2, P6 ;  /* 0x000000071a197211 */ /* 0x000fe200030f16ff */
[----:B------:R-:W-:Y:S01]  /*7ab40*/  IMAD R26, R4, 0x2, R26 ;  /* 0x00000002041a7824 */ /* 0x000fe200078e021a */
[----:B------:R-:W-:Y:S01]  /*7ab50*/  ISETP.LT.AND P3, PT, R0, UR4, !P0 ;  /* 0x0000000400007c0c */ /* 0x000fe2000c761270 */
[----:B------:R-:W4:Y:S01]  /*7ab60*/  LDCU UR4, c[0x0][0x39c] ;  /* 0x00007380ff0477ac */ /* 0x000f220008000800 */
[----:B--2---:R-:W-:Y:S01]  /*7ab70*/  LOP3.LUT R18, R6, 0x1c2, RZ, 0xfc, !PT ;  /* 0x000001c206127812 */ /* 0x004fe200078efcff */
[----:B------:R-:W-:Y:S01]  /*7ab80*/  IMAD R0, R4, 0x2, R26 ;  /* 0x0000000204007824 */ /* 0x000fe200078e021a */
[----:B---3--:R-:W-:Y:S01]  /*7ab90*/  LEA R2, P6, R26, R5, 0x2 ;  /* 0x000000051a027211 */ /* 0x008fe200078c10ff */
[----:B------:R-:W2:Y:S01]  /*7aba0*/  LDCU UR6, c[0x0][0x39c] ;  /* 0x00007380ff0677ac */ /* 0x000ea20008000800 */
[----:B------:R3:W-:Y:S01]  /*7abb0*/  @P2 STG.E desc[UR22][R24.64], R9 ;  /* 0x0000000918002986 */ /* 0x0007e2000c101916 */
[----:B-1----:R-:W-:Y:S01]  /*7abc0*/  ISETP.LT.AND P2, PT, R18, UR5, !P0 ;  /* 0x0000000512007c0c */ /* 0x002fe2000c741270 */
[----:B------:R-:W-:Y:S01]  /*7abd0*/  IMAD R18, R4, 0x2, R0 ;  /* 0x0000000204127824 */ /* 0x000fe200078e0200 */
[----:B------:R-:W-:Y:S01]  /*7abe0*/  LEA.HI.X.SX32 R3, R26, R7, 0x2, P6 ;  /* 0x000000071a037211 */ /* 0x000fe200030f16ff */
[----:B------:R-:W1:Y:S01]  /*7abf0*/  LDCU UR5, c[0x0][0x39c] ;  /* 0x00007380ff0577ac */ /* 0x000e620008000800 */
[----:B----4-:R-:W-:Y:S01]  /*7ac00*/  LEA R16, P6, R0, R5, 0x2 ;  /* 0x0000000500107211 */ /* 0x010fe200078c10ff */
[----:B------:R-:W4:Y:S01]  /*7ac10*/  LDS.128 R24, [R252+0x800] ;  /* 0x00080000fc187984 */ /* 0x000f220000000c00 */
[----:B------:R-:W-:-:S02]  /*7ac20*/  LOP3.LUT R19, R6, 0x1c4, RZ, 0xfc, !PT ;  /* 0x000001c406137812 */ /* 0x000fc400078efcff */
[----:B------:R-:W-:Y:S02]  /*7ac30*/  LEA.HI.X.SX32 R17, R0, R7, 0x2, P6 ;  /* 0x0000000700117211 */ /* 0x000fe400030f16ff */
[C---:B------:R-:W-:Y:S01]  /*7ac40*/  LEA R8, P6, R18.reuse, R5, 0x2 ;  /* 0x0000000512087211 */ /* 0x040fe200078c10ff */
[----:B------:R1:W-:Y:S01]  /*7ac50*/  @P5 STG.E desc[UR22][R2.64], R10 ;  /* 0x0000000a02005986 */ /* 0x0003e2000c101916 */
[----:B------:R-:W-:Y:S01]  /*7ac60*/  ISETP.LT.AND P5, PT, R19, UR4, !P0 ;  /* 0x0000000413007c0c */ /* 0x000fe2000c7a1270 */
[----:B------:R-:W4:Y:S01]  /*7ac70*/  LDCU UR4, c[0x0][0x39c] ;  /* 0x00007380ff0477ac */ /* 0x000f220008000800 */
[----:B---3--:R-:W-:Y:S01]  /*7ac80*/  LEA.HI.X.SX32 R9, R18, R7, 0x2, P6 ;  /* 0x0000000712097211 */ /* 0x008fe200030f16ff */
[----:B------:R-:W-:Y:S01]  /*7ac90*/  IMAD R18, R4, 0x2, R18 ;  /* 0x0000000204127824 */ /* 0x000fe200078e0212 */
[C---:B------:R-:W-:Y:S01]  /*7aca0*/  LOP3.LUT R0, R6.reuse, 0x1c6, RZ, 0xfc, !PT ;  /* 0x000001c606007812 */ /* 0x040fe200078efcff */
[----:B------:R3:W-:Y:S01]  /*7acb0*/  @P4 STG.E desc[UR22][R16.64], R11 ;  /* 0x0000000b10004986 */ /* 0x0007e2000c101916 */
[----:B------:R-:W-:-:S02]  /*7acc0*/  LOP3.LUT R19, R6, 0x1c8, RZ, 0xfc, !PT ;  /* 0x000001c806137812 */ /* 0x000fc400078efcff */
[----:B--2---:R-:W-:Y:S01]  /*7acd0*/  ISETP.LT.AND P4, PT, R0, UR6, !P0 ;  /* 0x0000000600007c0c */ /* 0x004fe2000c781270 */
[----:B------:R-:W-:Y:S01]  /*7ace0*/  IMAD R0, R4, 0x2, R18 ;  /* 0x0000000204007824 */ /* 0x000fe200078e0212 */
[----:B------:R-:W2:Y:S01]  /*7acf0*/  LDCU UR6, c[0x0][0x39c] ;  /* 0x00007380ff0677ac */ /* 0x000ea20008000800 */
[C---:B-1----:R-:W-:Y:S01]  /*7ad00*/  LEA R2, P6, R18.reuse, R5, 0x2 ;  /* 0x0000000512027211 */ /* 0x042fe200078c10ff */
[----:B------:R1:W-:Y:S01]  /*7ad10*/  @P3 STG.E desc[UR22][R8.64], R12 ;  /* 0x0000000c08003986 */ /* 0x0003e2000c101916 */
[----:B------:R-:W-:Y:S01]  /*7ad20*/  ISETP.LT.AND P3, PT, R19, UR5, !P0 ;  /* 0x0000000513007c0c */ /* 0x000fe2000c761270 */
[----:B------:R-:W2:Y:S01]  /*7ad30*/  LDCU UR5, c[0x0][0x39c] ;  /* 0x00007380ff0577ac */ /* 0x000ea20008000800 */
[----:B------:R-:W-:Y:S02]  /*7ad40*/  LEA.HI.X.SX32 R3, R18, R7, 0x2, P6 ;  /* 0x0000000712037211 */ /* 0x000fe400030f16ff */
[----:B------:R-:W-:Y:S01]  /*7ad50*/  LEA R10, P6, R0, R5, 0x2 ;  /* 0x00000005000a7211 */ /* 0x000fe200078c10ff */
[----:B---3--:R-:W-:Y:S01]  /*7ad60*/  IMAD R16, R4, 0x2, R0 ;  /* 0x0000000204107824 */ /* 0x008fe200078e0200 */
[----:B------:R-:W-:-:S02]  /*7ad70*/  LOP3.LUT R17, R6, 0x1ca, RZ, 0xfc, !PT ;  /* 0x000001ca06117812 */ /* 0x000fc400078efcff */
[----:B------:R-:W-:Y:S01]  /*7ad80*/  LEA.HI.X.SX32 R11, R0, R7, 0x2, P6 ;  /* 0x00000007000b7211 */ /* 0x000fe200030f16ff */
[----:B------:R-:W-:Y:S01]  /*7ad90*/  IMAD R0, R4, 0x2, R16 ;  /* 0x0000000204007824 */ /* 0x000fe200078e0210 */
[----:B-1----:R-:W-:Y:S01]  /*7ada0*/  LEA R8, P6, R16, R5, 0x2 ;  /* 0x0000000510087211 */ /* 0x002fe200078c10ff */
[----:B------:R1:W-:Y:S01]  /*7adb0*/  @P2 STG.E desc[UR22][R2.64], R13 ;  /* 0x0000000d02002986 */ /* 0x0003e2000c101916 */
[----:B----4-:R-:W-:Y:S01]  /*7adc0*/  ISETP.LT.AND P2, PT, R17, UR4, !P0 ;  /* 0x0000000411007c0c */ /* 0x010fe2000c741270 */
[----:B------:R-:W3:Y:S01]  /*7add0*/  LDCU UR4, c[0x0][0x39c] ;  /* 0x00007380ff0477ac */ /* 0x000ee20008000800 */
[----:B------:R-:W-:Y:S02]  /*7ade0*/  LOP3.LUT R12, R6, 0x1cc, RZ, 0xfc, !PT ;  /* 0x000001cc060c7812 */ /* 0x000fe400078efcff */
[----:B------:R-:W-:Y:S02]  /*7adf0*/  LEA.HI.X.SX32 R9, R16, R7, 0x2, P6 ;  /* 0x0000000710097211 */ /* 0x000fe400030f16ff */
[----:B------:R-:W-:Y:S01]  /*7ae00*/  LEA R16, P6, R0, R5, 0x2 ;  /* 0x0000000500107211 */ /* 0x000fe200078c10ff */
[----:B------:R4:W-:Y:S01]  /*7ae10*/  @P5 STG.E desc[UR22][R10.64], R14 ;  /* 0x0000000e0a005986 */ /* 0x0009e2000c101916 */
[----:B--2---:R-:W-:Y:S01]  /*7ae20*/  ISETP.LT.AND P5, PT, R12, UR6, !P0 ;  /* 0x000000060c007c0c */ /* 0x004fe2000c7a1270 */
[----:B------:R-:W2:Y:S01]  /*7ae30*/  LDCU UR6, c[0x0][0x39c] ;  /* 0x00007380ff0677ac */ /* 0x000ea20008000800 */
[----:B------:R-:W-:-:S02]  /*7ae40*/  LOP3.LUT R12, R6, 0x1ce, RZ, 0xfc, !PT ;  /* 0x000001ce060c7812 */ /* 0x000fc400078efcff */
[----:B------:R-:W-:Y:S01]  /*7ae50*/  LEA.HI.X.SX32 R17, R0, R7, 0x2, P6 ;  /* 0x0000000700117211 */ /* 0x000fe200030f16ff */
[----:B------:R-:W-:Y:S01]  /*7ae60*/  IMAD R0, R4, 0x2, R0 ;  /* 0x0000000204007824 */ /* 0x000fe200078e0200 */
[----:B------:R2:W-:Y:S01]  /*7ae70*/  @P4 STG.E desc[UR22][R8.64], R15 ;  /* 0x0000000f08004986 */ /* 0x0005e2000c101916 */
[----:B------:R-:W-:Y:S01]  /*7ae80*/  ISETP.LT.AND P4, PT, R12, UR5, !P0 ;  /* 0x000000050c007c0c */ /* 0x000fe2000c781270 */
[----:B------:R-:W2:Y:S01]  /*7ae90*/  LDCU UR5, c[0x0][0x39c] ;  /* 0x00007380ff0577ac */ /* 0x000ea20008000800 */
[----:B------:R-:W-:Y:S01]  /*7aea0*/  IMAD R12, R4, 0x2, R0 ;  /* 0x00000002040c7824 */ /* 0x000fe200078e0200 */
[----:B------:R-:W-:Y:S01]  /*7aeb0*/  @P3 STG.E desc[UR22][R16.64], R20 ;  /* 0x0000001410003986 */ /* 0x000fe2000c101916 */
[-C--:B-1----:R-:W-:Y:S02]  /*7aec0*/  LEA R2, P3, R0, R5.reuse, 0x2 ;  /* 0x0000000500027211 */ /* 0x082fe400078610ff */
[----:B----4-:R-:W-:Y:S02]  /*7aed0*/  LOP3.LUT R11, R6, 0x1d0, RZ, 0xfc, !PT ;  /* 0x000001d0060b7812 */ /* 0x010fe400078efcff */
[----:B------:R-:W-:-:S02]  /*7aee0*/  LEA R10, P6, R12, R5, 0x2 ;  /* 0x000000050c0a7211 */ /* 0x000fc400078c10ff */
[-C--:B------:R-:W-:Y:S02]  /*7aef0*/  LEA.HI.X.SX32 R3, R0, R7.reuse, 0x2, P3 ;  /* 0x0000000700037211 */ /* 0x080fe400018f16ff */
[----:B---3--:R-:W-:Y:S01]  /*7af00*/  ISETP.LT.AND P3, PT, R11, UR4, !P0 ;  /* 0x000000040b007c0c */ /* 0x008fe2000c761270 */
[----:B------:R-:W1:Y:S01]  /*7af10*/  LDCU UR4, c[0x0][0x39c] ;  /* 0x00007380ff0477ac */ /* 0x000e620008000800 */
[----:B------:R-:W-:Y:S01]  /*7af20*/  LEA.HI.X.SX32 R11, R12, R7, 0x2, P6 ;  /* 0x000000070c0b7211 */ /* 0x000fe200030f16ff */
[----:B------:R-:W-:Y:S01]  /*7af30*/  IMAD R12, R4, 0x2, R12 ;  /* 0x00000002040c7824 */ /* 0x000fe200078e020c */
[----:B------:R3:W-:Y:S01]  /*7af40*/  @P2 STG.E desc[UR22][R2.64], R21 ;  /* 0x0000001502002986 */ /* 0x0007e2000c101916 */
[----:B------:R-:W-:-:S03]  /*7af50*/  LOP3.LUT R0, R6, 0x1d2, RZ, 0xfc, !PT ;  /* 0x000001d206007812 */ /* 0x000fc600078efcff */
[----:B------:R4:W-:Y:S01]  /*7af60*/  @P5 STG.E desc[UR22][R10.64], R22 ;  /* 0x000000160a005986 */ /* 0x0009e2000c101916 */
[----:B--2---:R-:W-:Y:S02]  /*7af70*/  LEA R8, P5, R12, R5, 0x2 ;  /* 0x000000050c087211 */ /* 0x004fe400078a10ff */
[----:B------:R-:W-:Y:S02]  /*7af80*/  LOP3.LUT R13, R6, 0x1d4, RZ, 0xfc, !PT ;  /* 0x000001d4060d7812 */ /* 0x000fe400078efcff */
[----:B------:R-:W-:Y:S01]  /*7af90*/  ISETP.LT.AND P2, PT, R0, UR6, !P0 ;  /* 0x0000000600007c0c */ /* 0x000fe2000c741270 */
[----:B------:R-:W-:Y:S01]  /*7afa0*/  IMAD R0, R4, 0x2, R12 ;  /* 0x0000000204007824 */ /* 0x000fe200078e020c */
[----:B------:R-:W-:Y:S01]  /*7afb0*/  LEA.HI.X.SX32 R9, R12, R7, 0x2, P5 ;  /* 0x000000070c097211 */ /* 0x000fe200028f16ff */
[----:B------:R-:W2:Y:S01]  /*7afc0*/  LDCU UR6, c[0x0][0x39c] ;  /* 0x00007380ff0677ac */ /* 0x000ea20008000800 */
[----:B------:R-:W-:Y:S01]  /*7afd0*/  ISETP.LT.AND P5, PT, R13, UR5, !P0 ;  /* 0x000000050d007c0c */ /* 0x000fe2000c7a1270 */
[----:B------:R-:W2:Y:S01]  /*7afe0*/  LDCU UR5, c[0x0][0x39c] ;  /* 0x00007380ff0577ac */ /* 0x000ea20008000800 */
[----:B---3--:R-:W-:Y:S01]  /*7aff0*/  LOP3.LUT R3, R6, 0x1d6, RZ, 0xfc, !PT ;  /* 0x000001d606037812 */ /* 0x008fe200078efcff */
[----:B------:R-:W-:Y:S01]  /*7b000*/  IMAD R12, R4, 0x2, R0 ;  /* 0x00000002040c7824 */ /* 0x000fe200078e0200 */
        /* <DEDUP_REMOVED lines=9> */
[----:B------:R-:W-:Y:S02]  /*7b0a0*/  LEA R12, P6, R0, R5, 0x2 ;  /* 0x00000005000c7211 */ /* 0x000fe400078c10ff */
[----:B---3--:R-:W-:Y:S01]  /*7b0b0*/  LOP3.LUT R8, R6, 0x1da, RZ, 0xfc, !PT ;  /* 0x000001da06087812 */ /* 0x008fe200078efcff */
[----:B------:R3:W-:Y:S01]  /*7b0c0*/  @P3 STG.E desc[UR22][R2.64], R28 ;  /* 0x0000001c02003986 */ /* 0x0007e2000c101916 */
[----:B--2---:R-:W-:Y:S01]  /*7b0d0*/  ISETP.LT.AND P3, PT, R13, UR6, !P0 ;  /* 0x000000060d007c0c */ /* 0x004fe2000c761270 */
[----:B------:R-:W2:Y:S01]  /*7b0e0*/  LDCU UR6, c[0x0][0x39c] ;  /* 0x00007380ff0677ac */ /* 0x000ea20008000800 */
[----:B------:R-:W-:Y:S01]  /*7b0f0*/  LEA.HI.X.SX32 R13, R0, R7, 0x2, P6 ;  /* 0x00000007000d7211 */ /* 0x000fe200030f16ff */
[----:B------:R4:W-:Y:S01]  /*7b100*/  @P2 STG.E desc[UR22][R10.64], R29 ;  /* 0x0000001d0a002986 */ /* 0x0009e2000c101916 */
[----:B------:R-:W-:Y:S01]  /*7b110*/  ISETP.LT.AND P2, PT, R8, UR5, !P0 ;  /* 0x0000000508007c0c */ /* 0x000fe2000c741270 */
[----:B------:R-:W2:Y:S01]  /*7b120*/  LDCU UR5, c[0x0][0x39c] ;  /* 0x00007380ff0577ac */ /* 0x000ea20008000800 */
[----:B------:R-:W-:Y:S01]  /*7b130*/  IMAD R0, R4, 0x2, R0 ;  /* 0x0000000204007824 */ /* 0x000fe200078e0200 */
[----:B------:R-:W-:-:S03]  /*7b140*/  LOP3.LUT R8, R6, 0x1dc, RZ, 0xfc, !PT ;  /* 0x000001dc06087812 */ /* 0x000fc600078efcff */
        /* <DEDUP_REMOVED lines=8> */
[----:B----4-:R-:W-:Y:S02]  /*7b1d0*/  LOP3.LUT R11, R6, 0x1de, RZ, 0xfc, !PT ;  /* 0x000001de060b7812 */ /* 0x010fe400078efcff */
[----:B------:R-:W-:-:S02]  /*7b1e0*/  LEA.HI.X.SX32 R9, R14, R7, 0x2, P6 ;  /* 0x000000070e097211 */ /* 0x000fc400030f16ff */
[C---:B------:R-:W-:Y:S01]  /*7b1f0*/  LEA R10, P6, R0.reuse, R5, 0x2 ;  /* 0x00000005000a7211 */ /* 0x040fe200078c10ff */
[----:B------:R4:W-:Y:S01]  /*7b200*/  @P4 STG.E desc[UR22][R2.64], R31 ;  /* 0x0000001f02004986 */ /* 0x0009e2000c101916 */
[----:B--2---:R-:W-:Y:S01]  /*7b210*/  ISETP.LT.AND P4, PT, R11, UR5, !P0 ;  /* 0x000000050b007c0c */ /* 0x004fe2000c781270 */
[----:B------:R-:W2:Y:S01]  /*7b220*/  LDCU UR5, c[0x0][0x39c] ;  /* 0x00007380ff0577ac */ /* 0x000ea20008000800 */
[----:B------:R-:W-:Y:S01]  /*7b230*/  LEA.HI.X.SX32 R11, R0, R7, 0x2, P6 ;  /* 0x00000007000b7211 */ /* 0x000fe200030f16ff */
[----:B------:R-:W-:Y:S01]  /*7b240*/  IMAD R0, R4, 0x2, R0 ;  /* 0x0000000204007824 */ /* 0x000fe200078e0200 */
[C---:B---3--:R-:W-:Y:S01]  /*7b250*/  LOP3.LUT R12, R6.reuse, 0x1e0, RZ, 0xfc, !PT ;  /* 0x000001e0060c7812 */ /* 0x048fe200078efcff */
[----:B------:R3:W-:Y:S01]  /*7b260*/  @P3 STG.E desc[UR22][R8.64], R36 ;  /* 0x0000002408003986 */ /* 0x0007e2000c101916 */
[----:B------:R-:W-:Y:S02]  /*7b270*/  LOP3.LUT R13, R6, 0x1e2, RZ, 0xfc, !PT ;  /* 0x000001e2060d7812 */ /* 0x000fe400078efcff */
[----:B------:R-:W-:Y:S01]  /*7b280*/  ISETP.LT.AND P3, PT, R12, UR6, !P0 ;  /* 0x000000060c007c0c */ /* 0x000fe2000c761270 */
[----:B------:R-:W-:Y:S01]  /*7b290*/  IMAD R12, R4, 0x2, R0 ;  /* 0x00000002040c7824 */ /* 0x000fe200078e0200 */
[----:B------:R-:W2:Y:S01]  /*7b2a0*/  LDCU UR6, c[0x0][0x39c] ;  /* 0x00007380ff0677ac */ /* 0x000ea20008000800 */
[C---:B----4-:R-:W-:Y:S01]  /*7b2b0*/  LEA R2, P6, R0.reuse, R5, 0x2 ;  /* 0x0000000500027211 */ /* 0x050fe200078c10ff */
[----:B------:R4:W-:Y:S01]  /*7b2c0*/  @P2 STG.E desc[UR22][R10.64], R37 ;  /* 0x000000250a002986 */ /* 0x0009e2000c101916 */
[----:B-1----:R-:W-:Y:S01]  /*7b2d0*/  ISETP.LT.AND P2, PT, R13, UR4, !P0 ;  /* 0x000000040d007c0c */ /* 0x002fe2000c741270 */
[----:B------:R-:W1:Y:S01]  /*7b2e0*/  LDCU UR4, c[0x0][0x39c] ;  /* 0x00007380ff0477ac */ /* 0x000e620008000800 */
[----:B------:R-:W-:Y:S01]  /*7b2f0*/  LEA.HI.X.SX32 R3, R0, R7, 0x2, P6 ;  /* 0x0000000700037211 */ /* 0x000fe200030f16ff */
[----:B------:R-:W-:Y:S01]  /*7b300*/  IMAD R0, R4, 0x2, R12 ;  /* 0x0000000204007824 */ /* 0x000fe200078e020c */
[----:B---3--:R-:W-:-:S02]  /*7b310*/  LEA R8, P6, R12, R5, 0x2 ;  /* 0x000000050c087211 */ /* 0x008fc400078c10ff */
[----:B------:R-:W-:Y:S01]  /*7b320*/  LOP3.LUT R13, R6, 0x1e4, RZ, 0xfc, !PT ;  /* 0x000001e4060d7812 */ /* 0x000fe200078efcff */
[----:B------:R-:W-:Y:S01]  /*7b330*/  IMAD R14, R4, 0x2, R0 ;  /* 0x00000002040e7824 */ /* 0x000fe200078e0200 */
[----:B------:R-:W-:Y:S01]  /*7b340*/  LEA.HI.X.SX32 R9, R12, R7, 0x2, P6 ;  /* 0x000000070c097211 */ /* 0x000fe200030f16ff */
[----:B------:R3:W-:Y:S01]  /*7b350*/  @P5 STG.E desc[UR22][R2.64], R38 ;  /* 0x0000002602005986 */ /* 0x0007e2000c101916 */
[----:B----4-:R-:W-:Y:S02]  /*7b360*/  LEA R10, P6, R0, R5, 0x2 ;  /* 0x00000005000a7211 */ /* 0x010fe400078c10ff */
[----:B--2---:R-:W-:Y:S01]  /*7b370*/  ISETP.LT.AND P5, PT, R13, UR5, !P0 ;  /* 0x000000050d007c0c */ /* 0x004fe2000c7a1270 */
        /* <DEDUP_REMOVED lines=16> */
[----:B----4-:R-:W-:Y:S02]  /*7b480*/  LOP3.LUT R9, R6, 0x1ea, RZ, 0xfc, !PT ;  /* 0x000001ea06097812 */ /* 0x010fe400078efcff */
[----:B------:R-:W-:Y:S02]  /*7b490*/  LEA R8, P6, R0, R5, 0x2 ;  /* 0x0000000500087211 */ /* 0x000fe400078c10ff */
[-C--:B------:R-:W-:Y:S02]  /*7b4a0*/  LEA.HI.X.SX32 R3, R14, R7.reuse, 0x2, P2 ;  /* 0x000000070e037211 */ /* 0x080fe400010f16ff */
[----:B--2---:R-:W-:Y:S01]  /*7b4b0*/  ISETP.LT.AND P2, PT, R9, UR5, !P0 ;  /* 0x0000000509007c0c */ /* 0x004fe2000c741270 */
[----:B------:R-:W2:Y:S01]  /*7b4c0*/  LDCU UR5, c[0x0][0x39c] ;  /* 0x00007380ff0577ac */ /* 0x000ea20008000800 */
[----:B------:R-:W-:Y:S01]  /*7b4d0*/  LEA.HI.X.SX32 R9, R0, R7, 0x2, P6 ;  /* 0x0000000700097211 */ /* 0x000fe200030f16ff */
[----:B------:R-:W-:Y:S01]  /*7b4e0*/  IMAD R0, R4, 0x2, R0 ;  /* 0x0000000204007824 */ /* 0x000fe200078e0200 */
[C---:B------:R-:W-:Y:S01]  /*7b4f0*/  LOP3.LUT R10, R6.reuse, 0x1ec, RZ, 0xfc, !PT ;  /* 0x000001ec060a7812 */ /* 0x040fe200078efcff */
[----:B------:R3:W-:Y:S01]  /*7b500*/  @P5 STG.E desc[UR22][R2.64], R50 ;  /* 0x0000003202005986 */ /* 0x0007e2000c101916 */
[----:B-1----:R-:W-:-:S02]  /*7b510*/  LOP3.LUT R13, R6, 0x1ee, RZ, 0xfc, !PT ;  /* 0x000001ee060d7812 */ /* 0x002fc400078efcff */
        /* <DEDUP_REMOVED lines=10> */
[C---:B------:R-:W-:Y:S01]  /*7b5c0*/  LEA R2, P6, R12.reuse, R5, 0x2 ;  /* 0x000000050c027211 */ /* 0x040fe200078c10ff */
[----:B------:R3:W-:Y:S01]  /*7b5d0*/  @P3 STG.E desc[UR22][R10.64], R56 ;  /* 0x000000380a003986 */ /* 0x0007e2000c101916 */
[----:B--2---:R-:W-:Y:S01]  /*7b5e0*/  ISETP.LT.AND P3, PT, R3, UR5, !P0 ;  /* 0x0000000503007c0c */ /* 0x004fe2000c761270 */
[----:B------:R-:W2:Y:S01]  /*7b5f0*/  LDCU UR5, c[0x0][0x39c] ;  /* 0x00007380ff0577ac */ /* 0x000ea20008000800 */
[----:B------:R-:W-:-:S02]  /*7b600*/  LEA.HI.X.SX32 R3, R12, R7, 0x2, P6 ;  /* 0x000000070c037211 */ /* 0x000fc400030f16ff */
[----:B-1----:R-:W-:Y:S01]  /*7b610*/  LEA R8, P6, R0, R5, 0x2 ;  /* 0x0000000500087211 */ /* 0x002fe200078c10ff */
[----:B------:R-:W-:-:S03]  /*7b620*/  IMAD R12, R4, 0x2, R0 ;  /* 0x00000002040c7824 */ /* 0x000fc600078e0200 */
[----:B------:R-:W-:Y:S02]  /*7b630*/  LEA.HI.X.SX32 R9, R0, R7, 0x2, P6 ;  /* 0x0000000700097211 */ /* 0x000fe400030f16ff */
[----:B------:R-:W-:Y:S01]  /*7b640*/  LOP3.LUT R0, R6, 0x1f4, RZ, 0xfc, !PT ;  /* 0x000001f406007812 */ /* 0x000fe200078efcff */
[----:B------:R1:W-:Y:S01]  /*7b650*/  @P2 STG.E desc[UR22][R2.64], R57 ;  /* 0x0000003902002986 */ /* 0x0003e2000c101916 */
[----:B---3--:R-:W-:-:S03]  /*7b660*/  LEA R10, P6, R12, R5, 0x2 ;  /* 0x000000050c0a7211 */ /* 0x008fc600078c10ff */
[----:B------:R3:W-:Y:S01]  /*7b670*/  @P5 STG.E desc[UR22][R8.64], R58 ;  /* 0x0000003a08005986 */ /* 0x0007e2000c101916 */
[----:B----4-:R-:W-:Y:S01]  /*7b680*/  ISETP.LT.AND P5, PT, R0, UR4, !P0 ;  /* 0x0000000400007c0c */ /* 0x010fe2000c7a1270 */
[----:B------:R-:W4:Y:S01]  /*7b690*/  LDCU UR4, c[0x0][0x39c] ;  /* 0x00007380ff0477ac */ /* 0x000f220008000800 */
[----:B------:R-:W-:Y:S01]  /*7b6a0*/  LEA.HI.X.SX32 R11, R12, R7, 0x2, P6 ;  /* 0x000000070c0b7211 */ /* 0x000fe200030f16ff */
[----:B------:R-:W-:Y:S01]  /*7b6b0*/  IMAD R12, R4, 0x2, R12 ;  /* 0x00000002040c7824 */ /* 0x000fe200078e020c */
[----:B------:R-:W-:-:S03]  /*7b6c0*/  LOP3.LUT R0, R6, 0x1f6, RZ, 0xfc, !PT ;  /* 0x000001f606007812 */ /* 0x000fc600078efcff */
[----:B------:R4:W-:Y:S01]  /*7b6d0*/  @P4 STG.E desc[UR22][R10.64], R59 ;  /* 0x0000003b0a004986 */ /* 0x0009e2000c101916 */
[----:B--2---:R-:W-:Y:S01]  /*7b6e0*/  ISETP.LT.AND P4, PT, R0, UR5, !P0 ;  /* 0x0000000500007c0c */ /* 0x004fe2000c781270 */
[----:B------:R-:W-:Y:S01]  /*7b6f0*/  IMAD R0, R4, 0x2, R12 ;  /* 0x0000000204007824 */ /* 0x000fe200078e020c */
[----:B------:R-:W-:Y:S01]  /*7b700*/  LOP3.LUT R13, R6, 0x1f2, RZ, 0xfc, !PT ;  /* 0x000001f2060d7812 */ /* 0x000fe200078efcff */
[----:B------:R-:W2:Y:S01]  /*7b710*/  LDCU UR5, c[0x0][0x39c] ;  /* 0x00007380ff0577ac */ /* 0x000ea20008000800 */
[----:B-1----:R-:W-:Y:S01]  /*7b720*/  LEA R2, P6, R12, R5, 0x2 ;  /* 0x000000050c027211 */ /* 0x002fe200078c10ff */
[----:B------:R-:W-:Y:S01]  /*7b730*/  IMAD R14, R4, 0x2, R0 ;  /* 0x00000002040e7824 */ /* 0x000fe200078e0200 */
[----:B------:R-:W-:Y:S02]  /*7b740*/  ISETP.LT.AND P2, PT, R13, UR6, !P0 ;  /* 0x000000060d007c0c */ /* 0x000fe4000c741270 */
[----:B------:R-:W-:Y:S01]  /*7b750*/  LEA.HI.X.SX32 R3, R12, R7, 0x2, P6 ;  /* 0x000000070c037211 */ /* 0x000fe200030f16ff */
[----:B------:R-:W-:Y:S01]  /*7b760*/  IMAD R16, R4, 0x2, R14 ;  /* 0x0000000204107824 */ /* 0x000fe200078e020e */
[----:B---3--:R-:W-:-:S02]  /*7b770*/  LEA R8, P6, R0, R5, 0x2 ;  /* 0x0000000500087211 */ /* 0x008fc400078c10ff */
[----:B------:R-:W-:Y:S01]  /*7b780*/  LOP3.LUT R12, R6, 0x1f8, RZ, 0xfc, !PT ;  /* 0x000001f8060c7812 */ /* 0x000fe200078efcff */
[----:B------:R1:W-:Y:S01]  /*7b790*/  @P3 STG.E desc[UR22][R2.64], R52 ;  /* 0x0000003402003986 */ /* 0x0003e2000c101916 */
[----:B------:R-:W-:Y:S01]  /*7b7a0*/  LEA.HI.X.SX32 R9, R0, R7, 0x2, P6 ;  /* 0x0000000700097211 */ /* 0x000fe200030f16ff */
[----:B------:R-:W-:Y:S01]  /*7b7b0*/  IMAD R0, R4, 0x2, R16 ;  /* 0x0000000204007824 */ /* 0x000fe200078e0210 */
[----:B----4-:R-:W-:Y:S01]  /*7b7c0*/  ISETP.LT.AND P3, PT, R12, UR4, !P0 ;  /* 0x000000040c007c0c */ /* 0x010fe2000c761270 */
[----:B------:R-:W3:Y:S02]  /*7b7d0*/  LDCU UR4, c[0x0][0x39c] ;  /* 0x00007380ff0477ac */ /* 0x000ee40008000800 */
[----:B------:R-:W-:Y:S01]  /*7b7e0*/  IMAD R18, R4, 0x2, R0 ;  /* 0x0000000204127824 */ /* 0x000fe200078e0200 */
[----:B------:R4:W-:Y:S01]  /*7b7f0*/  @P2 STG.E desc[UR22][R8.64], R53 ;  /* 0x0000003508002986 */ /* 0x0009e2000c101916 */
[-C--:B------:R-:W-:Y:S02]  /*7b800*/  LEA R10, P2, R14, R5.reuse, 0x2 ;  /* 0x000000050e0a7211 */ /* 0x080fe400078410ff */
[----:B------:R-:W-:Y:S01]  /*7b810*/  LEA R12, P6, R16, R5, 0x2 ;  /* 0x00000005100c7211 */ /* 0x000fe200078c10ff */
[----:B------:R-:W-:Y:S01]  /*7b820*/  IMAD R20, R4, 0x2, R18 ;  /* 0x0000000204147824 */ /* 0x000fe200078e0212 */
[----:B------:R-:W-:-:S02]  /*7b830*/  LEA.HI.X.SX32 R11, R14, R7, 0x2, P2 ;  /* 0x000000070e0b7211 */ /* 0x000fc400010f16ff */
[----:B------:R-:W-:Y:S01]  /*7b840*/  LEA.HI.X.SX32 R13, R16, R7, 0x2, P6 ;  /* 0x00000007100d7211 */ /* 0x000fe200030f16ff */
[----:B------:R-:W-:Y:S01]  /*7b850*/  IMAD R4, R4, 0x2, R20 ;  /* 0x0000000204047824 */ /* 0x000fe200078e0214 */
[-C--:B-1----:R-:W-:Y:S02]  /*7b860*/  LEA R2, P6, R0, R5.reuse, 0x2 ;  /* 0x0000000500027211 */ /* 0x082fe400078c10ff */
[----:B------:R-:W-:Y:S02]  /*7b870*/  LEA R14, P2, R18, R5, 0x2 ;  /* 0x00000005120e7211 */ /* 0x000fe400078410ff */
[C---:B------:R-:W-:Y:S02]  /*7b880*/  LOP3.LUT R17, R6.reuse, 0x1fa, RZ, 0xfc, !PT ;  /* 0x000001fa06117812 */ /* 0x040fe400078efcff */
[----:B------:R-:W-:Y:S02]  /*7b890*/  LOP3.LUT R6, R6, 0x1fc, RZ, 0xfc, !PT ;  /* 0x000001fc06067812 */ /* 0x000fe400078efcff */
[----:B------:R-:W-:-:S02]  /*7b8a0*/  LEA.HI.X.SX32 R3, R0, R7, 0x2, P6 ;  /* 0x0000000700037211 */ /* 0x000fc400030f16ff */
[----:B------:R-:W-:Y:S02]  /*7b8b0*/  LEA.HI.X.SX32 R15, R18, R7, 0x2, P2 ;  /* 0x00000007120f7211 */ /* 0x000fe400010f16ff */
[----:B----4-:R-:W-:Y:S02]  /*7b8c0*/  LEA R8, P6, R4, R5, 0x2 ;  /* 0x0000000504087211 */ /* 0x010fe400078c10ff */
[----:B--2---:R-:W-:Y:S02]  /*7b8d0*/  ISETP.LT.AND P2, PT, R17, UR5, !P0 ;  /* 0x0000000511007c0c */ /* 0x004fe4000c741270 */
[----:B---3--:R-:W-:Y:S02]  /*7b8e0*/  ISETP.LT.AND P0, PT, R6, UR4, !P0 ;  /* 0x0000000406007c0c */ /* 0x008fe4000c701270 */
[----:B------:R-:W-:Y:S02]  /*7b8f0*/  LEA.HI.X.SX32 R9, R4, R7, 0x2, P6 ;  /* 0x0000000704097211 */ /* 0x000fe400030f16ff */
[C---:B------:R-:W-:Y:S01]  /*7b900*/  LEA R4, P6, R20.reuse, R5, 0x2 ;  /* 0x0000000514047211 */ /* 0x040fe200078c10ff */
[----:B------:R1:W-:Y:S03]  /*7b910*/  @P5 STG.E desc[UR22][R10.64], R54 ;  /* 0x000000360a005986 */ /* 0x0003e6000c101916 */
[----:B------:R-:W-:Y:S01]  /*7b920*/  LEA.HI.X.SX32 R5, R20, R7, 0x2, P6 ;  /* 0x0000000714057211 */ /* 0x000fe200030f16ff */
[----:B------:R1:W-:Y:S04]  /*7b930*/  @P4 STG.E desc[UR22][R12.64], R55 ;  /* 0x000000370c004986 */ /* 0x0003e8000c101916 */
[----:B------:R1:W-:Y:S04]  /*7b940*/  @P3 STG.E desc[UR22][R2.64], R24 ;  /* 0x0000001802003986 */ /* 0x0003e8000c101916 */
[----:B------:R1:W-:Y:S04]  /*7b950*/  @P2 STG.E desc[UR22][R14.64], R25 ;  /* 0x000000190e002986 */ /* 0x0003e8000c101916 */
[----:B------:R1:W-:Y:S04]  /*7b960*/  @P0 STG.E desc[UR22][R4.64], R26 ;  /* 0x0000001a04000986 */ /* 0x0003e8000c101916 */
[----:B------:R1:W-:Y:S01]  /*7b970*/  @P1 STG.E desc[UR22][R8.64], R27 ;  /* 0x0000001b08001986 */ /* 0x0003e2000c101916 */
[----:B------:R-:W-:Y:S06]  /*7b980*/  BAR.SYNC.DEFER_BLOCKING 0x0 ;  /* 0x0000000000007b1d */ /* 0x000fec0000010000 */
[----:B------:R-:W-:Y:S05]  /*7b990*/  BRA.U UP0, `(.L_x_13) ;  /* 0x0000000100a07547 */ /* 0x000fea000b800000 */
[----:B------:R-:W2:Y:S01]  /*7b9a0*/  S2UR UR5, SR_CgaCtaId ;  /* 0x00000000000579c3 */ /* 0x000ea20000008800 */
[----:B------:R-:W-:Y:S01]  /*7b9b0*/  NOP ;  /* 0x0000000000007918 */ /* 0x000fe20000000000 */
[----:B------:R-:W-:Y:S01]  /*7b9c0*/  UMOV UR4, 0x50 ;  /* 0x0000005000047882 */ /* 0x000fe20000000000 */
[----:B------:R-:W-:Y:S02]  /*7b9d0*/  IMAD.U32 R0, RZ, RZ, UR10 ;  /* 0x0000000aff007e24 */ /* 0x000fe4000f8e00ff */
[----:B-1----:R-:W-:Y:S02]  /*7b9e0*/  IMAD.MOV.U32 R3, RZ, RZ, 0xff ;  /* 0x000000ffff037424 */ /* 0x002fe400078e00ff */
[----:B------:R-:W-:Y:S01]  /*7b9f0*/  IMAD.MOV.U32 R7, RZ, RZ, 0x1 ;  /* 0x00000001ff077424 */ /* 0x000fe200078e00ff */
[----:B------:R-:W-:-:S04]  /*7ba00*/  LOP3.LUT R0, R0, 0xffff, RZ, 0xc0, !PT ;  /* 0x0000ffff00007812 */ /* 0x000fc800078ec0ff */
[----:B------:R-:W-:-:S05]  /*7ba10*/  SHF.R.U32.HI R0, RZ, 0x5, R0 ;  /* 0x00000005ff007819 */ /* 0x000fca0000011600 */
[----:B------:R-:W-:Y:S01]  /*7ba20*/  VIADD R2, R0, 0x10 ;  /* 0x0000001000027836 */ /* 0x000fe20000000000 */
[----:B------:R-:W-:Y:S01]  /*7ba30*/  SHF.L.U32 R0, R3, R0, RZ ;  /* 0x0000000003007219 */ /* 0x000fe200000006ff */
[----:B--2---:R-:W-:-:S03]  /*7ba40*/  ULEA UR6, UR5, UR4, 0x18 ;  /* 0x0000000405067291 */ /* 0x004fc6000f8ec0ff */
[----:B------:R-:W-:-:S04]  /*7ba50*/  SHF.L.U32 R3, R7, R2, RZ ;  /* 0x0000000207037219 */ /* 0x000fc800000006ff */
[----:B------:R-:W-:Y:S02]  /*7ba60*/  LOP3.LUT R0, R3, R0, RZ, 0xfc, !PT ;  /* 0x0000000003007212 */ /* 0x000fe400078efcff */
[----:B------:R-:W1:Y:S02]  /*7ba70*/  LDS R5, [UR6] ;  /* 0x00000006ff057984 */ /* 0x000e640008000800 */
[C---:B------:R-:W-:Y:S02]  /*7ba80*/  LOP3.LUT R2, R0.reuse, 0xffff, RZ, 0xc0, !PT ;  /* 0x0000ffff00027812 */ /* 0x040fe400078ec0ff */
[----:B-1----:R-:W-:-:S04]  /*7ba90*/  LOP3.LUT R3, R0, 0xffff, R5, 0x80, !PT ;  /* 0x0000ffff00037812 */ /* 0x002fc800078e8005 */
[----:B------:R-:W-:-:S13]  /*7baa0*/  ISETP.NE.AND P0, PT, R3, R2, PT ;  /* 0x000000020300720c */ /* 0x000fda0003f05270 */
[----:B------:R-:W-:Y:S05]  /*7bab0*/  @P0 BRA `(.L_x_14) ;  /* 0x0000000000500947 */ /* 0x000fea0003800000 */
[----:B------:R-:W-:Y:S02]  /*7bac0*/  SHF.R.U32.HI R5, RZ, 0x10, R5 ;  /* 0x00000010ff057819 */ /* 0x000fe40000011605 */
[----:B------:R-:W-:-:S04]  /*7bad0*/  SHF.R.U32.HI R2, RZ, 0x10, R0 ;  /* 0x00000010ff027819 */ /* 0x000fc80000011600 */
[----:B------:R-:W-:-:S04]  /*7bae0*/  LOP3.LUT R5, R5, R2, RZ, 0xc0, !PT ;  /* 0x0000000205057212 */ /* 0x000fc800078ec0ff */
[----:B------:R-:W-:-:S13]  /*7baf0*/  ISETP.NE.AND P0, PT, R5, R2, PT ;  /* 0x000000020500720c */ /* 0x000fda0003f05270 */
[----:B------:R-:W-:Y:S05]  /*7bb00*/  @P0 BRA `(.L_x_15) ;  /* 0x0000000000300947 */ /* 0x000fea0003800000 */
[----:B------:R-:W-:Y:S01]  /*7bb10*/  R2UR UR4, R0 ;  /* 0x00000000000472ca */ /* 0x000fe200000e0000 */
[----:B------:R-:W-:Y:S01]  /*7bb20*/  VOTEU.ANY UR5, UPT, PT ;  /* 0x0000000000057886 */ /* 0x000fe200038e0100 */
[----:B------:R-:W1:Y:S01]  /*7bb30*/  S2R R0, SR_LANEID ;  /* 0x0000000000007919 */ /* 0x000e620000000000 */
[----:B------:R-:W-:-:S10]  /*7bb40*/  UFLO.U32 UR5, UR5 ;  /* 0x00000005000572bd */ /* 0x000fd400080e0000 */
[----:B------:R-:W-:-:S06]  /*7bb50*/  ULOP3.LUT UR4, URZ, UR4, URZ, 0x33, !UPT ;  /* 0x00000004ff047292 */ /* 0x000fcc000f8e33ff */
[----:B------:R-:W-:-:S04]  /*7bb60*/  IMAD.U32 R2, RZ, RZ, UR4 ;  /* 0x00000004ff027e24 */ /* 0x000fc8000f8e00ff */
[----:B------:R-:W2:Y:S02]  /*7bb70*/  REDUX UR7, R2 ;  /* 0x00000000020773c4 */ /* 0x000ea40000000000 */
[----:B------:R3:W-:Y:S01]  /*7bb80*/  UTCATOMSWS.AND URZ, UR4 ;  /* 0x0000000400ff79e3 */ /* 0x0007e20008000000 */
[----:B-1----:R-:W-:Y:S01]  /*7bb90*/  ISETP.EQ.U32.AND P0, PT, R0, UR5, PT ;  /* 0x0000000500007c0c */ /* 0x002fe2000bf02070 */
[----:B--2---:R-:W-:-:S12]  /*7bba0*/  IMAD.U32 R0, RZ, RZ, UR7 ;  /* 0x00000007ff007e24 */ /* 0x004fd8000f8e00ff */
[----:B------:R3:W-:Y:S01]  /*7bbb0*/  @P0 ATOMS.AND RZ, [UR6], R0 ;  /* 0x00000000ffff098c */ /* 0x0007e2000a800006 */
[----:B------:R-:W-:Y:S05]  /*7bbc0*/  BRA `(.L_x_13) ;  /* 0x0000000000147947 */ /* 0x000fea0003800000 */
.L_x_15:
[----:B------:R-:W-:-:S07]  /*7bbd0*/  MOV R2, 0x7bbf0 ;  /* 0x0007bbf000027802 */ /* 0x000fce0000000f00 */
[----:B------:R-:W-:Y:S05]  /*7bbe0*/  CALL.REL.NOINC `($__internal_0_$__cuda_sm10x_tcgen05_guardrail_trap_col_being_dealloced_not_returned_by_alloc) ;  /* 0x00000000002c7944 */ /* 0x000fea0003c00000 */
[----:B------:R-:W-:Y:S05]  /*7bbf0*/  BRA `(.L_x_13) ;  /* 0x0000000000087947 */ /* 0x000fea0003800000 */
.L_x_14:
[----:B------:R-:W-:-:S07]  /*7bc00*/  MOV R2, 0x7bc20 ;  /* 0x0007bc2000027802 */ /* 0x000fce0000000f00 */
[----:B------:R-:W-:Y:S05]  /*7bc10*/  CALL.REL.NOINC `($__internal_2_$__cuda_sm10x_tcgen05_guardrail_trap_unallocated_columns_being_dealloced) ;  /* 0x0000000000387944 */ /* 0x000fea0003c00000 */
.L_x_13:
[----:B------:R-:W-:Y:S01]  /*7bc20*/  NOP ;  /* 0x0000000000007918 */ /* 0x000fe20000000000 */
[----:B---3--:R-:W-:Y:S05]  /*7bc30*/  EXIT ;  /* 0x000000000000794d */ /* 0x008fea0003800000 */
.L_x_9:
[----:B------:R-:W2:Y:S02]  /*7bc40*/  SYNCS.PHASECHK.TRANS64.TRYWAIT P4, [UR16], R124 ;  /* 0x0000007cff0075a7 */ /* 0x000ea40008081110 */
[----:B--2---:R-:W-:Y:S05]  /*7bc50*/  @!P4 BRA `(.L_x_9) ;  /* 0xfffffffc00f8c947 */ /* 0x004fea000383ffff */
[----:B------:R-:W-:Y:S05]  /*7bc60*/  BRA `(.L_x_16) ;  /* 0xfffffe2c009c7947 */ /* 0x000fea000383ffff */
.L_x_12:
[----:B------:R-:W2:Y:S02]  /*7bc70*/  SYNCS.PHASECHK.TRANS64.TRYWAIT P1, [UR8], R2 ;  /* 0x00000002ff0075a7 */ /* 0x000ea40008021108 */
[----:B--2---:R-:W-:Y:S05]  /*7bc80*/  @!P1 BRA `(.L_x_12) ;  /* 0xfffffffc00f89947 */ /* 0x004fea000383ffff */
[----:B------:R-:W-:Y:S05]  /*7bc90*/  BRA `(.L_x_11) ;  /* 0xffffff6c00087947 */ /* 0x000fea000383ffff */
        .weak           $__internal_0_$__cuda_sm10x_tcgen05_guardrail_trap_col_being_dealloced_not_returned_by_alloc
        .type           $__internal_0_$__cuda_sm10x_tcgen05_guardrail_trap_col_being_dealloced_not_returned_by_alloc,@function
        .size           $__internal_0_$__cuda_sm10x_tcgen05_guardrail_trap_col_being_dealloced_not_returned_by_alloc,($__internal_1_$__cuda_sm10x_tcgen05_guardrail_trap_phase_invalid_during_alloc - $__internal_0_$__cuda_sm10x_tcgen05_guardrail_trap_col_being_dealloced_not_returned_by_alloc)
$__internal_0_$__cuda_sm10x_tcgen05_guardrail_trap_col_being_dealloced_not_returned_by_alloc:
[----:B------:R-:W-:Y:S05]  /*7bca0*/  BPT.TRAP 0x1 ;  /* 0x000000040000795c */ /* 0x000fea0000300000 */
[----:B------:R-:W-:-:S04]  /*7bcb0*/  IMAD.MOV.U32 R3, RZ, RZ, 0x0 ;  /* 0x00000000ff037424 */ /* 0x000fc800078e00ff */
[----:B------:R-:W-:Y:S05]  /*7bcc0*/  RET.REL.NODEC R2 `(matmul_kernel) ;  /* 0xfffff84002cc7950 */ /* 0x000fea0003c3ffff */
        .weak           $__internal_1_$__cuda_sm10x_tcgen05_guardrail_trap_phase_invalid_during_alloc
        .type           $__internal_1_$__cuda_sm10x_tcgen05_guardrail_trap_phase_invalid_during_alloc,@function
        .size           $__internal_1_$__cuda_sm10x_tcgen05_guardrail_trap_phase_invalid_during_alloc,($__internal_2_$__cuda_sm10x_tcgen05_guardrail_trap_unallocated_columns_being_dealloced - $__internal_1_$__cuda_sm10x_tcgen05_guardrail_trap_phase_invalid_during_alloc)
$__internal_1_$__cuda_sm10x_tcgen05_guardrail_trap_phase_invalid_during_alloc:
[----:B------:R-:W-:Y:S05]  /*7bcd0*/  BPT.TRAP 0x1 ;  /* 0x000000040000795c */ /* 0x000fea0000300000 */
[----:B------:R-:W-:-:S04]  /*7bce0*/  IMAD.MOV.U32 R3, RZ, RZ, 0x0 ;  /* 0x00000000ff037424 */ /* 0x000fc800078e00ff */
[----:B------:R-:W-:Y:S05]  /*7bcf0*/  RET.REL.NODEC R2 `(matmul_kernel) ;  /* 0xfffff84002c07950 */ /* 0x000fea0003c3ffff */
        .weak           $__internal_2_$__cuda_sm10x_tcgen05_guardrail_trap_unallocated_columns_being_dealloced
        .type           $__internal_2_$__cuda_sm10x_tcgen05_guardrail_trap_unallocated_columns_being_dealloced,@function
        .size           $__internal_2_$__cuda_sm10x_tcgen05_guardrail_trap_unallocated_columns_being_dealloced,(.L_x_20 - $__internal_2_$__cuda_sm10x_tcgen05_guardrail_trap_unallocated_columns_being_dealloced)
$__internal_2_$__cuda_sm10x_tcgen05_guardrail_trap_unallocated_columns_being_dealloced:
[----:B------:R-:W-:Y:S05]  /*7bd00*/  BPT.TRAP 0x1 ;  /* 0x000000040000795c */ /* 0x000fea0000300000 */
[----:B------:R-:W-:-:S04]  /*7bd10*/  IMAD.MOV.U32 R3, RZ, RZ, 0x0 ;  /* 0x00000000ff037424 */ /* 0x000fc800078e00ff */
[----:B------:R-:W-:Y:S05]  /*7bd20*/  RET.REL.NODEC R2 `(matmul_kernel) ;  /* 0xfffff84002b47950 */ /* 0x000fea0003c3ffff */
.L_x_17:
[----:B------:R-:W-:-:S00]  /*7bd30*/  BRA `(.L_x_17) ;  /* 0xfffffffc00fc7947 */ /* 0x000fc0000383ffff */
[----:B------:R-:W-:-:S00]  /*7bd40*/  NOP ;  /* 0x0000000000007918 */ /* 0x000fc00000000000 */
        /* <DEDUP_REMOVED lines=11> */
.L_x_20:


//--------------------- .nv.shared.matmul_kernel  --------------------------
	.section	.nv.shared.matmul_kernel,"aw",@nobits
	.sectionflags	@""
	.align	16
	.zero		1024


//--------------------- .nv.shared.reserved.0     --------------------------
	.section	.nv.shared.reserved.0,"aw",@nobits
	.align	8
	.weak		__nv_reservedSMEM_offset_0_alias
	.size		__nv_reservedSMEM_offset_0_alias, 0, 64
	.other		__nv_reservedSMEM_offset_0_alias,@"STO_CUDA_RESERVED_SHARED STV_DEFAULT"
__nv_reservedSMEM_offset_0_alias:
	.zero		0
.nv.shared.reserved.0:
	.zero		64
	.weak		__nv_reservedSMEM_allocation_phase
	.type		__nv_reservedSMEM_allocation_phase,@object
	.size		__nv_reservedSMEM_allocation_phase,(.L_0 - __nv_reservedSMEM_allocation_phase)
__nv_reservedSMEM_allocation_phase:
	.zero		1
.L_0:
	.zero		7
	.weak		__nv_reservedSMEM_devtool_atexit_pc
	.type		__nv_reservedSMEM_devtool_atexit_pc,@object
	.size		__nv_reservedSMEM_devtool_atexit_pc,(__nv_reservedSMEM_allocation_mask - __nv_reservedSMEM_devtool_atexit_pc)
__nv_reservedSMEM_devtool_atexit_pc:
	.zero		8
	.weak		__nv_reservedSMEM_allocation_mask
	.type		__nv_reservedSMEM_allocation_mask,@object
	.size		__nv_reservedSMEM_allocation_mask,(.L_2 - __nv_reservedSMEM_allocation_mask)
__nv_reservedSMEM_allocation_mask:
	.zero		4
.L_2:


//--------------------- .nv.constant0.matmul_kernel --------------------------
	.section	.nv.constant0.matmul_kernel,"a",@progbits
	.sectionflags	@""
	.align	4
.nv.constant0.matmul_kernel:
	.zero		976


//--------------------- SYMBOLS --------------------------

	.type		.nv.reservedSmem.offset0,@object
	.size		.nv.reservedSmem.offset0,0x4
	.type		.nv.reservedSmem.cap,@object
	.size		.nv.reservedSmem.cap,0x4
